	.target	sm_90a

	.elftype	@"ET_EXEC"


//--------------------- .note.nv.tkinfo           --------------------------
	.section	.note.nv.tkinfo,"",@"SHT_NOTE"
	.sectionflags	@"SHF_NOTE_NV_TKINFO"
	.tkinfo
        /*0018*/ 	.word	0x00000002
        /*0030*/ 	.string	""
        /*0030*/ 	.string	"ptxas"
        /*0030*/ 	.string	"Cuda compilation tools, release 13.0, V13.0.88"
        /*0030*/ 	.string	"Build cuda_13.0.r13.0/compiler.36424714_0"
        /*0030*/ 	.string	"-v  -suppress-debug-info  -lineinfo  -arch sm_90a "



//--------------------- .note.nv.cuinfo           --------------------------
	.section	.note.nv.cuinfo,"",@"SHT_NOTE"
	.sectionflags	@"SHF_NOTE_NV_CUINFO"
        /*0018*/ 	.short	0x0002
        /*001a*/ 	.short	0x005a
        /*001c*/ 	.short	0x0082
	.zero		2


//--------------------- .nv.info                  --------------------------
	.section	.nv.info,"",@"SHT_CUDA_INFO"
	.align	4


	//----- nvinfo : EIATTR_REGCOUNT
	.align		4
        /*0000*/ 	.byte	0x04, 0x2f
        /*0002*/ 	.short	(.L_1 - .L_0)
	.align		4
.L_0:
        /*0004*/ 	.word	index@(matmul_kernel)
        /*0008*/ 	.word	0x000000ff


	//----- nvinfo : EIATTR_FRAME_SIZE
	.align		4
.L_1:
        /*000c*/ 	.byte	0x04, 0x11
        /*000e*/ 	.short	(.L_3 - .L_2)
	.align		4
.L_2:
        /*0010*/ 	.word	index@(matmul_kernel)
        /*0014*/ 	.word	0x00001228


	//----- nvinfo : EIATTR_MIN_STACK_SIZE
	.align		4
.L_3:
        /*0018*/ 	.byte	0x04, 0x12
        /*001a*/ 	.short	(.L_5 - .L_4)
	.align		4
.L_4:
        /*001c*/ 	.word	index@(matmul_kernel)
        /*0020*/ 	.word	0x00001228
.L_5:


//--------------------- .nv.compat                --------------------------
	.section	.nv.compat,"",@"SHT_CUDA_COMPAT_INFO"
	.align	4
        /*0000*/ 	.byte	0x02, 0x09, 0x01, 0x00, 0x02, 0x02, 0x04, 0x00, 0x02, 0x05, 0x05, 0x00, 0x03, 0x07, 0x01, 0x01
        /*0010*/ 	.byte	0x02, 0x03, 0x00, 0x00, 0x02, 0x06, 0x01, 0x00, 0x04, 0x0b, 0x08, 0x00, 0x00, 0x00, 0x00, 0x00
        /*0020*/ 	.byte	0x00, 0x00, 0x00, 0x00


//--------------------- .nv.info.matmul_kernel    --------------------------
	.section	.nv.info.matmul_kernel,"",@"SHT_CUDA_INFO"
	.sectionflags	@""
	.align	4


	//----- nvinfo : EIATTR_CUDA_API_VERSION
	.align		4
        /*0000*/ 	.byte	0x04, 0x37
        /*0002*/ 	.short	(.L_7 - .L_6)
.L_6:
        /*0004*/ 	.word	0x00000082


	//----- nvinfo : EIATTR_KPARAM_INFO
	.align		4
.L_7:
        /*0008*/ 	.byte	0x04, 0x17
        /*000a*/ 	.short	(.L_9 - .L_8)
.L_8:
        /*000c*/ 	.word	0x00000000
        /*0010*/ 	.short	0x000d
        /*0012*/ 	.short	0x0048
        /*0014*/ 	.byte	0x00, 0xf4, 0x21, 0x00


	//----- nvinfo : EIATTR_KPARAM_INFO
	.align		4
.L_9:
        /*0018*/ 	.byte	0x04, 0x17
        /*001a*/ 	.short	(.L_11 - .L_10)
.L_10:
        /*001c*/ 	.word	0x00000000
        /*0020*/ 	.short	0x000c
        /*0022*/ 	.short	0x0040
        /*0024*/ 	.byte	0x00, 0xf4, 0x21, 0x00


	//----- nvinfo : EIATTR_KPARAM_INFO
	.align		4
.L_11:
        /*0028*/ 	.byte	0x04, 0x17
        /*002a*/ 	.short	(.L_13 - .L_12)
.L_12:
        /*002c*/ 	.word	0x00000000
        /*0030*/ 	.short	0x000b
        /*0032*/ 	.short	0x0038
        /*0034*/ 	.byte	0x00, 0xf0, 0x11, 0x00


	//----- nvinfo : EIATTR_KPARAM_INFO
	.align		4
.L_13:
        /*0038*/ 	.byte	0x04, 0x17
        /*003a*/ 	.short	(.L_15 - .L_14)
.L_14:
        /*003c*/ 	.word	0x00000000
        /*0040*/ 	.short	0x000a
        /*0042*/ 	.short	0x0034
        /*0044*/ 	.byte	0x00, 0xf0, 0x11, 0x00


	//----- nvinfo : EIATTR_KPARAM_INFO
	.align		4
.L_15:
        /*0048*/ 	.byte	0x04, 0x17
        /*004a*/ 	.short	(.L_17 - .L_16)
.L_16:
        /*004c*/ 	.word	0x00000000
        /*0050*/ 	.short	0x0009
        /*0052*/ 	.short	0x0030
        /*0054*/ 	.byte	0x00, 0xf0, 0x11, 0x00


	//----- nvinfo : EIATTR_KPARAM_INFO
	.align		4
.L_17:
        /*0058*/ 	.byte	0x04, 0x17
        /*005a*/ 	.short	(.L_19 - .L_18)
.L_18:
        /*005c*/ 	.word	0x00000000
        /*0060*/ 	.short	0x0008
        /*0062*/ 	.short	0x002c
        /*0064*/ 	.byte	0x00, 0xf0, 0x11, 0x00


	//----- nvinfo : EIATTR_KPARAM_INFO
	.align		4
.L_19:
        /*0068*/ 	.byte	0x04, 0x17
        /*006a*/ 	.short	(.L_21 - .L_20)
.L_20:
        /*006c*/ 	.word	0x00000000
        /*0070*/ 	.short	0x0007
        /*0072*/ 	.short	0x0028
        /*0074*/ 	.byte	0x00, 0xf0, 0x11, 0x00


	//----- nvinfo : EIATTR_KPARAM_INFO
	.align		4
.L_21:
        /*0078*/ 	.byte	0x04, 0x17
        /*007a*/ 	.short	(.L_23 - .L_22)
.L_22:
        /*007c*/ 	.word	0x00000000
        /*0080*/ 	.short	0x0006
        /*0082*/ 	.short	0x0024
        /*0084*/ 	.byte	0x00, 0xf0, 0x11, 0x00


	//----- nvinfo : EIATTR_KPARAM_INFO
	.align		4
.L_23:
        /*0088*/ 	.byte	0x04, 0x17
        /*008a*/ 	.short	(.L_25 - .L_24)
.L_24:
        /*008c*/ 	.word	0x00000000
        /*0090*/ 	.short	0x0005
        /*0092*/ 	.short	0x0020
        /*0094*/ 	.byte	0x00, 0xf0, 0x11, 0x00


	//----- nvinfo : EIATTR_KPARAM_INFO
	.align		4
.L_25:
        /*0098*/ 	.byte	0x04, 0x17
        /*009a*/ 	.short	(.L_27 - .L_26)
.L_26:
        /*009c*/ 	.word	0x00000000
        /*00a0*/ 	.short	0x0004
        /*00a2*/ 	.short	0x001c
        /*00a4*/ 	.byte	0x00, 0xf0, 0x11, 0x00


	//----- nvinfo : EIATTR_KPARAM_INFO
	.align		4
.L_27:
        /*00a8*/ 	.byte	0x04, 0x17
        /*00aa*/ 	.short	(.L_29 - .L_28)
.L_28:
        /*00ac*/ 	.word	0x00000000
        /*00b0*/ 	.short	0x0003
        /*00b2*/ 	.short	0x0018
        /*00b4*/ 	.byte	0x00, 0xf0, 0x11, 0x00


	//----- nvinfo : EIATTR_KPARAM_INFO
	.align		4
.L_29:
        /*00b8*/ 	.byte	0x04, 0x17
        /*00ba*/ 	.short	(.L_31 - .L_30)
.L_30:
        /*00bc*/ 	.word	0x00000000
        /*00c0*/ 	.short	0x0002
        /*00c2*/ 	.short	0x0010
        /*00c4*/ 	.byte	0x00, 0xf4, 0x21, 0x00


	//----- nvinfo : EIATTR_KPARAM_INFO
	.align		4
.L_31:
        /*00c8*/ 	.byte	0x04, 0x17
        /*00ca*/ 	.short	(.L_33 - .L_32)
.L_32:
        /*00cc*/ 	.word	0x00000000
        /*00d0*/ 	.short	0x0001
        /*00d2*/ 	.short	0x0008
        /*00d4*/ 	.byte	0x00, 0xf4, 0x21, 0x00


	//----- nvinfo : EIATTR_KPARAM_INFO
	.align		4
.L_33:
        /*00d8*/ 	.byte	0x04, 0x17
        /*00da*/ 	.short	(.L_35 - .L_34)
.L_34:
        /*00dc*/ 	.word	0x00000000
        /*00e0*/ 	.short	0x0000
        /*00e2*/ 	.short	0x0000
        /*00e4*/ 	.byte	0x00, 0xf4, 0x21, 0x00


	//----- nvinfo : EIATTR_SPARSE_MMA_MASK
	.align		4
.L_35:
        /*00e8*/ 	.byte	0x03, 0x50
        /*00ea*/ 	.short	0x0000


	//----- nvinfo : EIATTR_MAXREG_COUNT
	.align		4
        /*00ec*/ 	.byte	0x03, 0x1b
        /*00ee*/ 	.short	0x00ff


	//----- nvinfo : EIATTR_NUM_BARRIERS
	.align		4
        /*00f0*/ 	.byte	0x02, 0x4c
        /*00f2*/ 	.byte	0x01
	.zero		1


	//----- nvinfo : EIATTR_ANNOTATIONS
	.align		4
        /*00f4*/ 	.byte	0x04, 0x55
        /*00f6*/ 	.short	(.L_37 - .L_36)


	//   ....[0]....
.L_36:
        /*00f8*/ 	.word	0x00000001
        /*00fc*/ 	.byte	0x30, 0x05, 0x00, 0x00, 0x01, 0x00, 0x00, 0x00, 0x60, 0x05, 0x00, 0x00, 0x01, 0x00, 0x00, 0x00
        /* <DEDUP_REMOVED lines=1649> */
        /*681c*/ 	.byte	0xa0, 0xd6, 0x01, 0x00, 0x01, 0x00, 0x00, 0x00, 0xd0, 0xd7, 0x01, 0x00


	//----- nvinfo : EIATTR_MERCURY_ISA_VERSION
	.align		4
.L_37:
        /*6828*/ 	.byte	0x03, 0x5f
        /*682a*/ 	.short	0x0101


	//----- nvinfo : EIATTR_EXIT_INSTR_OFFSETS
	.align		4
        /*682c*/ 	.byte	0x04, 0x1c
        /*682e*/ 	.short	(.L_39 - .L_38)


	//   ....[0]....
.L_38:
        /*6830*/ 	.word	0x00027600


	//   ....[1]....
        /*6834*/ 	.word	0x00027620


	//----- nvinfo : EIATTR_REQNTID
	.align		4
.L_39:
        /*6838*/ 	.byte	0x04, 0x10
        /*683a*/ 	.short	(.L_41 - .L_40)
.L_40:
        /*683c*/ 	.word	0x00000080
        /*6840*/ 	.word	0x00000001
        /*6844*/ 	.word	0x00000001


	//----- nvinfo : EIATTR_CBANK_PARAM_SIZE
	.align		4
.L_41:
        /*6848*/ 	.byte	0x03, 0x19
        /*684a*/ 	.short	0x0050


	//----- nvinfo : EIATTR_PARAM_CBANK
	.align		4
        /*684c*/ 	.byte	0x04, 0x0a
        /*684e*/ 	.short	(.L_43 - .L_42)
	.align		4
.L_42:
        /*6850*/ 	.word	index@(.nv.constant0.matmul_kernel)
        /*6854*/ 	.short	0x0210
        /*6856*/ 	.short	0x0050


	//----- nvinfo : EIATTR_SW_WAR
	.align		4
.L_43:
        /*6858*/ 	.byte	0x04, 0x36
        /*685a*/ 	.short	(.L_45 - .L_44)
.L_44:
        /*685c*/ 	.word	0x00000008
.L_45:


//--------------------- .nv.callgraph             --------------------------
	.section	.nv.callgraph,"",@"SHT_CUDA_CALLGRAPH"
	.align	4
	.sectionentsize	8
	.align		4
        /*0000*/ 	.word	0x00000000
	.align		4
        /*0004*/ 	.word	0xffffffff
	.align		4
        /*0008*/ 	.word	0x00000000
	.align		4
        /*000c*/ 	.word	0xfffffffe
	.align		4
        /*0010*/ 	.word	0x00000000
	.align		4
        /*0014*/ 	.word	0xfffffffd
	.align		4
        /*0018*/ 	.word	0x00000000
	.align		4
        /*001c*/ 	.word	0xfffffffc


//--------------------- .text.matmul_kernel       --------------------------
	.section	.text.matmul_kernel,"ax",@progbits
	.align	128
        .global         matmul_kernel
        .type           matmul_kernel,@function
        .size           matmul_kernel,(.L_x_4 - matmul_kernel)
        .other          matmul_kernel,@"STO_CUDA_ENTRY STV_DEFAULT"
matmul_kernel:
.text.matmul_kernel:
[----:B------:R-:W0:Y:S08]  /*0000*/  LDC R1, c[0x0][0x28] ;  /* 0x00000a00ff017b82 */ /* 0x000e300000000800 */
[----:B------:R-:W1:Y:S01]  /*0010*/  LDC.64 R2, c[0x0][0x228] ;  /* 0x00008a00ff027b82 */ /* 0x000e620000000a00 */
[----:B------:R-:W2:Y:S01]  /*0020*/  S2R R7, SR_CTAID.X ;  /* 0x0000000000077919 */ /* 0x000ea20000002500 */
[----:B0-----:R-:W-:Y:S01]  /*0030*/  VIADD R1, R1, 0xffffedd8 ;  /* 0xffffedd801017836 */ /* 0x001fe20000000000 */
[----:B------:R-:W-:Y:S01]  /*0040*/  UMOV UR58, 0x400 ;  /* 0x00000400003a7882 */ /* 0x000fe20000000000 */
[----:B------:R-:W-:-:S04]  /*0050*/  ULDC.64 UR56, c[0x0][0x208] ;  /* 0x0000820000387ab9 */ /* 0x000fc80000000a00 */
[----:B------:R-:W0:Y:S01]  /*0060*/  S2UR UR4, SR_CgaCtaId ;  /* 0x00000000000479c3 */ /* 0x000e220000008800 */
[----:B-1----:R-:W-:-:S05]  /*0070*/  VIADD R0, R3, 0x3f ;  /* 0x0000003f03007836 */ /* 0x002fca0000000000 */
[----:B------:R-:W-:Y:S01]  /*0080*/  SHF.R.S32.HI R5, RZ, 0x1f, R0 ;  /* 0x0000001fff057819 */ /* 0x000fe20000011400 */
[----:B0-----:R-:W-:-:S03]  /*0090*/  ULEA UR58, UR4, UR58, 0x18 ;  /* 0x0000003a043a7291 */ /* 0x001fc6000f8ec03f */
[----:B------:R-:W-:Y:S02]  /*00a0*/  LEA.HI R5, R5, R0, RZ, 0x6 ;  /* 0x0000000005057211 */ /* 0x000fe400078f30ff */
[----:B--2---:R-:W-:Y:S02]  /*00b0*/  IABS R10, R7 ;  /* 0x00000007000a7213 */ /* 0x004fe40000000000 */
[----:B------:R-:W-:-:S05]  /*00c0*/  SHF.R.S32.HI R5, RZ, 0x6, R5 ;  /* 0x00000006ff057819 */ /* 0x000fca0000011405 */
[----:B------:R-:W-:-:S05]  /*00d0*/  IMAD.SHL.U32 R6, R5, 0x4, RZ ;  /* 0x0000000405067824 */ /* 0x000fca00078e00ff */
[-C--:B------:R-:W-:Y:S02]  /*00e0*/  IABS R9, R6.reuse ;  /* 0x0000000600097213 */ /* 0x080fe40000000000 */
[----:B------:R-:W-:Y:S02]  /*00f0*/  IABS R12, R6 ;  /* 0x00000006000c7213 */ /* 0x000fe40000000000 */
[----:B------:R-:W0:Y:S08]  /*0100*/  I2F.RP R0, R9 ;  /* 0x0000000900007306 */ /* 0x000e300000209400 */
[----:B0-----:R-:W0:Y:S02]  /*0110*/  MUFU.RCP R0, R0 ;  /* 0x0000000000007308 */ /* 0x001e240000001000 */
[----:B0-----:R-:W-:-:S02]  /*0120*/  VIADD R4, R0, 0xffffffe ;  /* 0x0ffffffe00047836 */ /* 0x001fc40000000000 */
[----:B------:R-:W-:-:S04]  /*0130*/  IMAD.MOV R0, RZ, RZ, -R12 ;  /* 0x000000ffff007224 */ /* 0x000fc800078e0a0c */
[----:B------:R0:W1:Y:S02]  /*0140*/  F2I.FTZ.U32.TRUNC.NTZ R5, R4 ;  /* 0x0000000400057305 */ /* 0x000064000021f000 */
[----:B0-----:R-:W-:Y:S02]  /*0150*/  IMAD.MOV.U32 R4, RZ, RZ, RZ ;  /* 0x000000ffff047224 */ /* 0x001fe400078e00ff */
[----:B-1----:R-:W-:-:S04]  /*0160*/  IMAD.MOV R8, RZ, RZ, -R5 ;  /* 0x000000ffff087224 */ /* 0x002fc800078e0a05 */
[----:B------:R-:W-:Y:S02]  /*0170*/  IMAD R11, R8, R9, RZ ;  /* 0x00000009080b7224 */ /* 0x000fe400078e02ff */
[----:B------:R-:W-:Y:S02]  /*0180*/  IMAD.MOV.U32 R8, RZ, RZ, R10 ;  /* 0x000000ffff087224 */ /* 0x000fe400078e000a */
[----:B------:R-:W-:-:S06]  /*0190*/  IMAD.HI.U32 R5, R5, R11, R4 ;  /* 0x0000000b05057227 */ /* 0x000fcc00078e0004 */
[----:B------:R-:W-:-:S04]  /*01a0*/  IMAD.HI.U32 R5, R5, R8, RZ ;  /* 0x0000000805057227 */ /* 0x000fc800078e00ff */
[----:B------:R-:W-:-:S05]  /*01b0*/  IMAD R0, R5, R0, R8 ;  /* 0x0000000005007224 */ /* 0x000fca00078e0208 */
[----:B------:R-:W-:-:S13]  /*01c0*/  ISETP.GT.U32.AND P1, PT, R9, R0, PT ;  /* 0x000000000900720c */ /* 0x000fda0003f24070 */
[----:B------:R-:W-:Y:S02]  /*01d0*/  @!P1 IMAD.IADD R0, R0, 0x1, -R9 ;  /* 0x0000000100009824 */ /* 0x000fe400078e0a09 */
[----:B------:R-:W-:Y:S01]  /*01e0*/  @!P1 VIADD R5, R5, 0x1 ;  /* 0x0000000105059836 */ /* 0x000fe20000000000 */
[----:B------:R-:W-:Y:S02]  /*01f0*/  ISETP.NE.AND P1, PT, R6, RZ, PT ;  /* 0x000000ff0600720c */ /* 0x000fe40003f25270 */
[----:B------:R-:W-:Y:S02]  /*0200*/  ISETP.GE.U32.AND P0, PT, R0, R9, PT ;  /* 0x000000090000720c */ /* 0x000fe40003f06070 */
[----:B------:R-:W-:-:S04]  /*0210*/  LOP3.LUT R0, R7, R6, RZ, 0x3c, !PT ;  /* 0x0000000607007212 */ /* 0x000fc800078e3cff */
[----:B------:R-:W-:Y:S01]  /*0220*/  ISETP.GE.AND P2, PT, R0, RZ, PT ;  /* 0x000000ff0000720c */ /* 0x000fe20003f46270 */
[----:B------:R-:W-:-:S06]  /*0230*/  VIADD R0, R2, 0x1ff ;  /* 0x000001ff02007836 */ /* 0x000fcc0000000000 */
[----:B------:R-:W-:-:S04]  /*0240*/  @P0 VIADD R5, R5, 0x1 ;  /* 0x0000000105050836 */ /* 0x000fc80000000000 */
[----:B------:R-:W-:Y:S01]  /*0250*/  IMAD.MOV.U32 R4, RZ, RZ, R5 ;  /* 0x000000ffff047224 */ /* 0x000fe200078e0005 */
[----:B------:R-:W-:-:S03]  /*0260*/  SHF.R.S32.HI R5, RZ, 0x1f, R0 ;  /* 0x0000001fff057819 */ /* 0x000fc60000011400 */
[----:B------:R-:W-:Y:S01]  /*0270*/  @!P2 IMAD.MOV R4, RZ, RZ, -R4 ;  /* 0x000000ffff04a224 */ /* 0x000fe200078e0a04 */
[----:B------:R-:W-:Y:S02]  /*0280*/  @!P1 LOP3.LUT R4, RZ, R6, RZ, 0x33, !PT ;  /* 0x00000006ff049212 */ /* 0x000fe400078e33ff */
[----:B------:R-:W-:-:S03]  /*0290*/  LEA.HI R5, R5, R0, RZ, 0x9 ;  /* 0x0000000005057211 */ /* 0x000fc600078f48ff */
[----:B------:R-:W-:Y:S02]  /*02a0*/  IMAD.SHL.U32 R8, R4, 0x4, RZ ;  /* 0x0000000404087824 */ /* 0x000fe400078e00ff */
[----:B------:R-:W-:-:S03]  /*02b0*/  IMAD.MOV R4, RZ, RZ, -R4 ;  /* 0x000000ffff047224 */ /* 0x000fc600078e0a04 */
[----:B------:R-:W-:Y:S01]  /*02c0*/  LEA.HI.SX32 R5, R5, -R8, 0x17 ;  /* 0x8000000805057211 */ /* 0x000fe200078fbaff */
[----:B------:R-:W-:-:S03]  /*02d0*/  IMAD R13, R6, R4, R7 ;  /* 0x00000004060d7224 */ /* 0x000fc600078e0207 */
[----:B------:R-:W-:-:S04]  /*02e0*/  VIMNMX R10, R5, 0x4, PT ;  /* 0x00000004050a7848 */ /* 0x000fc80003fe0100 */
[-C--:B------:R-:W-:Y:S02]  /*02f0*/  IABS R9, R10.reuse ;  /* 0x0000000a00097213 */ /* 0x080fe40000000000 */
[----:B------:R-:W-:Y:S02]  /*0300*/  IABS R6, R10 ;  /* 0x0000000a00067213 */ /* 0x000fe40000000000 */
[----:B------:R-:W0:Y:S08]  /*0310*/  I2F.RP R0, R9 ;  /* 0x0000000900007306 */ /* 0x000e300000209400 */
[----:B0-----:R-:W0:Y:S02]  /*0320*/  MUFU.RCP R0, R0 ;  /* 0x0000000000007308 */ /* 0x001e240000001000 */
[----:B0-----:R-:W-:-:S06]  /*0330*/  VIADD R5, R0, 0xffffffe ;  /* 0x0ffffffe00057836 */ /* 0x001fcc0000000000 */
[----:B------:R-:W0:Y:S02]  /*0340*/  F2I.FTZ.U32.TRUNC.NTZ R5, R5 ;  /* 0x0000000500057305 */ /* 0x000e24000021f000 */
[----:B0-----:R-:W-:-:S04]  /*0350*/  IMAD.MOV R11, RZ, RZ, -R5 ;  /* 0x000000ffff0b7224 */ /* 0x001fc800078e0a05 */
[----:B------:R-:W-:Y:S01]  /*0360*/  IMAD.MOV.U32 R4, RZ, RZ, R11 ;  /* 0x000000ffff047224 */ /* 0x000fe200078e000b */
[----:B------:R-:W-:-:S03]  /*0370*/  IABS R11, R13 ;  /* 0x0000000d000b7213 */ /* 0x000fc60000000000 */
[----:B------:R-:W-:Y:S02]  /*0380*/  IMAD R7, R4, R9, RZ ;  /* 0x0000000904077224 */ /* 0x000fe400078e02ff */
[----:B------:R-:W-:-:S04]  /*0390*/  IMAD.MOV.U32 R4, RZ, RZ, RZ ;  /* 0x000000ffff047224 */ /* 0x000fc800078e00ff */
[----:B------:R-:W-:-:S04]  /*03a0*/  IMAD.HI.U32 R4, R5, R7, R4 ;  /* 0x0000000705047227 */ /* 0x000fc800078e0004 */
[----:B------:R-:W-:Y:S02]  /*03b0*/  IMAD.MOV R5, RZ, RZ, -R6 ;  /* 0x000000ffff057224 */ /* 0x000fe400078e0a06 */
[----:B------:R-:W-:Y:S01]  /*03c0*/  IMAD.HI.U32 R0, R4, R11, RZ ;  /* 0x0000000b04007227 */ /* 0x000fe200078e00ff */
[----:B------:R-:W0:Y:S03]  /*03d0*/  LDC R6, c[0x0][0x230] ;  /* 0x00008c00ff067b82 */ /* 0x000e260000000800 */
[----:B------:R-:W-:Y:S01]  /*03e0*/  IMAD R4, R0, R5, R11 ;  /* 0x0000000500047224 */ /* 0x000fe200078e020b */
[----:B------:R-:W-:-:S04]  /*03f0*/  LOP3.LUT R5, R13, R10, RZ, 0x3c, !PT ;  /* 0x0000000a0d057212 */ /* 0x000fc800078e3cff */
[----:B------:R-:W-:Y:S02]  /*0400*/  ISETP.GT.U32.AND P1, PT, R9, R4, PT ;  /* 0x000000040900720c */ /* 0x000fe40003f24070 */
[----:B------:R-:W-:-:S11]  /*0410*/  ISETP.GE.AND P2, PT, R5, RZ, PT ;  /* 0x000000ff0500720c */ /* 0x000fd60003f46270 */
[----:B------:R-:W-:Y:S02]  /*0420*/  @!P1 IMAD.IADD R4, R4, 0x1, -R9 ;  /* 0x0000000104049824 */ /* 0x000fe400078e0a09 */
[----:B------:R-:W-:Y:S01]  /*0430*/  @!P1 VIADD R0, R0, 0x1 ;  /* 0x0000000100009836 */ /* 0x000fe20000000000 */
[----:B------:R-:W-:Y:S01]  /*0440*/  ISETP.NE.AND P1, PT, R10, RZ, PT ;  /* 0x000000ff0a00720c */ /* 0x000fe20003f25270 */
[----:B0-----:R-:W-:Y:S01]  /*0450*/  VIADD R6, R6, 0x3f ;  /* 0x0000003f06067836 */ /* 0x001fe20000000000 */
[----:B------:R-:W-:Y:S02]  /*0460*/  ISETP.GE.U32.AND P0, PT, R4, R9, PT ;  /* 0x000000090400720c */ /* 0x000fe40003f06070 */
[----:B------:R-:W0:Y:S11]  /*0470*/  S2R R4, SR_TID.X ;  /* 0x0000000000047919 */ /* 0x000e360000002100 */
[----:B------:R-:W-:Y:S01]  /*0480*/  @P0 VIADD R0, R0, 0x1 ;  /* 0x0000000100000836 */ /* 0x000fe20000000000 */
[----:B------:R-:W-:-:S03]  /*0490*/  ISETP.GT.AND P0, PT, R6, 0x3f, PT ;  /* 0x0000003f0600780c */ /* 0x000fc60003f04270 */
[----:B------:R-:W-:Y:S01]  /*04a0*/  @!P2 IMAD.MOV R0, RZ, RZ, -R0 ;  /* 0x000000ffff00a224 */ /* 0x000fe200078e0a00 */
[----:B------:R-:W-:-:S05]  /*04b0*/  @!P1 LOP3.LUT R0, RZ, R10, RZ, 0x33, !PT ;  /* 0x0000000aff009212 */ /* 0x000fca00078e33ff */
[----:B------:R-:W-:Y:S02]  /*04c0*/  IMAD.MOV R5, RZ, RZ, -R0 ;  /* 0x000000ffff057224 */ /* 0x000fe400078e0a00 */
[----:B------:R-:W-:Y:S02]  /*04d0*/  IMAD.SHL.U32 R23, R0, 0x40, RZ ;  /* 0x0000004000177824 */ /* 0x000fe400078e00ff */
[----:B------:R-:W-:-:S04]  /*04e0*/  IMAD R5, R10, R5, R13 ;  /* 0x000000050a057224 */ /* 0x000fc800078e020d */
[----:B------:R-:W-:Y:S01]  /*04f0*/  IMAD.IADD R5, R8, 0x1, R5 ;  /* 0x0000000108057824 */ /* 0x000fe200078e0205 */
[----:B0-----:R-:W-:-:S05]  /*0500*/  LOP3.LUT R14, R4, 0x7f, RZ, 0xc0, !PT ;  /* 0x0000007f040e7812 */ /* 0x001fca00078ec0ff */
[----:B------:R-:W-:-:S04]  /*0510*/  IMAD R249, R5, 0x200, R14 ;  /* 0x0000020005f97824 */ /* 0x000fc800078e020e */
[C---:B------:R-:W-:Y:S01]  /*0520*/  VIADD R248, R249.reuse, 0x80 ;  /* 0x00000080f9f87836 */ /* 0x040fe20000000000 */
[----:B------:R0:W-:Y:S01]  /*0530*/  STL [R1+0x118], R249 ;  /* 0x000118f901007387 */ /* 0x0001e20000100800 */
[C---:B------:R-:W-:Y:S02]  /*0540*/  VIADD R22, R249.reuse, 0x100 ;  /* 0x00000100f9167836 */ /* 0x040fe40000000000 */
[----:B------:R-:W-:Y:S01]  /*0550*/  VIADD R21, R249, 0x180 ;  /* 0x00000180f9157836 */ /* 0x000fe20000000000 */
[----:B------:R0:W-:Y:S04]  /*0560*/  STL [R1+0xec], R23 ;  /* 0x0000ec1701007387 */ /* 0x0001e80000100800 */
[----:B------:R0:W-:Y:S04]  /*0570*/  STL [R1+0x184], R248 ;  /* 0x000184f801007387 */ /* 0x0001e80000100800 */
[----:B------:R0:W-:Y:S04]  /*0580*/  STL [R1+0x180], R22 ;  /* 0x0001801601007387 */ /* 0x0001e80000100800 */
[----:B------:R0:W-:Y:S01]  /*0590*/  STL [R1+0x17c], R21 ;  /* 0x00017c1501007387 */ /* 0x0001e20000100800 */
[----:B------:R-:W-:Y:S05]  /*05a0*/  @P0 BRA `(.L_x_0) ;  /* 0x00000008004c0947 */ /* 0x000fea0003800000 */
[----:B------:R-:W-:Y:S01]  /*05b0*/  IMAD.SHL.U32 R0, R4, 0x8, RZ ;  /* 0x0000000804007824 */ /* 0x000fe200078e00ff */
[----:B------:R1:W-:Y:S01]  /*05c0*/  STL [R1], RZ ;  /* 0x000000ff01007387 */ /* 0x0003e20000100800 */
[----:B------:R-:W-:Y:S02]  /*05d0*/  CS2R R216, SRZ ;  /* 0x0000000000d87805 */ /* 0x000fe4000001ff00 */
[----:B------:R-:W-:Y:S02]  /*05e0*/  CS2R R218, SRZ ;  /* 0x0000000000da7805 */ /* 0x000fe4000001ff00 */
[----:B------:R-:W-:Y:S01]  /*05f0*/  CS2R R220, SRZ ;  /* 0x0000000000dc7805 */ /* 0x000fe2000001ff00 */
[----:B------:R1:W-:Y:S01]  /*0600*/  STL [R1+0xb8c], R0 ;  /* 0x000b8c0001007387 */ /* 0x0003e20000100800 */
[----:B------:R-:W-:Y:S02]  /*0610*/  CS2R R222, SRZ ;  /* 0x0000000000de7805 */ /* 0x000fe4000001ff00 */
[----:B------:R-:W-:-:S02]  /*0620*/  CS2R R224, SRZ ;  /* 0x0000000000e07805 */ /* 0x000fc4000001ff00 */
[----:B------:R-:W-:Y:S01]  /*0630*/  CS2R R226, SRZ ;  /* 0x0000000000e27805 */ /* 0x000fe2000001ff00 */
[----:B------:R1:W-:Y:S01]  /*0640*/  STL [R1+0x4], RZ ;  /* 0x000004ff01007387 */ /* 0x0003e20000100800 */
[----:B------:R-:W-:Y:S02]  /*0650*/  CS2R R228, SRZ ;  /* 0x0000000000e47805 */ /* 0x000fe4000001ff00 */
[----:B------:R-:W-:Y:S02]  /*0660*/  CS2R R230, SRZ ;  /* 0x0000000000e67805 */ /* 0x000fe4000001ff00 */
[----:B------:R-:W-:Y:S01]  /*0670*/  CS2R R232, SRZ ;  /* 0x0000000000e87805 */ /* 0x000fe2000001ff00 */
[----:B------:R1:W-:Y:S01]  /*0680*/  STL [R1+0x8], RZ ;  /* 0x000008ff01007387 */ /* 0x0003e20000100800 */
        /* <DEDUP_REMOVED lines=118> */
[----:B------:R-:W-:Y:S02]  /*0df0*/  CS2R R28, SRZ ;  /* 0x00000000001c7805 */ /* 0x000fe4000001ff00 */
[----:B------:R-:W-:Y:S02]  /*0e00*/  CS2R R30, SRZ ;  /* 0x00000000001e7805 */ /* 0x000fe4000001ff00 */
[----:B------:R-:W-:-:S02]  /*0e10*/  CS2R R32, SRZ ;  /* 0x0000000000207805 */ /* 0x000fc4000001ff00 */
[----:B------:R-:W-:Y:S02]  /*0e20*/  CS2R R34, SRZ ;  /* 0x0000000000227805 */ /* 0x000fe4000001ff00 */
        /* <DEDUP_REMOVED lines=9> */
[----:B------:R-:W-:Y:S01]  /*0ec0*/  CS2R R54, SRZ ;  /* 0x0000000000367805 */ /* 0x000fe2000001ff00 */
[----:B-1----:R-:W-:Y:S06]  /*0ed0*/  BRA `(.L_x_1) ;  /* 0x000001b800cc7947 */ /* 0x002fec0003800000 */
.L_x_0:
[----:B------:R-:W-:Y:S01]  /*0ee0*/  IABS R15, R2 ;  /* 0x00000002000f7213 */ /* 0x000fe20000000000 */
[----:B------:R-:W-:Y:S01]  /*0ef0*/  ULDC UR7, c[0x0][0x23c] ;  /* 0x00008f0000077ab9 */ /* 0x000fe20000000800 */
[----:B------:R-:W-:Y:S01]  /*0f00*/  IABS R5, R3 ;  /* 0x0000000300057213 */ /* 0x000fe20000000000 */
[----:B------:R-:W-:Y:S01]  /*0f10*/  ULDC.64 UR4, c[0x0][0x218] ;  /* 0x0000860000047ab9 */ /* 0x000fe20000000a00 */
[----:B------:R-:W1:Y:S01]  /*0f20*/  I2F.RP R0, R15 ;  /* 0x0000000f00007306 */ /* 0x000e620000209400 */
[----:B------:R-:W-:Y:S01]  /*0f30*/  SHF.R.S32.HI R11, RZ, 0x1f, R6 ;  /* 0x0000001fff0b7819 */ /* 0x000fe20000011406 */
[----:B------:R-:W-:Y:S01]  /*0f40*/  ULDC.64 UR8, c[0x0][0x210] ;  /* 0x0000840000087ab9 */ /* 0x000fe20000000a00 */
[----:B------:R-:W-:Y:S01]  /*0f50*/  IABS R14, R22 ;  /* 0x00000016000e7213 */ /* 0x000fe20000000000 */
[----:B------:R-:W-:Y:S01]  /*0f60*/  UIADD3 UR6, UR58, 0x8000, URZ ;  /* 0x000080003a067890 */ /* 0x000fe2000fffe03f */
[----:B------:R-:W-:Y:S01]  /*0f70*/  SHF.R.U32.HI R17, RZ, 0x6, R4 ;  /* 0x00000006ff117819 */ /* 0x000fe20000011604 */
[----:B------:R-:W-:Y:S01]  /*0f80*/  ULDC UR29, c[0x0][0x238] ;  /* 0x00008e00001d7ab9 */ /* 0x000fe20000000800 */
[----:B------:R-:W-:Y:S01]  /*0f90*/  IABS R16, R21 ;  /* 0x0000001500107213 */ /* 0x000fe20000000000 */
[----:B------:R-:W2:Y:S01]  /*0fa0*/  I2F.RP R10, R5 ;  /* 0x00000005000a7306 */ /* 0x000ea20000209400 */
[----:B------:R-:W-:Y:S01]  /*0fb0*/  LOP3.LUT R39, R4, 0x3f, RZ, 0xc0, !PT ;  /* 0x0000003f04277812 */ /* 0x000fe200078ec0ff */
[----:B------:R-:W-:Y:S01]  /*0fc0*/  USHF.R.U32.HI UR14, URZ, 0x4, UR6 ;  /* 0x000000043f0e7899 */ /* 0x000fe20008011606 */
[----:B------:R-:W-:Y:S01]  /*0fd0*/  CS2R R216, SRZ ;  /* 0x0000000000d87805 */ /* 0x000fe2000001ff00 */
[----:B------:R-:W-:Y:S01]  /*0fe0*/  UIMAD UR53, UR29, 0x3f, URZ ;  /* 0x0000003f1d3578a4 */ /* 0x000fe2000f8e023f */
[----:B------:R-:W-:Y:S01]  /*0ff0*/  CS2R R218, SRZ ;  /* 0x0000000000da7805 */ /* 0x000fe2000001ff00 */
[----:B------:R-:W-:Y:S01]  /*1000*/  USGXT.U32 UR14, UR14, 0xe ;  /* 0x0000000e0e0e789a */ /* 0x000fe20008000000 */
[----:B------:R-:W-:Y:S01]  /*1010*/  CS2R R220, SRZ ;  /* 0x0000000000dc7805 */ /* 0x000fe2000001ff00 */
[----:B-1----:R-:W1:Y:S01]  /*1020*/  MUFU.RCP R0, R0 ;  /* 0x0000000000007308 */ /* 0x002e620000001000 */
[----:B------:R-:W-:Y:S01]  /*1030*/  UMOV UR10, 0xfffffffe ;  /* 0xfffffffe000a7882 */ /* 0x000fe20000000000 */
[----:B------:R-:W-:Y:S01]  /*1040*/  UMOV UR11, 0x7fffffdf ;  /* 0x7fffffdf000b7882 */ /* 0x000fe20000000000 */
[----:B------:R-:W-:Y:S01]  /*1050*/  UMOV UR15, URZ ;  /* 0x0000003f000f7c82 */ /* 0x000fe20008000000 */
[----:B------:R-:W-:Y:S01]  /*1060*/  UIMAD UR49, UR29, 0x3e, URZ ;  /* 0x0000003e1d3178a4 */ /* 0x000fe2000f8e023f */
[----:B------:R-:W-:Y:S01]  /*1070*/  CS2R R222, SRZ ;  /* 0x0000000000de7805 */ /* 0x000fe2000001ff00 */
[----:B------:R-:W-:Y:S01]  /*1080*/  UIADD3.64 UR10, UR14, -UR10, URZ ;  /* 0x8000000a0e0a7297 */ /* 0x000fe2000fffe03f */
[----:B------:R-:W-:Y:S01]  /*1090*/  CS2R R224, SRZ ;  /* 0x0000000000e07805 */ /* 0x000fe2000001ff00 */
[----:B--2---:R-:W2:Y:S01]  /*10a0*/  MUFU.RCP R10, R10 ;  /* 0x0000000a000a7308 */ /* 0x004ea20000001000 */
[----:B------:R-:W-:Y:S01]  /*10b0*/  USHF.R.S32.HI UR15, URZ, 0x1f, UR53 ;  /* 0x0000001f3f0f7899 */ /* 0x000fe20008011435 */
[----:B------:R-:W-:Y:S01]  /*10c0*/  CS2R R226, SRZ ;  /* 0x0000000000e27805 */ /* 0x000fe2000001ff00 */
[----:B------:R-:W-:Y:S01]  /*10d0*/  UIMAD UR21, UR29, 0x3d, URZ ;  /* 0x0000003d1d1578a4 */ /* 0x000fe2000f8e023f */
[----:B------:R-:W-:Y:S01]  /*10e0*/  CS2R R228, SRZ ;  /* 0x0000000000e47805 */ /* 0x000fe2000001ff00 */
[----:B------:R-:W-:Y:S01]  /*10f0*/  UIMAD UR6, UR29, 0x3c, URZ ;  /* 0x0000003c1d0678a4 */ /* 0x000fe2000f8e023f */
[----:B------:R-:W-:Y:S01]  /*1100*/  CS2R R230, SRZ ;  /* 0x0000000000e67805 */ /* 0x000fe2000001ff00 */
[----:B------:R-:W-:Y:S01]  /*1110*/  UIMAD UR51, UR29, 0x3b, URZ ;  /* 0x0000003b1d3378a4 */ /* 0x000fe2000f8e023f */
[----:B------:R-:W-:Y:S01]  /*1120*/  CS2R R232, SRZ ;  /* 0x0000000000e87805 */ /* 0x000fe2000001ff00 */
[----:B-1----:R-:W-:Y:S01]  /*1130*/  VIADD R7, R0, 0xffffffe ;  /* 0x0ffffffe00077836 */ /* 0x002fe20000000000 */
[----:B------:R-:W-:Y:S01]  /*1140*/  LEA.HI R0, R11, R6, RZ, 0x6 ;  /* 0x000000060b007211 */ /* 0x000fe200078f30ff */
[----:B------:R-:W-:Y:S01]  /*1150*/  IMAD.MOV.U32 R6, RZ, RZ, RZ ;  /* 0x000000ffff067224 */ /* 0x000fe200078e00ff */
[----:B------:R-:W-:Y:S01]  /*1160*/  IABS R11, R249 ;  /* 0x000000f9000b7213 */ /* 0x000fe20000000000 */
[----:B------:R-:W-:Y:S01]  /*1170*/  USHF.R.S32.HI UR59, URZ, 0x1f, UR51 ;  /* 0x0000001f3f3b7899 */ /* 0x000fe20008011433 */
[----:B------:R-:W-:Y:S01]  /*1180*/  CS2R R234, SRZ ;  /* 0x0000000000ea7805 */ /* 0x000fe2000001ff00 */
[----:B------:R-:W1:Y:S01]  /*1190*/  F2I.FTZ.U32.TRUNC.NTZ R7, R7 ;  /* 0x0000000700077305 */ /* 0x000e62000021f000 */
[----:B------:R-:W-:Y:S01]  /*11a0*/  UIMAD UR33, UR29, 0x3a, URZ ;  /* 0x0000003a1d2178a4 */ /* 0x000fe2000f8e023f */
[----:B--2---:R-:W-:Y:S01]  /*11b0*/  VIADD R8, R10, 0xffffffe ;  /* 0x0ffffffe0a087836 */ /* 0x004fe20000000000 */
[----:B------:R-:W-:Y:S01]  /*11c0*/  UIMAD UR47, UR29, 0x39, URZ ;  /* 0x000000391d2f78a4 */ /* 0x000fe2000f8e023f */
[----:B------:R-:W-:Y:S01]  /*11d0*/  CS2R R236, SRZ ;  /* 0x0000000000ec7805 */ /* 0x000fe2000001ff00 */
[----:B------:R-:W-:Y:S01]  /*11e0*/  UIMAD UR17, UR29, 0x38, URZ ;  /* 0x000000381d1178a4 */ /* 0x000fe2000f8e023f */
[----:B------:R-:W-:Y:S01]  /*11f0*/  CS2R R238, SRZ ;  /* 0x0000000000ee7805 */ /* 0x000fe2000001ff00 */
[----:B------:R-:W-:Y:S01]  /*1200*/  UIMAD UR34, UR29, 0x37, URZ ;  /* 0x000000371d2278a4 */ /* 0x000fe2000f8e023f */
[----:B------:R2:W3:Y:S01]  /*1210*/  F2I.FTZ.U32.TRUNC.NTZ R9, R8 ;  /* 0x0000000800097305 */ /* 0x0004e2000021f000 */
[----:B------:R-:W-:Y:S01]  /*1220*/  UIMAD UR41, UR29, 0x35, URZ ;  /* 0x000000351d2978a4 */ /* 0x000fe2000f8e023f */
[----:B------:R-:W-:Y:S01]  /*1230*/  CS2R R240, SRZ ;  /* 0x0000000000f07805 */ /* 0x000fe2000001ff00 */
[----:B------:R-:W-:Y:S01]  /*1240*/  UIMAD UR25, UR29, 0x34, URZ ;  /* 0x000000341d1978a4 */ /* 0x000fe2000f8e023f */
[----:B------:R-:W-:Y:S01]  /*1250*/  CS2R R242, SRZ ;  /* 0x0000000000f27805 */ /* 0x000fe2000001ff00 */
[----:B------:R-:W-:Y:S01]  /*1260*/  UIMAD UR30, UR29, 0x33, URZ ;  /* 0x000000331d1e78a4 */ /* 0x000fe2000f8e023f */
[----:B------:R-:W-:Y:S01]  /*1270*/  CS2R R244, SRZ ;  /* 0x0000000000f47805 */ /* 0x000fe2000001ff00 */
[----:B-1----:R-:W-:Y:S01]  /*1280*/  IMAD.MOV R12, RZ, RZ, -R7 ;  /* 0x000000ffff0c7224 */ /* 0x002fe200078e0a07 */
[----:B------:R-:W-:Y:S01]  /*1290*/  UIMAD UR38, UR29, 0x31, URZ ;  /* 0x000000311d2678a4 */ /* 0x000fe2000f8e023f */
[----:B--2---:R-:W-:Y:S01]  /*12a0*/  IMAD.MOV.U32 R8, RZ, RZ, RZ ;  /* 0x000000ffff087224 */ /* 0x004fe200078e00ff */
[----:B------:R-:W-:Y:S01]  /*12b0*/  ULDC UR55, c[0x0][0x238] ;  /* 0x00008e0000377ab9 */ /* 0x000fe20000000800 */
[----:B------:R-:W-:Y:S01]  /*12c0*/  IMAD R13, R12, R15, RZ ;  /* 0x0000000f0c0d7224 */ /* 0x000fe200078e02ff */
[----:B------:R-:W-:Y:S01]  /*12d0*/  ULDC UR37, c[0x0][0x238] ;  /* 0x00008e0000257ab9 */ /* 0x000fe20000000800 */
[----:B------:R-:W-:Y:S01]  /*12e0*/  ULDC UR45, c[0x0][0x238] ;  /* 0x00008e00002d7ab9 */ /* 0x000fe20000000800 */
[----:B------:R-:W-:Y:S01]  /*12f0*/  UIMAD UR37, UR37, 0x1c, URZ ;  /* 0x0000001c252578a4 */ /* 0x000fe2000f8e023f */
[----:B---3--:R-:W-:Y:S01]  /*1300*/  IMAD.MOV R10, RZ, RZ, -R9 ;  /* 0x000000ffff0a7224 */ /* 0x008fe200078e0a09 */
[----:B------:R-:W-:Y:S01]  /*1310*/  UIMAD UR45, UR45, 0x1b, URZ ;  /* 0x0000001b2d2d78a4 */ /* 0x000fe2000f8e023f */
[----:B------:R-:W-:Y:S01]  /*1320*/  IMAD.HI.U32 R6, R7, R13, R6 ;  /* 0x0000000d07067227 */ /* 0x000fe200078e0006 */
[----:B------:R-:W-:Y:S01]  /*1330*/  IABS R13, R248 ;  /* 0x000000f8000d7213 */ /* 0x000fe20000000000 */
[----:B------:R-:W-:Y:S01]  /*1340*/  ULDC UR43, c[0x0][0x238] ;  /* 0x00008e00002b7ab9 */ /* 0x000fe20000000800 */
[----:B------:R-:W-:Y:S01]  /*1350*/  ULDC UR31, c[0x0][0x238] ;  /* 0x00008e00001f7ab9 */ /* 0x000fe20000000800 */
[----:B------:R-:W-:Y:S01]  /*1360*/  IMAD R7, R10, R5, RZ ;  /* 0x000000050a077224 */ /* 0x000fe200078e02ff */
[----:B------:R-:W-:Y:S01]  /*1370*/  UIMAD UR43, UR43, 0x1a, URZ ;  /* 0x0000001a2b2b78a4 */ /* 0x000fe2000f8e023f */
[C---:B------:R-:W-:Y:S01]  /*1380*/  IMAD.HI.U32 R10, R6.reuse, R14, RZ ;  /* 0x0000000e060a7227 */ /* 0x040fe200078e00ff */
[----:B------:R-:W-:Y:S01]  /*1390*/  UIMAD UR31, UR31, 0x19, URZ ;  /* 0x000000191f1f78a4 */ /* 0x000fe2000f8e023f */
[----:B------:R-:W-:Y:S01]  /*13a0*/  CS2R R246, SRZ ;  /* 0x0000000000f67805 */ /* 0x000fe2000001ff00 */
[----:B------:R-:W-:Y:S01]  /*13b0*/  ULDC UR35, c[0x0][0x238] ;  /* 0x00008e0000237ab9 */ /* 0x000fe20000000800 */
[----:B------:R-:W-:Y:S01]  /*13c0*/  IMAD.HI.U32 R9, R9, R7, R8 ;  /* 0x0000000709097227 */ /* 0x000fe200078e0008 */
[----:B------:R-:W-:Y:S01]  /*13d0*/  UIMAD UR35, UR35, 0x18, URZ ;  /* 0x00000018232378a4 */ /* 0x000fe2000f8e023f */
[----:B------:R-:W-:Y:S01]  /*13e0*/  CS2R R184, SRZ ;  /* 0x0000000000b87805 */ /* 0x000fe2000001ff00 */
[----:B------:R-:W-:Y:S01]  /*13f0*/  ULDC UR39, c[0x0][0x238] ;  /* 0x00008e0000277ab9 */ /* 0x000fe20000000800 */
[C---:B------:R-:W-:Y:S01]  /*1400*/  IMAD.HI.U32 R7, R6.reuse, R11, RZ ;  /* 0x0000000b06077227 */ /* 0x040fe200078e00ff */
[----:B------:R-:W-:Y:S01]  /*1410*/  UIMAD UR39, UR39, 0x17, URZ ;  /* 0x00000017272778a4 */ /* 0x000fe2000f8e023f */
[----:B------:R-:W-:Y:S01]  /*1420*/  CS2R R186, SRZ ;  /* 0x0000000000ba7805 */ /* 0x000fe2000001ff00 */
[----:B------:R-:W-:Y:S01]  /*1430*/  ULDC UR54, c[0x0][0x238] ;  /* 0x00008e0000367ab9 */ /* 0x000fe20000000800 */
[C---:B------:R-:W-:Y:S01]  /*1440*/  IMAD.HI.U32 R8, R6.reuse, R13, RZ ;  /* 0x0000000d06087227 */ /* 0x040fe200078e00ff */
[----:B------:R-:W-:Y:S01]  /*1450*/  UIMAD UR54, UR54, 0x15, URZ ;  /* 0x00000015363678a4 */ /* 0x000fe2000f8e023f */
[----:B------:R-:W-:Y:S01]  /*1460*/  CS2R R188, SRZ ;  /* 0x0000000000bc7805 */ /* 0x000fe2000001ff00 */
[----:B------:R-:W-:Y:S01]  /*1470*/  ULDC UR52, c[0x0][0x238] ;  /* 0x00008e0000347ab9 */ /* 0x000fe20000000800 */
[----:B------:R-:W-:Y:S01]  /*1480*/  IMAD.MOV R12, RZ, RZ, -R7 ;  /* 0x000000ffff0c7224 */ /* 0x000fe200078e0a07 */
[----:B------:R-:W-:Y:S01]  /*1490*/  SGXT.U32 R7, R17, 0x1 ;  /* 0x000000011107781a */ /* 0x000fe20000000000 */
[----:B------:R-:W-:Y:S01]  /*14a0*/  IMAD.MOV R8, RZ, RZ, -R8 ;  /* 0x000000ffff087224 */ /* 0x000fe200078e0a08 */
[----:B------:R-:W-:Y:S01]  /*14b0*/  UIMAD UR52, UR52, 0x14, URZ ;  /* 0x00000014343478a4 */ /* 0x000fe2000f8e023f */
[----:B------:R-:W-:Y:S01]  /*14c0*/  IMAD.MOV R10, RZ, RZ, -R10 ;  /* 0x000000ffff0a7224 */ /* 0x000fe200078e0a0a */
[----:B------:R-:W-:Y:S01]  /*14d0*/  LOP3.LUT R19, R23, R7, RZ, 0xfc, !PT ;  /* 0x0000000717137212 */ /* 0x000fe200078efcff */
[C---:B------:R-:W-:Y:S01]  /*14e0*/  IMAD R7, R15.reuse, R8, R13 ;  /* 0x000000080f077224 */ /* 0x040fe200078e020d */
[----:B------:R-:W-:Y:S01]  /*14f0*/  ULDC UR50, c[0x0][0x238] ;  /* 0x00008e0000327ab9 */ /* 0x000fe20000000800 */
[----:B------:R-:W-:Y:S01]  /*1500*/  IMAD R8, R15, R10, R14 ;  /* 0x0000000a0f087224 */ /* 0x000fe200078e020e */
[----:B------:R-:W-:Y:S01]  /*1510*/  LOP3.LUT R13, R19, 0x38, RZ, 0xfc, !PT ;  /* 0x00000038130d7812 */ /* 0x000fe200078efcff */
[----:B------:R-:W-:Y:S01]  /*1520*/  IMAD.HI.U32 R6, R6, R16, RZ ;  /* 0x0000001006067227 */ /* 0x000fe200078e00ff */
[C---:B------:R-:W-:Y:S01]  /*1530*/  ISETP.GT.U32.AND P6, PT, R15.reuse, R7, PT ;  /* 0x000000070f00720c */ /* 0x040fe20003fc4070 */
[----:B------:R-:W-:Y:S01]  /*1540*/  UIMAD UR50, UR50, 0x13, URZ ;  /* 0x00000013323278a4 */ /* 0x000fe2000f8e023f */
[C---:B------:R-:W-:Y:S01]  /*1550*/  ISETP.GT.U32.AND P4, PT, R15.reuse, R8, PT ;  /* 0x000000080f00720c */ /* 0x040fe20003f84070 */
[----:B------:R-:W-:Y:S01]  /*1560*/  IMAD.MOV R17, RZ, RZ, -R6 ;  /* 0x000000ffff117224 */ /* 0x000fe200078e0a06 */
[----:B------:R-:W-:Y:S01]  /*1570*/  IABS R18, R13 ;  /* 0x0000000d00127213 */ /* 0x000fe20000000000 */
[----:B------:R-:W-:Y:S01]  /*1580*/  IMAD R6, R15, R12, R11 ;  /* 0x0000000c0f067224 */ /* 0x000fe200078e020b */
[----:B------:R-:W-:Y:S01]  /*1590*/  LOP3.LUT R11, R19, 0x3c, RZ, 0xfc, !PT ;  /* 0x0000003c130b7812 */ /* 0x000fe200078efcff */
[----:B------:R-:W-:Y:S01]  /*15a0*/  IMAD R10, R15, R17, R16 ;  /* 0x000000110f0a7224 */ /* 0x000fe200078e0210 */
[----:B------:R-:W-:Y:S01]  /*15b0*/  LOP3.LUT R12, R19, 0x3a, RZ, 0xfc, !PT ;  /* 0x0000003a130c7812 */ /* 0x000fe200078efcff */
[----:B------:R-:W-:Y:S01]  /*15c0*/  ULDC UR48, c[0x0][0x238] ;  /* 0x00008e0000307ab9 */ /* 0x000fe20000000800 */
[C---:B------:R-:W-:Y:S01]  /*15d0*/  ISETP.GT.U32.AND P1, PT, R15.reuse, R6, PT ;  /* 0x000000060f00720c */ /* 0x040fe20003f24070 */
[----:B------:R-:W-:Y:S01]  /*15e0*/  UIMAD UR48, UR48, 0x12, URZ ;  /* 0x00000012303078a4 */ /* 0x000fe2000f8e023f */
[----:B------:R-:W-:Y:S01]  /*15f0*/  ISETP.GT.U32.AND P5, PT, R15, R10, PT ;  /* 0x0000000a0f00720c */ /* 0x000fe20003fa4070 */
[--C-:B------:R-:W-:Y:S01]  /*1600*/  @!P6 IMAD.IADD R7, R7, 0x1, -R15.reuse ;  /* 0x000000010707e824 */ /* 0x100fe200078e0a0f */
[----:B------:R-:W-:Y:S01]  /*1610*/  IABS R14, R11 ;  /* 0x0000000b000e7213 */ /* 0x000fe20000000000 */
[--C-:B------:R-:W-:Y:S01]  /*1620*/  @!P4 IMAD.IADD R8, R8, 0x1, -R15.reuse ;  /* 0x000000010808c824 */ /* 0x100fe200078e0a0f */
[----:B------:R-:W-:Y:S01]  /*1630*/  IABS R16, R12 ;  /* 0x0000000c00107213 */ /* 0x000fe20000000000 */
[----:B------:R-:W-:Y:S01]  /*1640*/  ULDC UR16, c[0x0][0x238] ;  /* 0x00008e0000107ab9 */ /* 0x000fe20000000800 */
[C---:B------:R-:W-:Y:S01]  /*1650*/  ISETP.GT.U32.AND P4, PT, R15.reuse, R7, PT ;  /* 0x000000070f00720c */ /* 0x040fe20003f84070 */
[----:B------:R-:W-:Y:S01]  /*1660*/  UIMAD UR16, UR16, 0x11, URZ ;  /* 0x00000011101078a4 */ /* 0x000fe2000f8e023f */
[----:B------:R-:W-:Y:S01]  /*1670*/  ISETP.GT.U32.AND P6, PT, R15, R8, PT ;  /* 0x000000080f00720c */ /* 0x000fe20003fc4070 */
[----:B------:R-:W-:Y:S01]  /*1680*/  ULDC UR20, c[0x0][0x238] ;  /* 0x00008e0000147ab9 */ /* 0x000fe20000000800 */
[----:B------:R-:W-:Y:S01]  /*1690*/  ISETP.GE.AND P0, PT, R11, RZ, PT ;  /* 0x000000ff0b00720c */ /* 0x000fe20003f06270 */
[--C-:B------:R-:W-:Y:S01]  /*16a0*/  @!P1 IMAD.IADD R6, R6, 0x1, -R15.reuse ;  /* 0x0000000106069824 */ /* 0x100fe200078e0a0f */
[----:B------:R-:W-:Y:S01]  /*16b0*/  ISETP.GE.AND P3, PT, R12, RZ, PT ;  /* 0x000000ff0c00720c */ /* 0x000fe20003f66270 */
[----:B------:R-:W-:Y:S01]  /*16c0*/  IMAD.HI.U32 R11, R9, R14, RZ ;  /* 0x0000000e090b7227 */ /* 0x000fe200078e00ff */
[----:B------:R-:W-:Y:S01]  /*16d0*/  ISETP.GE.AND P2, PT, R13, RZ, PT ;  /* 0x000000ff0d00720c */ /* 0x000fe20003f46270 */
[----:B------:R-:W-:Y:S01]  /*16e0*/  USHF.L.U32 UR20, UR20, 0x4, URZ ;  /* 0x0000000414147899 */ /* 0x000fe2000800063f */
[----:B------:R-:W-:Y:S01]  /*16f0*/  ISETP.GT.U32.AND P1, PT, R15, R6, PT ;  /* 0x000000060f00720c */ /* 0x000fe20003f24070 */
[----:B------:R-:W-:Y:S01]  /*1700*/  @!P5 IMAD.IADD R10, R10, 0x1, -R15 ;  /* 0x000000010a0ad824 */ /* 0x000fe200078e0a0f */
[----:B------:R-:W-:Y:S01]  /*1710*/  LOP3.LUT R17, R19, 0x36, RZ, 0xfc, !PT ;  /* 0x0000003613117812 */ /* 0x000fe200078efcff */
[----:B------:R-:W-:Y:S01]  /*1720*/  IMAD.HI.U32 R12, R9, R16, RZ ;  /* 0x00000010090c7227 */ /* 0x000fe200078e00ff */
[----:B------:R-:W-:Y:S01]  /*1730*/  LOP3.LUT R29, R19, 0xa, RZ, 0xfc, !PT ;  /* 0x0000000a131d7812 */ /* 0x000fe200078efcff */
[----:B------:R-:W-:Y:S01]  /*1740*/  ULDC UR24, c[0x0][0x238] ;  /* 0x00008e0000187ab9 */ /* 0x000fe20000000800 */
[----:B------:R-:W-:Y:S01]  /*1750*/  ISETP.GT.U32.AND P5, PT, R15, R10, PT ;  /* 0x0000000a0f00720c */ /* 0x000fe20003fa4070 */
[----:B------:R-:W-:Y:S01]  /*1760*/  IMAD.MOV R11, RZ, RZ, -R11 ;  /* 0x000000ffff0b7224 */ /* 0x000fe200078e0a0b */
[----:B------:R-:W-:Y:S01]  /*1770*/  IABS R20, R17 ;  /* 0x0000001100147213 */ /* 0x000fe20000000000 */
[----:B------:R-:W-:Y:S01]  /*1780*/  IMAD.MOV R13, RZ, RZ, -R12 ;  /* 0x000000ffff0d7224 */ /* 0x000fe200078e0a0c */
[----:B------:R-:W-:Y:S01]  /*1790*/  IABS R62, R29 ;  /* 0x0000001d003e7213 */ /* 0x000fe20000000000 */
[--C-:B------:R-:W-:Y:S01]  /*17a0*/  @!P4 IMAD.IADD R7, R7, 0x1, -R15.reuse ;  /* 0x000000010707c824 */ /* 0x100fe200078e0a0f */
[----:B------:R-:W-:Y:S01]  /*17b0*/  ISETP.GE.AND P4, PT, R248, RZ, PT ;  /* 0x000000fff800720c */ /* 0x000fe20003f86270 */
[----:B------:R-:W-:Y:S01]  /*17c0*/  @!P6 IMAD.IADD R8, R8, 0x1, -R15 ;  /* 0x000000010808e824 */ /* 0x000fe200078e0a0f */
[----:B------:R-:W-:Y:S01]  /*17d0*/  ISETP.GE.AND P6, PT, R22, RZ, PT ;  /* 0x000000ff1600720c */ /* 0x000fe20003fc6270 */
[----:B------:R-:W-:Y:S01]  /*17e0*/  IMAD R12, R5, R11, R14 ;  /* 0x0000000b050c7224 */ /* 0x000fe200078e020e */
[----:B------:R-:W-:Y:S01]  /*17f0*/  LOP3.LUT R31, R19, 0x8, RZ, 0xfc, !PT ;  /* 0x00000008131f7812 */ /* 0x000fe200078efcff */
[----:B------:R-:W-:Y:S01]  /*1800*/  IMAD.HI.U32 R11, R9, R18, RZ ;  /* 0x00000012090b7227 */ /* 0x000fe200078e00ff */
[----:B------:R-:W-:Y:S01]  /*1810*/  LOP3.LUT R33, R19, 0x6, RZ, 0xfc, !PT ;  /* 0x0000000613217812 */ /* 0x000fe200078efcff */
[----:B------:R-:W-:Y:S01]  /*1820*/  UIMAD UR24, UR24, 0xf, URZ ;  /* 0x0000000f181878a4 */ /* 0x000fe2000f8e023f */
[----:B------:R-:W-:Y:S01]  /*1830*/  IABS R64, R31 ;  /* 0x0000001f00407213 */ /* 0x000fe20000000000 */
[----:B------:R-:W-:Y:S01]  /*1840*/  IMAD R14, R5, R13, R16 ;  /* 0x0000000d050e7224 */ /* 0x000fe200078e0210 */
[----:B------:R-:W-:Y:S01]  /*1850*/  LOP3.LUT R13, R19, 0x34, RZ, 0xfc, !PT ;  /* 0x00000034130d7812 */ /* 0x000fe200078efcff */
[----:B------:R-:W-:Y:S01]  /*1860*/  IMAD.MOV R16, RZ, RZ, -R11 ;  /* 0x000000ffff107224 */ /* 0x000fe200078e0a0b */
[----:B------:R-:W-:Y:S01]  /*1870*/  IABS R66, R33 ;  /* 0x0000002100427213 */ /* 0x000fe20000000000 */
[--C-:B------:R-:W-:Y:S01]  /*1880*/  @!P1 IMAD.IADD R6, R6, 0x1, -R15.reuse ;  /* 0x0000000106069824 */ /* 0x100fe200078e0a0f */
[----:B------:R-:W-:Y:S01]  /*1890*/  ISETP.GE.AND P1, PT, R249, RZ, PT ;  /* 0x000000fff900720c */ /* 0x000fe20003f26270 */
[----:B------:R-:W-:Y:S01]  /*18a0*/  IMAD R16, R5, R16, R18 ;  /* 0x0000001005107224 */ /* 0x000fe200078e0212 */
[----:B------:R-:W-:Y:S01]  /*18b0*/  LOP3.LUT R35, R19, 0x4, RZ, 0xfc, !PT ;  /* 0x0000000413237812 */ /* 0x000fe200078efcff */
[----:B------:R-:W-:Y:S01]  /*18c0*/  @!P5 IMAD.IADD R10, R10, 0x1, -R15 ;  /* 0x000000010a0ad824 */ /* 0x000fe200078e0a0f */
[C---:B------:R-:W-:Y:S01]  /*18d0*/  ISETP.GT.U32.AND P5, PT, R5.reuse, R12, PT ;  /* 0x0000000c0500720c */ /* 0x040fe20003fa4070 */
[----:B------:R-:W-:Y:S01]  /*18e0*/  @!P4 IMAD.MOV R7, RZ, RZ, -R7 ;  /* 0x000000ffff07c224 */ /* 0x000fe200078e0a07 */
[----:B------:R-:W-:Y:S01]  /*18f0*/  ISETP.GT.U32.AND P4, PT, R5, R16, PT ;  /* 0x000000100500720c */ /* 0x000fe20003f84070 */
[----:B------:R-:W-:Y:S01]  /*1900*/  @!P6 IMAD.MOV R8, RZ, RZ, -R8 ;  /* 0x000000ffff08e224 */ /* 0x000fe200078e0a08 */
[----:B------:R-:W-:Y:S01]  /*1910*/  ISETP.GE.AND P6, PT, R21, RZ, PT ;  /* 0x000000ff1500720c */ /* 0x000fe20003fc6270 */
[----:B------:R-:W-:Y:S01]  /*1920*/  IMAD.HI.U32 R11, R9, R20, RZ ;  /* 0x00000014090b7227 */ /* 0x000fe200078e00ff */
[C---:B------:R-:W-:Y:S01]  /*1930*/  LOP3.LUT R15, R19.reuse, 0x32, RZ, 0xfc, !PT ;  /* 0x00000032130f7812 */ /* 0x040fe200078efcff */
[----:B------:R-:W-:Y:S01]  /*1940*/  ULDC UR28, c[0x0][0x238] ;  /* 0x00008e00001c7ab9 */ /* 0x000fe20000000800 */
[----:B0-----:R-:W-:Y:S01]  /*1950*/  LOP3.LUT R21, R19, 0x22, RZ, 0xfc, !PT ;  /* 0x0000002213157812 */ /* 0x001fe200078efcff */
[----:B------:R-:W-:Y:S01]  /*1960*/  IMAD.MOV R11, RZ, RZ, -R11 ;  /* 0x000000ffff0b7224 */ /* 0x000fe200078e0a0b */
[----:B------:R-:W-:Y:S01]  /*1970*/  IABS R22, R15 ;  /* 0x0000000f00167213 */ /* 0x000fe20000000000 */
[----:B------:R-:W-:Y:S01]  /*1980*/  @!P1 IMAD.MOV R6, RZ, RZ, -R6 ;  /* 0x000000ffff069224 */ /* 0x000fe200078e0a06 */
[C---:B------:R-:W-:Y:S01]  /*1990*/  ISETP.GT.U32.AND P1, PT, R5.reuse, R14, PT ;  /* 0x0000000e0500720c */ /* 0x040fe20003f24070 */
[----:B------:R-:W-:Y:S01]  /*19a0*/  IMAD R18, R5, R11, R20 ;  /* 0x0000000b05127224 */ /* 0x000fe200078e0214 */
[----:B------:R-:W-:Y:S01]  /*19b0*/  LOP3.LUT R11, RZ, R2, RZ, 0x33, !PT ;  /* 0x00000002ff0b7212 */ /* 0x000fe200078e33ff */
[--C-:B------:R-:W-:Y:S01]  /*19c0*/  @!P5 IMAD.IADD R12, R12, 0x1, -R5.reuse ;  /* 0x000000010c0cd824 */ /* 0x100fe200078e0a05 */
[----:B------:R-:W-:Y:S01]  /*19d0*/  ISETP.NE.AND P5, PT, R2, RZ, PT ;  /* 0x000000ff0200720c */ /* 0x000fe20003fa5270 */
[--C-:B------:R-:W-:Y:S01]  /*19e0*/  @!P4 IMAD.IADD R16, R16, 0x1, -R5.reuse ;  /* 0x000000011010c824 */ /* 0x100fe200078e0a05 */
[----:B------:R-:W-:Y:S01]  /*19f0*/  IABS R20, R13 ;  /* 0x0000000d00147213 */ /* 0x000fe20000000000 */
[----:B------:R-:W-:Y:S01]  /*1a00*/  @!P6 IMAD.MOV R10, RZ, RZ, -R10 ;  /* 0x000000ffff0ae224 */ /* 0x000fe200078e0a0a */
[C---:B------:R-:W-:Y:S01]  /*1a10*/  SEL R2, R11.reuse, R6, !P5 ;  /* 0x000000060b027207 */ /* 0x040fe20006800000 */
[----:B------:R-:W-:Y:S01]  /*1a20*/  UIMAD UR28, UR28, 0xe, URZ ;  /* 0x0000000e1c1c78a4 */ /* 0x000fe2000f8e023f */
[C---:B------:R-:W-:Y:S01]  /*1a30*/  SEL R6, R11.reuse, R7, !P5 ;  /* 0x000000070b067207 */ /* 0x040fe20006800000 */
[----:B------:R-:W-:Y:S01]  /*1a40*/  ULDC UR32, c[0x0][0x238] ;  /* 0x00008e0000207ab9 */ /* 0x000fe20000000800 */
[C---:B------:R-:W-:Y:S01]  /*1a50*/  SEL R7, R11.reuse, R8, !P5 ;  /* 0x000000080b077207 */ /* 0x040fe20006800000 */
[----:B------:R-:W-:Y:S01]  /*1a60*/  @!P1 IMAD.IADD R14, R14, 0x1, -R5 ;  /* 0x000000010e0e9824 */ /* 0x000fe200078e0a05 */
[----:B------:R-:W-:Y:S01]  /*1a70*/  SEL R8, R11, R10, !P5 ;  /* 0x0000000a0b087207 */ /* 0x000fe20006800000 */
[----:B------:R-:W-:Y:S01]  /*1a80*/  IMAD.HI.U32 R10, R9, R20, RZ ;  /* 0x00000014090a7227 */ /* 0x000fe200078e00ff */
[C---:B------:R-:W-:Y:S01]  /*1a90*/  ISETP.GT.U32.AND P6, PT, R5.reuse, R16, PT ;  /* 0x000000100500720c */ /* 0x040fe20003fc4070 */
[----:B------:R-:W-:Y:S01]  /*1aa0*/  UIMAD UR32, UR32, 0xd, URZ ;  /* 0x0000000d202078a4 */ /* 0x000fe2000f8e023f */
[C---:B------:R-:W-:Y:S01]  /*1ab0*/  ISETP.GT.U32.AND P1, PT, R5.reuse, R12, PT ;  /* 0x0000000c0500720c */ /* 0x040fe20003f24070 */
[----:B------:R-:W-:Y:S01]  /*1ac0*/  IMAD.MOV R10, RZ, RZ, -R10 ;  /* 0x000000ffff0a7224 */ /* 0x000fe200078e0a0a */
[----:B------:R-:W-:Y:S01]  /*1ad0*/  ISETP.GT.U32.AND P5, PT, R5, R18, PT ;  /* 0x000000120500720c */ /* 0x000fe20003fa4070 */
[----:B------:R-:W-:Y:S01]  /*1ae0*/  IMAD.HI.U32 R11, R9, R22, RZ ;  /* 0x00000016090b7227 */ /* 0x000fe200078e00ff */
[C---:B------:R-:W-:Y:S01]  /*1af0*/  ISETP.GT.U32.AND P4, PT, R5.reuse, R14, PT ;  /* 0x0000000e0500720c */ /* 0x040fe20003f84070 */
[----:B------:R-:W-:Y:S01]  /*1b00*/  ULDC UR36, c[0x0][0x238] ;  /* 0x00008e0000247ab9 */ /* 0x000fe20000000800 */
[----:B------:R-:W-:Y:S01]  /*1b10*/  IABS R38, R21 ;  /* 0x0000001500267213 */ /* 0x000fe20000000000 */
[----:B------:R-:W-:Y:S01]  /*1b20*/  IMAD R10, R5, R10, R20 ;  /* 0x0000000a050a7224 */ /* 0x000fe200078e0214 */
[----:B------:R-:W-:Y:S01]  /*1b30*/  IABS R68, R35 ;  /* 0x0000002300447213 */ /* 0x000fe20000000000 */
[----:B------:R-:W-:Y:S01]  /*1b40*/  IMAD.MOV R11, RZ, RZ, -R11 ;  /* 0x000000ffff0b7224 */ /* 0x000fe200078e0a0b */
[----:B------:R-:W-:Y:S01]  /*1b50*/  LOP3.LUT R37, R19, 0x2, RZ, 0xfc, !PT ;  /* 0x0000000213257812 */ /* 0x000fe200078efcff */
[--C-:B------:R-:W-:Y:S01]  /*1b60*/  @!P6 IMAD.IADD R16, R16, 0x1, -R5.reuse ;  /* 0x000000011010e824 */ /* 0x100fe200078e0a05 */
[----:B------:R-:W-:Y:S01]  /*1b70*/  ISETP.GT.U32.AND P6, PT, R5, R10, PT ;  /* 0x0000000a0500720c */ /* 0x000fe20003fc4070 */
[--C-:B------:R-:W-:Y:S01]  /*1b80*/  @!P1 IMAD.IADD R12, R12, 0x1, -R5.reuse ;  /* 0x000000010c0c9824 */ /* 0x100fe200078e0a05 */
[----:B------:R-:W-:Y:S01]  /*1b90*/  ISETP.GE.AND P1, PT, R17, RZ, PT ;  /* 0x000000ff1100720c */ /* 0x000fe20003f26270 */
[----:B------:R-:W-:Y:S01]  /*1ba0*/  IMAD R22, R5, R11, R22 ;  /* 0x0000000b05167224 */ /* 0x000fe200078e0216 */
[----:B------:R-:W-:Y:S01]  /*1bb0*/  LOP3.LUT R17, R19, 0x30, RZ, 0xfc, !PT ;  /* 0x0000003013117812 */ /* 0x000fe200078efcff */
[----:B------:R-:W-:Y:S01]  /*1bc0*/  @!P2 IMAD.MOV R16, RZ, RZ, -R16 ;  /* 0x000000ffff10a224 */ /* 0x000fe200078e0a10 */
[----:B------:R-:W-:Y:S01]  /*1bd0*/  IABS R72, R19 ;  /* 0x0000001300487213 */ /* 0x000fe20000000000 */
[--C-:B------:R-:W-:Y:S01]  /*1be0*/  @!P5 IMAD.IADD R18, R18, 0x1, -R5.reuse ;  /* 0x000000011212d824 */ /* 0x100fe200078e0a05 */
[----:B------:R-:W-:Y:S01]  /*1bf0*/  IABS R24, R17 ;  /* 0x0000001100187213 */ /* 0x000fe20000000000 */
[--C-:B------:R-:W-:Y:S01]  /*1c00*/  @!P4 IMAD.IADD R14, R14, 0x1, -R5.reuse ;  /* 0x000000010e0ec824 */ /* 0x100fe200078e0a05 */
[C---:B------:R-:W-:Y:S01]  /*1c10*/  ISETP.GT.U32.AND P2, PT, R5.reuse, R22, PT ;  /* 0x000000160500720c */ /* 0x040fe20003f44070 */
[----:B------:R-:W-:Y:S01]  /*1c20*/  @!P0 IMAD.MOV R12, RZ, RZ, -R12 ;  /* 0x000000ffff0c8224 */ /* 0x000fe200078e0a0c */
[----:B------:R-:W-:Y:S01]  /*1c30*/  ISETP.GT.U32.AND P5, PT, R5, R18, PT ;  /* 0x000000120500720c */ /* 0x000fe20003fa4070 */
[----:B------:R-:W-:Y:S01]  /*1c40*/  @!P6 IMAD.IADD R10, R10, 0x1, -R5 ;  /* 0x000000010a0ae824 */ /* 0x000fe200078e0a05 */
[----:B------:R-:W-:Y:S01]  /*1c50*/  ISETP.GE.AND P4, PT, R13, RZ, PT ;  /* 0x000000ff0d00720c */ /* 0x000fe20003f86270 */
[----:B------:R-:W-:Y:S01]  /*1c60*/  IMAD.HI.U32 R11, R9, R24, RZ ;  /* 0x00000018090b7227 */ /* 0x000fe200078e00ff */
[----:B------:R-:W-:Y:S01]  /*1c70*/  LOP3.LUT R13, R19, 0x2c, RZ, 0xfc, !PT ;  /* 0x0000002c130d7812 */ /* 0x000fe200078efcff */
[----:B------:R-:W-:Y:S01]  /*1c80*/  UIMAD UR36, UR36, 0xc, URZ ;  /* 0x0000000c242478a4 */ /* 0x000fe2000f8e023f */
[----:B------:R-:W-:Y:S01]  /*1c90*/  ISETP.GT.U32.AND P6, PT, R5, R10, PT ;  /* 0x0000000a0500720c */ /* 0x000fe20003fc4070 */
[----:B------:R-:W-:Y:S01]  /*1ca0*/  IMAD.MOV R11, RZ, RZ, -R11 ;  /* 0x000000ffff0b7224 */ /* 0x000fe200078e0a0b */
[----:B------:R-:W-:Y:S01]  /*1cb0*/  ISETP.GE.AND P0, PT, R15, RZ, PT ;  /* 0x000000ff0f00720c */ /* 0x000fe20003f06270 */
[----:B------:R-:W-:Y:S01]  /*1cc0*/  @!P3 IMAD.MOV R14, RZ, RZ, -R14 ;  /* 0x000000ffff0eb224 */ /* 0x000fe200078e0a0e */
[----:B------:R-:W-:Y:S01]  /*1cd0*/  IABS R26, R13 ;  /* 0x0000000d001a7213 */ /* 0x000fe20000000000 */
[----:B------:R-:W-:Y:S01]  /*1ce0*/  IMAD R24, R5, R11, R24 ;  /* 0x0000000b05187224 */ /* 0x000fe200078e0218 */
[----:B------:R-:W-:Y:S01]  /*1cf0*/  LOP3.LUT R15, R19, 0x2a, RZ, 0xfc, !PT ;  /* 0x0000002a130f7812 */ /* 0x000fe200078efcff */
[--C-:B------:R-:W-:Y:S01]  /*1d00*/  @!P2 IMAD.IADD R22, R22, 0x1, -R5.reuse ;  /* 0x000000011616a824 */ /* 0x100fe200078e0a05 */
[----:B------:R-:W-:Y:S01]  /*1d10*/  ISETP.GE.AND P3, PT, R17, RZ, PT ;  /* 0x000000ff1100720c */ /* 0x000fe20003f66270 */
[----:B------:R-:W-:Y:S01]  /*1d20*/  IMAD.HI.U32 R11, R9, R26, RZ ;  /* 0x0000001a090b7227 */ /* 0x000fe200078e00ff */
[----:B------:R-:W-:Y:S01]  /*1d30*/  IABS R28, R15 ;  /* 0x0000000f001c7213 */ /* 0x000fe20000000000 */
[----:B------:R-:W-:Y:S01]  /*1d40*/  ULDC UR40, c[0x0][0x238] ;  /* 0x00008e0000287ab9 */ /* 0x000fe20000000800 */
[C---:B------:R-:W-:Y:S01]  /*1d50*/  ISETP.GT.U32.AND P2, PT, R5.reuse, R22, PT ;  /* 0x000000160500720c */ /* 0x040fe20003f44070 */
[--C-:B------:R-:W-:Y:S01]  /*1d60*/  @!P6 IMAD.IADD R10, R10, 0x1, -R5.reuse ;  /* 0x000000010a0ae824 */ /* 0x100fe200078e0a05 */
[----:B------:R-:W-:Y:S01]  /*1d70*/  ISETP.GT.U32.AND P6, PT, R5, R24, PT ;  /* 0x000000180500720c */ /* 0x000fe20003fc4070 */
[----:B------:R-:W-:Y:S01]  /*1d80*/  @!P5 IMAD.IADD R18, R18, 0x1, -R5 ;  /* 0x000000011212d824 */ /* 0x000fe200078e0a05 */
[----:B------:R-:W-:Y:S01]  /*1d90*/  ISETP.GE.AND P5, PT, R13, RZ, PT ;  /* 0x000000ff0d00720c */ /* 0x000fe20003fa6270 */
[----:B------:R-:W-:Y:S01]  /*1da0*/  IMAD.MOV R13, RZ, RZ, -R11 ;  /* 0x000000ffff0d7224 */ /* 0x000fe200078e0a0b */
[----:B------:R-:W-:Y:S01]  /*1db0*/  LOP3.LUT R17, R19, 0x28, RZ, 0xfc, !PT ;  /* 0x0000002813117812 */ /* 0x000fe200078efcff */
[----:B------:R-:W-:Y:S01]  /*1dc0*/  IMAD.HI.U32 R11, R9, R28, RZ ;  /* 0x0000001c090b7227 */ /* 0x000fe200078e00ff */
[----:B------:R-:W-:Y:S01]  /*1dd0*/  UIMAD UR40, UR40, 0xb, URZ ;  /* 0x0000000b282878a4 */ /* 0x000fe2000f8e023f */
[----:B------:R-:W-:-:S02]  /*1de0*/  CS2R R190, SRZ ;  /* 0x0000000000be7805 */ /* 0x000fc4000001ff00 */
[----:B------:R-:W-:Y:S01]  /*1df0*/  IABS R32, R17 ;  /* 0x0000001100207213 */ /* 0x000fe20000000000 */
[----:B------:R-:W-:Y:S01]  /*1e00*/  IMAD.MOV.U32 R20, RZ, RZ, R10 ;  /* 0x000000ffff147224 */ /* 0x000fe200078e000a */
[----:B------:R-:W-:Y:S01]  /*1e10*/  ULDC UR44, c[0x0][0x238] ;  /* 0x00008e00002c7ab9 */ /* 0x000fe20000000800 */
[C---:B------:R-:W-:Y:S01]  /*1e20*/  IMAD R10, R5.reuse, R13, R26 ;  /* 0x0000000d050a7224 */ /* 0x040fe200078e021a */
[----:B------:R-:W-:Y:S01]  /*1e30*/  UIMAD UR44, UR44, 0xa, URZ ;  /* 0x0000000a2c2c78a4 */ /* 0x000fe2000f8e023f */
[----:B------:R-:W-:Y:S01]  /*1e40*/  IMAD.MOV R26, RZ, RZ, -R11 ;  /* 0x000000ffff1a7224 */ /* 0x000fe200078e0a0b */
[----:B------:R-:W-:Y:S01]  /*1e50*/  ULDC UR46, c[0x0][0x238] ;  /* 0x00008e00002e7ab9 */ /* 0x000fe20000000800 */
[--C-:B------:R-:W-:Y:S01]  /*1e60*/  @!P2 IMAD.IADD R22, R22, 0x1, -R5.reuse ;  /* 0x000000011616a824 */ /* 0x100fe200078e0a05 */
[C---:B------:R-:W-:Y:S01]  /*1e70*/  ISETP.GT.U32.AND P2, PT, R5.reuse, R10, PT ;  /* 0x0000000a0500720c */ /* 0x040fe20003f44070 */
[----:B------:R-:W-:Y:S01]  /*1e80*/  @!P6 IMAD.IADD R24, R24, 0x1, -R5 ;  /* 0x000000011818e824 */ /* 0x000fe200078e0a05 */
[----:B------:R-:W-:Y:S01]  /*1e90*/  UIMAD UR46, UR46, 0x9, URZ ;  /* 0x000000092e2e78a4 */ /* 0x000fe2000f8e023f */
[C---:B------:R-:W-:Y:S01]  /*1ea0*/  IMAD R26, R5.reuse, R26, R28 ;  /* 0x0000001a051a7224 */ /* 0x040fe200078e021c */
[----:B------:R-:W-:Y:S01]  /*1eb0*/  ULDC UR42, c[0x0][0x238] ;  /* 0x00008e00002a7ab9 */ /* 0x000fe20000000800 */
[----:B------:R-:W-:Y:S01]  /*1ec0*/  @!P0 IMAD.MOV R22, RZ, RZ, -R22 ;  /* 0x000000ffff168224 */ /* 0x000fe200078e0a16 */
[----:B------:R-:W-:Y:S01]  /*1ed0*/  ISETP.GT.U32.AND P6, PT, R5, R24, PT ;  /* 0x000000180500720c */ /* 0x000fe20003fc4070 */
[----:B------:R-:W-:Y:S01]  /*1ee0*/  IMAD.HI.U32 R11, R9, R32, RZ ;  /* 0x00000020090b7227 */ /* 0x000fe200078e00ff */
[----:B------:R-:W-:Y:S01]  /*1ef0*/  ISETP.GT.U32.AND P0, PT, R5, R26, PT ;  /* 0x0000001a0500720c */ /* 0x000fe20003f04070 */
[----:B------:R-:W-:Y:S01]  /*1f00*/  USHF.L.U32 UR42, UR42, 0x3, URZ ;  /* 0x000000032a2a7899 */ /* 0x000fe2000800063f */
[----:B------:R-:W-:Y:S01]  /*1f10*/  CS2R R192, SRZ ;  /* 0x0000000000c07805 */ /* 0x000fe2000001ff00 */
[----:B------:R-:W-:Y:S01]  /*1f20*/  IMAD.MOV R11, RZ, RZ, -R11 ;  /* 0x000000ffff0b7224 */ /* 0x000fe200078e0a0b */
[----:B------:R-:W-:Y:S01]  /*1f30*/  ULDC UR13, c[0x0][0x238] ;  /* 0x00008e00000d7ab9 */ /* 0x000fe20000000800 */
[----:B------:R-:W-:Y:S01]  /*1f40*/  @!P1 IMAD.MOV R18, RZ, RZ, -R18 ;  /* 0x000000ffff129224 */ /* 0x000fe200078e0a12 */
[----:B------:R-:W-:Y:S01]  /*1f50*/  ISETP.GE.AND P1, PT, R15, RZ, PT ;  /* 0x000000ff0f00720c */ /* 0x000fe20003f26270 */
[----:B------:R-:W-:Y:S01]  /*1f60*/  IMAD R32, R5, R11, R32 ;  /* 0x0000000b05207224 */ /* 0x000fe200078e0220 */
[----:B------:R-:W-:Y:S01]  /*1f70*/  LOP3.LUT R15, R19, 0x26, RZ, 0xfc, !PT ;  /* 0x00000026130f7812 */ /* 0x000fe200078efcff */
[--C-:B------:R-:W-:Y:S01]  /*1f80*/  @!P2 IMAD.IADD R10, R10, 0x1, -R5.reuse ;  /* 0x000000010a0aa824 */ /* 0x100fe200078e0a05 */
[----:B------:R-:W-:Y:S01]  /*1f90*/  UIMAD UR13, UR13, 0x7, URZ ;  /* 0x000000070d0d78a4 */ /* 0x000fe2000f8e023f */
[--C-:B------:R-:W-:Y:S01]  /*1fa0*/  @!P6 IMAD.IADD R24, R24, 0x1, -R5.reuse ;  /* 0x000000011818e824 */ /* 0x100fe200078e0a05 */
[----:B------:R-:W-:Y:S01]  /*1fb0*/  IABS R34, R15 ;  /* 0x0000000f00227213 */ /* 0x000fe20000000000 */
[----:B------:R-:W-:Y:S01]  /*1fc0*/  @!P0 IMAD.IADD R26, R26, 0x1, -R5 ;  /* 0x000000011a1a8824 */ /* 0x000fe200078e0a05 */
[----:B------:R-:W-:Y:S01]  /*1fd0*/  ISETP.GT.U32.AND P6, PT, R5, R32, PT ;  /* 0x000000200500720c */ /* 0x000fe20003fc4070 */
[----:B------:R-:W-:Y:S01]  /*1fe0*/  @!P4 IMAD.MOV R20, RZ, RZ, -R20 ;  /* 0x000000ffff14c224 */ /* 0x000fe200078e0a14 */
[----:B------:R-:W-:Y:S01]  /*1ff0*/  ISETP.GE.AND P4, PT, R17, RZ, PT ;  /* 0x000000ff1100720c */ /* 0x000fe20003f86270 */
[----:B------:R-:W-:Y:S01]  /*2000*/  IMAD.HI.U32 R11, R9, R34, RZ ;  /* 0x00000022090b7227 */ /* 0x000fe200078e00ff */
[----:B------:R-:W-:Y:S01]  /*2010*/  LOP3.LUT R17, R19, 0x24, RZ, 0xfc, !PT ;  /* 0x0000002413117812 */ /* 0x000fe200078efcff */
[----:B------:R-:W-:Y:S01]  /*2020*/  ULDC UR27, c[0x0][0x238] ;  /* 0x00008e00001b7ab9 */ /* 0x000fe20000000800 */
[C---:B------:R-:W-:Y:S01]  /*2030*/  ISETP.GT.U32.AND P2, PT, R5.reuse, R10, PT ;  /* 0x0000000a0500720c */ /* 0x040fe20003f44070 */
[----:B------:R-:W-:Y:S01]  /*2040*/  IMAD.MOV R11, RZ, RZ, -R11 ;  /* 0x000000ffff0b7224 */ /* 0x000fe200078e0a0b */
[C---:B------:R-:W-:Y:S01]  /*2050*/  ISETP.GT.U32.AND P0, PT, R5.reuse, R26, PT ;  /* 0x0000001a0500720c */ /* 0x040fe20003f04070 */
[----:B------:R-:W-:Y:S01]  /*2060*/  @!P3 IMAD.MOV R24, RZ, RZ, -R24 ;  /* 0x000000ffff18b224 */ /* 0x000fe200078e0a18 */
[----:B------:R-:W-:Y:S01]  /*2070*/  IABS R36, R17 ;  /* 0x0000001100247213 */ /* 0x000fe20000000000 */
[----:B------:R-:W-:Y:S01]  /*2080*/  IMAD R34, R5, R11, R34 ;  /* 0x0000000b05227224 */ /* 0x000fe200078e0222 */
[----:B------:R-:W-:Y:S01]  /*2090*/  ISETP.GE.AND P3, PT, R15, RZ, PT ;  /* 0x000000ff0f00720c */ /* 0x000fe20003f66270 */
[----:B------:R-:W-:Y:S01]  /*20a0*/  @!P6 IMAD.IADD R32, R32, 0x1, -R5 ;  /* 0x000000012020e824 */ /* 0x000fe200078e0a05 */
[----:B------:R-:W-:Y:S01]  /*20b0*/  UIMAD UR27, UR27, 0x6, URZ ;  /* 0x000000061b1b78a4 */ /* 0x000fe2000f8e023f */
[----:B------:R-:W-:Y:S01]  /*20c0*/  IMAD.HI.U32 R13, R9, R36, RZ ;  /* 0x00000024090d7227 */ /* 0x000fe200078e00ff */
[----:B------:R-:W-:Y:S01]  /*20d0*/  ULDC UR26, c[0x0][0x238] ;  /* 0x00008e00001a7ab9 */ /* 0x000fe20000000800 */
[----:B------:R-:W-:Y:S01]  /*20e0*/  ULDC UR23, c[0x0][0x238] ;  /* 0x00008e0000177ab9 */ /* 0x000fe20000000800 */
[----:B------:R-:W-:Y:S01]  /*20f0*/  ISETP.GT.U32.AND P6, PT, R5, R32, PT ;  /* 0x000000200500720c */ /* 0x000fe20003fc4070 */
[----:B------:R-:W-:Y:S01]  /*2100*/  IMAD.MOV R13, RZ, RZ, -R13 ;  /* 0x000000ffff0d7224 */ /* 0x000fe200078e0a0d */
[----:B------:R-:W-:Y:S01]  /*2110*/  UIMAD UR26, UR26, 0x5, URZ ;  /* 0x000000051a1a78a4 */ /* 0x000fe2000f8e023f */
[--C-:B------:R-:W-:Y:S01]  /*2120*/  @!P2 IMAD.IADD R10, R10, 0x1, -R5.reuse ;  /* 0x000000010a0aa824 */ /* 0x100fe200078e0a05 */
[----:B------:R-:W-:Y:S01]  /*2130*/  ISETP.GE.AND P2, PT, R17, RZ, PT ;  /* 0x000000ff1100720c */ /* 0x000fe20003f46270 */
[----:B------:R-:W-:Y:S01]  /*2140*/  @!P0 IMAD.IADD R26, R26, 0x1, -R5 ;  /* 0x000000011a1a8824 */ /* 0x000fe200078e0a05 */
[----:B------:R-:W-:Y:S01]  /*2150*/  ISETP.GT.U32.AND P0, PT, R5, R34, PT ;  /* 0x000000220500720c */ /* 0x000fe20003f04070 */
[----:B------:R-:W-:Y:S01]  /*2160*/  IMAD.HI.U32 R11, R9, R38, RZ ;  /* 0x00000026090b7227 */ /* 0x000fe200078e00ff */
[----:B------:R-:W-:Y:S01]  /*2170*/  LOP3.LUT R17, R19, 0x1a, RZ, 0xfc, !PT ;  /* 0x0000001a13117812 */ /* 0x000fe200078efcff */
[----:B------:R-:W-:Y:S01]  /*2180*/  USHF.L.U32 UR23, UR23, 0x2, URZ ;  /* 0x0000000217177899 */ /* 0x000fe2000800063f */
[----:B------:R-:W-:Y:S01]  /*2190*/  CS2R R194, SRZ ;  /* 0x0000000000c27805 */ /* 0x000fe2000001ff00 */
[----:B------:R-:W-:Y:S01]  /*21a0*/  IMAD R36, R5, R13, R36 ;  /* 0x0000000d05247224 */ /* 0x000fe200078e0224 */
[----:B------:R-:W-:Y:S01]  /*21b0*/  LOP3.LUT R13, R19, 0x20, RZ, 0xfc, !PT ;  /* 0x00000020130d7812 */ /* 0x000fe200078efcff */
[----:B------:R-:W-:Y:S01]  /*21c0*/  IMAD.MOV.U32 R28, RZ, RZ, R10 ;  /* 0x000000ffff1c7224 */ /* 0x000fe200078e000a */
[----:B------:R-:W-:Y:S01]  /*21d0*/  IABS R46, R17 ;  /* 0x00000011002e7213 */ /* 0x000fe20000000000 */
[----:B------:R-:W-:Y:S01]  /*21e0*/  IMAD.MOV R11, RZ, RZ, -R11 ;  /* 0x000000ffff0b7224 */ /* 0x000fe200078e0a0b */
[----:B------:R-:W-:Y:S01]  /*21f0*/  ULDC UR22, c[0x0][0x238] ;  /* 0x00008e0000167ab9 */ /* 0x000fe20000000800 */
[----:B------:R-:W-:Y:S01]  /*2200*/  @!P5 IMAD.MOV R28, RZ, RZ, -R28 ;  /* 0x000000ffff1cd224 */ /* 0x000fe200078e0a1c */
[C---:B------:R-:W-:Y:S01]  /*2210*/  ISETP.GT.U32.AND P5, PT, R5.reuse, R36, PT ;  /* 0x000000240500720c */ /* 0x040fe20003fa4070 */
[C---:B------:R-:W-:Y:S01]  /*2220*/  IMAD R10, R5.reuse, R11, R38 ;  /* 0x0000000b050a7224 */ /* 0x040fe200078e0226 */
[----:B------:R-:W-:Y:S01]  /*2230*/  UIMAD UR22, UR22, 0x3, URZ ;  /* 0x00000003161678a4 */ /* 0x000fe2000f8e023f */
[----:B------:R-:W-:Y:S01]  /*2240*/  IMAD.MOV.U32 R30, RZ, RZ, R26 ;  /* 0x000000ffff1e7224 */ /* 0x000fe200078e001a */
[----:B------:R-:W-:Y:S01]  /*2250*/  IABS R26, R13 ;  /* 0x0000000d001a7213 */ /* 0x000fe20000000000 */
[--C-:B------:R-:W-:Y:S01]  /*2260*/  @!P6 IMAD.IADD R32, R32, 0x1, -R5.reuse ;  /* 0x000000012020e824 */ /* 0x100fe200078e0a05 */
[----:B------:R-:W-:Y:S01]  /*2270*/  ISETP.GT.U32.AND P6, PT, R5, R10, PT ;  /* 0x0000000a0500720c */ /* 0x000fe20003fc4070 */
[--C-:B------:R-:W-:Y:S01]  /*2280*/  @!P0 IMAD.IADD R34, R34, 0x1, -R5.reuse ;  /* 0x0000000122228824 */ /* 0x100fe200078e0a05 */
[----:B------:R-:W-:Y:S01]  /*2290*/  ISETP.GE.AND P0, PT, R13, RZ, PT ;  /* 0x000000ff0d00720c */ /* 0x000fe20003f06270 */
[----:B------:R-:W-:Y:S01]  /*22a0*/  @!P4 IMAD.MOV R32, RZ, RZ, -R32 ;  /* 0x000000ffff20c224 */ /* 0x000fe200078e0a20 */
[----:B------:R-:W-:Y:S01]  /*22b0*/  LOP3.LUT R13, R19, 0x1c, RZ, 0xfc, !PT ;  /* 0x0000001c130d7812 */ /* 0x000fe200078efcff */
[----:B------:R-:W-:Y:S01]  /*22c0*/  IMAD.HI.U32 R11, R9, R26, RZ ;  /* 0x0000001a090b7227 */ /* 0x000fe200078e00ff */
[C---:B------:R-:W-:Y:S01]  /*22d0*/  ISETP.GT.U32.AND P4, PT, R5.reuse, R34, PT ;  /* 0x000000220500720c */ /* 0x040fe20003f84070 */
[----:B------:R-:W-:Y:S01]  /*22e0*/  ULDC UR19, c[0x0][0x238] ;  /* 0x00008e0000137ab9 */ /* 0x000fe20000000800 */
[----:B------:R-:W-:Y:S01]  /*22f0*/  IABS R42, R13 ;  /* 0x0000000d002a7213 */ /* 0x000fe20000000000 */
[----:B------:R-:W-:Y:S01]  /*2300*/  @!P5 IMAD.IADD R36, R36, 0x1, -R5 ;  /* 0x000000012424d824 */ /* 0x000fe200078e0a05 */
[----:B------:R-:W-:Y:S01]  /*2310*/  USHF.L.U32 UR19, UR19, 0x1, URZ ;  /* 0x0000000113137899 */ /* 0x000fe2000800063f */
[----:B------:R-:W-:Y:S01]  /*2320*/  IMAD.MOV R11, RZ, RZ, -R11 ;  /* 0x000000ffff0b7224 */ /* 0x000fe200078e0a0b */
[----:B------:R-:W-:Y:S01]  /*2330*/  USHF.R.U32.HI UR12, URZ, 0x4, UR58 ;  /* 0x000000043f0c7899 */ /* 0x000fe2000801163a */
[--C-:B------:R-:W-:Y:S01]  /*2340*/  @!P6 IMAD.IADD R10, R10, 0x1, -R5.reuse ;  /* 0x000000010a0ae824 */ /* 0x100fe200078e0a05 */
[C---:B------:R-:W-:Y:S01]  /*2350*/  ISETP.GT.U32.AND P5, PT, R5.reuse, R36, PT ;  /* 0x000000240500720c */ /* 0x040fe20003fa4070 */
[----:B------:R-:W-:Y:S01]  /*2360*/  IMAD R26, R5, R11, R26 ;  /* 0x0000000b051a7224 */ /* 0x000fe200078e021a */
[----:B------:R-:W-:Y:S01]  /*2370*/  USGXT.U32 UR12, UR12, 0xe ;  /* 0x0000000e0c0c789a */ /* 0x000fe20008000000 */
[----:B------:R-:W-:Y:S01]  /*2380*/  IMAD.HI.U32 R11, R9, R42, RZ ;  /* 0x0000002a090b7227 */ /* 0x000fe200078e00ff */
[C---:B------:R-:W-:Y:S01]  /*2390*/  ISETP.GT.U32.AND P6, PT, R5.reuse, R10, PT ;  /* 0x0000000a0500720c */ /* 0x040fe20003fc4070 */
[----:B------:R-:W-:Y:S01]  /*23a0*/  ULDC UR61, c[0x0][0x238] ;  /* 0x00008e00003d7ab9 */ /* 0x000fe20000000800 */
[----:B------:R-:W-:Y:S01]  /*23b0*/  ULDC UR60, c[0x0][0x238] ;  /* 0x00008e00003c7ab9 */ /* 0x000fe20000000800 */
[----:B------:R-:W-:Y:S01]  /*23c0*/  @!P4 IMAD.IADD R34, R34, 0x1, -R5 ;  /* 0x000000012222c824 */ /* 0x000fe200078e0a05 */
[----:B------:R-:W-:Y:S01]  /*23d0*/  ISETP.GT.U32.AND P4, PT, R5, R26, PT ;  /* 0x0000001a0500720c */ /* 0x000fe20003f84070 */
[----:B------:R-:W-:Y:S01]  /*23e0*/  @!P1 IMAD.MOV R30, RZ, RZ, -R30 ;  /* 0x000000ffff1e9224 */ /* 0x000fe200078e0a1e */
[----:B------:R-:W-:Y:S01]  /*23f0*/  ISETP.GE.AND P1, PT, R21, RZ, PT ;  /* 0x000000ff1500720c */ /* 0x000fe20003f26270 */
[----:B------:R-:W-:Y:S01]  /*2400*/  IMAD.MOV R11, RZ, RZ, -R11 ;  /* 0x000000ffff0b7224 */ /* 0x000fe200078e0a0b */
[----:B------:R-:W-:Y:S01]  /*2410*/  LOP3.LUT R21, R19, 0x18, RZ, 0xfc, !PT ;  /* 0x0000001813157812 */ /* 0x000fe200078efcff */
[--C-:B------:R-:W-:Y:S01]  /*2420*/  @!P5 IMAD.IADD R36, R36, 0x1, -R5.reuse ;  /* 0x000000012424d824 */ /* 0x100fe200078e0a05 */
[----:B------:R-:W-:Y:S01]  /*2430*/  ISETP.GE.AND P5, PT, R13, RZ, PT ;  /* 0x000000ff0d00720c */ /* 0x000fe20003fa6270 */
[----:B------:R-:W-:Y:S01]  /*2440*/  IMAD.HI.U32 R13, R9, R46, RZ ;  /* 0x0000002e090d7227 */ /* 0x000fe200078e00ff */
[----:B------:R-:W-:Y:S01]  /*2450*/  IABS R48, R21 ;  /* 0x0000001500307213 */ /* 0x000fe20000000000 */
[----:B------:R-:W-:Y:S01]  /*2460*/  ULDC UR18, c[0x0][0x238] ;  /* 0x00008e0000127ab9 */ /* 0x000fe20000000800 */
[----:B------:R-:W-:Y:S01]  /*2470*/  CS2R R196, SRZ ;  /* 0x0000000000c47805 */ /* 0x000fe2000001ff00 */
[----:B------:R-:W-:Y:S01]  /*2480*/  @!P6 IMAD.IADD R10, R10, 0x1, -R5 ;  /* 0x000000010a0ae824 */ /* 0x000fe200078e0a05 */
[----:B------:R-:W-:Y:S01]  /*2490*/  ISETP.GE.AND P6, PT, R17, RZ, PT ;  /* 0x000000ff1100720c */ /* 0x000fe20003fc6270 */
[----:B------:R-:W-:Y:S01]  /*24a0*/  IMAD.MOV R13, RZ, RZ, -R13 ;  /* 0x000000ffff0d7224 */ /* 0x000fe200078e0a0d */
[----:B------:R-:W-:Y:S01]  /*24b0*/  LOP3.LUT R17, R19, 0x12, RZ, 0xfc, !PT ;  /* 0x0000001213117812 */ /* 0x000fe200078efcff */
[----:B------:R-:W-:Y:S01]  /*24c0*/  @!P4 IMAD.IADD R26, R26, 0x1, -R5 ;  /* 0x000000011a1ac824 */ /* 0x000fe200078e0a05 */
[----:B------:R-:W-:Y:S01]  /*24d0*/  CS2R R198, SRZ ;  /* 0x0000000000c67805 */ /* 0x000fe2000001ff00 */
[----:B------:R-:W-:Y:S01]  /*24e0*/  IMAD R42, R5, R11, R42 ;  /* 0x0000000b052a7224 */ /* 0x000fe200078e022a */
[----:B------:R-:W-:Y:S01]  /*24f0*/  LOP3.LUT R11, R19, 0x16, RZ, 0xfc, !PT ;  /* 0x00000016130b7812 */ /* 0x000fe200078efcff */
[C---:B------:R-:W-:Y:S01]  /*2500*/  IMAD R46, R5.reuse, R13, R46 ;  /* 0x0000000d052e7224 */ /* 0x040fe200078e022e */
[C---:B------:R-:W-:Y:S01]  /*2510*/  ISETP.GT.U32.AND P4, PT, R5.reuse, R26, PT ;  /* 0x0000001a0500720c */ /* 0x040fe20003f84070 */
[----:B------:R-:W-:Y:S01]  /*2520*/  IMAD.MOV.U32 R38, RZ, RZ, R10 ;  /* 0x000000ffff267224 */ /* 0x000fe200078e000a */
[----:B------:R-:W-:Y:S01]  /*2530*/  IABS R50, R11 ;  /* 0x0000000b00327213 */ /* 0x000fe20000000000 */
[----:B------:R-:W-:Y:S01]  /*2540*/  @!P2 IMAD.MOV R36, RZ, RZ, -R36 ;  /* 0x000000ffff24a224 */ /* 0x000fe200078e0a24 */
[----:B------:R-:W-:Y:S01]  /*2550*/  ISETP.GT.U32.AND P2, PT, R5, R42, PT ;  /* 0x0000002a0500720c */ /* 0x000fe20003f44070 */
[----:B------:R-:W-:Y:S01]  /*2560*/  IMAD.HI.U32 R15, R9, R48, RZ ;  /* 0x00000030090f7227 */ /* 0x000fe200078e00ff */
[----:B------:R-:W-:-:S02]  /*2570*/  IABS R54, R17 ;  /* 0x0000001100367213 */ /* 0x000fc40000000000 */
[----:B------:R-:W-:Y:S02]  /*2580*/  CS2R R200, SRZ ;  /* 0x0000000000c87805 */ /* 0x000fe4000001ff00 */
[----:B------:R-:W-:Y:S01]  /*2590*/  CS2R R202, SRZ ;  /* 0x0000000000ca7805 */ /* 0x000fe2000001ff00 */
[----:B------:R-:W-:Y:S01]  /*25a0*/  @!P1 IMAD.MOV R38, RZ, RZ, -R38 ;  /* 0x000000ffff269224 */ /* 0x000fe200078e0a26 */
[----:B------:R-:W-:Y:S01]  /*25b0*/  ISETP.GT.U32.AND P1, PT, R5, R46, PT ;  /* 0x0000002e0500720c */ /* 0x000fe20003f24070 */
[----:B------:R-:W-:Y:S01]  /*25c0*/  IMAD.MOV R15, RZ, RZ, -R15 ;  /* 0x000000ffff0f7224 */ /* 0x000fe200078e0a0f */
[----:B------:R-:W-:Y:S01]  /*25d0*/  CS2R R204, SRZ ;  /* 0x0000000000cc7805 */ /* 0x000fe2000001ff00 */
[--C-:B------:R-:W-:Y:S01]  /*25e0*/  @!P4 IMAD.IADD R26, R26, 0x1, -R5.reuse ;  /* 0x000000011a1ac824 */ /* 0x100fe200078e0a05 */
[----:B------:R-:W-:Y:S01]  /*25f0*/  ISETP.GE.AND P4, PT, R11, RZ, PT ;  /* 0x000000ff0b00720c */ /* 0x000fe20003f86270 */
[----:B------:R-:W-:Y:S01]  /*2600*/  IMAD R48, R5, R15, R48 ;  /* 0x0000000f05307224 */ /* 0x000fe200078e0230 */
[----:B------:R-:W-:Y:S01]  /*2610*/  LOP3.LUT R15, R19, 0x14, RZ, 0xfc, !PT ;  /* 0x00000014130f7812 */ /* 0x000fe200078efcff */
[--C-:B------:R-:W-:Y:S01]  /*2620*/  @!P2 IMAD.IADD R42, R42, 0x1, -R5.reuse ;  /* 0x000000012a2aa824 */ /* 0x100fe200078e0a05 */
[----:B------:R-:W-:Y:S01]  /*2630*/  CS2R R206, SRZ ;  /* 0x0000000000ce7805 */ /* 0x000fe2000001ff00 */
[----:B------:R-:W-:Y:S01]  /*2640*/  IMAD.MOV.U32 R40, RZ, RZ, R26 ;  /* 0x000000ffff287224 */ /* 0x000fe200078e001a */
[----:B------:R-:W-:Y:S01]  /*2650*/  ISETP.GT.U32.AND P2, PT, R5, R48, PT ;  /* 0x000000300500720c */ /* 0x000fe20003f44070 */
[----:B------:R-:W-:Y:S01]  /*2660*/  @!P3 IMAD.MOV R34, RZ, RZ, -R34 ;  /* 0x000000ffff22b224 */ /* 0x000fe200078e0a22 */
[----:B------:R-:W-:Y:S01]  /*2670*/  IABS R52, R15 ;  /* 0x0000000f00347213 */ /* 0x000fe20000000000 */
[----:B------:R-:W-:Y:S01]  /*2680*/  @!P1 IMAD.IADD R46, R46, 0x1, -R5 ;  /* 0x000000012e2e9824 */ /* 0x000fe200078e0a05 */
[----:B------:R-:W-:Y:S01]  /*2690*/  ISETP.GE.AND P3, PT, R21, RZ, PT ;  /* 0x000000ff1500720c */ /* 0x000fe20003f66270 */
[----:B------:R-:W-:Y:S01]  /*26a0*/  @!P0 IMAD.MOV R40, RZ, RZ, -R40 ;  /* 0x000000ffff288224 */ /* 0x000fe200078e0a28 */
[----:B------:R-:W-:Y:S01]  /*26b0*/  LOP3.LUT R21, R19, 0x10, RZ, 0xfc, !PT ;  /* 0x0000001013157812 */ /* 0x000fe200078efcff */
[----:B------:R-:W-:Y:S01]  /*26c0*/  IMAD.HI.U32 R11, R9, R52, RZ ;  /* 0x00000034090b7227 */ /* 0x000fe200078e00ff */
[----:B------:R-:W-:-:S02]  /*26d0*/  ISETP.GT.U32.AND P0, PT, R5, R46, PT ;  /* 0x0000002e0500720c */ /* 0x000fc40003f04070 */
[----:B------:R-:W-:Y:S02]  /*26e0*/  CS2R R208, SRZ ;  /* 0x0000000000d07805 */ /* 0x000fe4000001ff00 */
[----:B------:R-:W-:Y:S01]  /*26f0*/  IABS R56, R21 ;  /* 0x0000001500387213 */ /* 0x000fe20000000000 */
[----:B------:R-:W-:Y:S01]  /*2700*/  IMAD.MOV R11, RZ, RZ, -R11 ;  /* 0x000000ffff0b7224 */ /* 0x000fe200078e0a0b */
[----:B------:R-:W-:Y:S01]  /*2710*/  ISETP.GT.U32.AND P1, PT, R5, R42, PT ;  /* 0x0000002a0500720c */ /* 0x000fe20003f24070 */
[----:B------:R-:W-:Y:S01]  /*2720*/  @!P2 IMAD.IADD R48, R48, 0x1, -R5 ;  /* 0x000000013030a824 */ /* 0x000fe200078e0a05 */
[----:B------:R-:W-:Y:S01]  /*2730*/  CS2R R210, SRZ ;  /* 0x0000000000d27805 */ /* 0x000fe2000001ff00 */
[----:B------:R-:W-:Y:S01]  /*2740*/  IMAD.HI.U32 R10, R9, R50, RZ ;  /* 0x00000032090a7227 */ /* 0x000fe200078e00ff */
[----:B------:R-:W-:Y:S02]  /*2750*/  CS2R R212, SRZ ;  /* 0x0000000000d47805 */ /* 0x000fe4000001ff00 */
[----:B------:R-:W-:-:S02]  /*2760*/  CS2R R214, SRZ ;  /* 0x0000000000d67805 */ /* 0x000fc4000001ff00 */
[C---:B------:R-:W-:Y:S01]  /*2770*/  ISETP.GT.U32.AND P2, PT, R5.reuse, R48, PT ;  /* 0x000000300500720c */ /* 0x040fe20003f44070 */
[----:B------:R-:W-:Y:S01]  /*2780*/  IMAD R52, R5, R11, R52 ;  /* 0x0000000b05347224 */ /* 0x000fe200078e0234 */
[----:B------:R-:W-:Y:S01]  /*2790*/  CS2R R152, SRZ ;  /* 0x0000000000987805 */ /* 0x000fe2000001ff00 */
[----:B------:R-:W-:Y:S01]  /*27a0*/  IMAD.MOV R13, RZ, RZ, -R10 ;  /* 0x000000ffff0d7224 */ /* 0x000fe200078e0a0a */
[----:B------:R-:W-:Y:S01]  /*27b0*/  CS2R R154, SRZ ;  /* 0x00000000009a7805 */ /* 0x000fe2000001ff00 */
[----:B------:R-:W-:Y:S01]  /*27c0*/  IMAD.HI.U32 R10, R9, R54, RZ ;  /* 0x00000036090a7227 */ /* 0x000fe200078e00ff */
[----:B------:R-:W-:Y:S02]  /*27d0*/  CS2R R156, SRZ ;  /* 0x00000000009c7805 */ /* 0x000fe4000001ff00 */
[----:B------:R-:W-:Y:S02]  /*27e0*/  CS2R R158, SRZ ;  /* 0x00000000009e7805 */ /* 0x000fe4000001ff00 */
[----:B------:R-:W-:Y:S01]  /*27f0*/  CS2R R160, SRZ ;  /* 0x0000000000a07805 */ /* 0x000fe2000001ff00 */
[----:B------:R-:W-:Y:S01]  /*2800*/  @!P0 IMAD.IADD R46, R46, 0x1, -R5 ;  /* 0x000000012e2e8824 */ /* 0x000fe200078e0a05 */
[----:B------:R-:W-:Y:S01]  /*2810*/  ISETP.GT.U32.AND P0, PT, R5, R52, PT ;  /* 0x000000340500720c */ /* 0x000fe20003f04070 */
[----:B------:R-:W-:Y:S01]  /*2820*/  IMAD.HI.U32 R11, R9, R56, RZ ;  /* 0x00000038090b7227 */ /* 0x000fe200078e00ff */
[----:B------:R-:W-:-:S02]  /*2830*/  CS2R R162, SRZ ;  /* 0x0000000000a27805 */ /* 0x000fc4000001ff00 */
[----:B------:R-:W-:Y:S02]  /*2840*/  CS2R R164, SRZ ;  /* 0x0000000000a47805 */ /* 0x000fe4000001ff00 */
[----:B------:R-:W-:Y:S01]  /*2850*/  CS2R R166, SRZ ;  /* 0x0000000000a67805 */ /* 0x000fe2000001ff00 */
[----:B------:R-:W-:Y:S01]  /*2860*/  IMAD.MOV R10, RZ, RZ, -R10 ;  /* 0x000000ffff0a7224 */ /* 0x000fe200078e0a0a */
[----:B------:R-:W-:Y:S01]  /*2870*/  CS2R R168, SRZ ;  /* 0x0000000000a87805 */ /* 0x000fe2000001ff00 */
[----:B------:R-:W-:Y:S01]  /*2880*/  IMAD.MOV R11, RZ, RZ, -R11 ;  /* 0x000000ffff0b7224 */ /* 0x000fe200078e0a0b */
[----:B------:R-:W-:Y:S01]  /*2890*/  CS2R R170, SRZ ;  /* 0x0000000000aa7805 */ /* 0x000fe2000001ff00 */
[C---:B------:R-:W-:Y:S01]  /*28a0*/  IMAD R54, R5.reuse, R10, R54 ;  /* 0x0000000a05367224 */ /* 0x040fe200078e0236 */
[----:B------:R-:W-:Y:S01]  /*28b0*/  CS2R R172, SRZ ;  /* 0x0000000000ac7805 */ /* 0x000fe2000001ff00 */
[C---:B------:R-:W-:Y:S01]  /*28c0*/  IMAD R56, R5.reuse, R11, R56 ;  /* 0x0000000b05387224 */ /* 0x040fe200078e0238 */
[----:B------:R-:W-:Y:S01]  /*28d0*/  CS2R R174, SRZ ;  /* 0x0000000000ae7805 */ /* 0x000fe2000001ff00 */
[--C-:B------:R-:W-:Y:S01]  /*28e0*/  @!P2 IMAD.IADD R48, R48, 0x1, -R5.reuse ;  /* 0x000000013030a824 */ /* 0x100fe200078e0a05 */
[C---:B------:R-:W-:Y:S01]  /*28f0*/  ISETP.GT.U32.AND P2, PT, R5.reuse, R54, PT ;  /* 0x000000360500720c */ /* 0x040fe20003f44070 */
[----:B------:R-:W-:Y:S01]  /*2900*/  @!P0 IMAD.IADD R52, R52, 0x1, -R5 ;  /* 0x0000000134348824 */ /* 0x000fe200078e0a05 */
[C---:B------:R-:W-:Y:S01]  /*2910*/  ISETP.GT.U32.AND P0, PT, R5.reuse, R56, PT ;  /* 0x000000380500720c */ /* 0x040fe20003f04070 */
[----:B------:R-:W-:Y:S01]  /*2920*/  IMAD R50, R5, R13, R50 ;  /* 0x0000000d05327224 */ /* 0x000fe200078e0232 */
[----:B------:R-:W-:Y:S01]  /*2930*/  LOP3.LUT R13, R19, 0xc, RZ, 0xfc, !PT ;  /* 0x0000000c130d7812 */ /* 0x000fe200078efcff */
[----:B------:R-:W-:Y:S01]  /*2940*/  IMAD.HI.U32 R11, R9, R62, RZ ;  /* 0x0000003e090b7227 */ /* 0x000fe200078e00ff */
[----:B------:R-:W-:-:S02]  /*2950*/  CS2R R176, SRZ ;  /* 0x0000000000b07805 */ /* 0x000fc4000001ff00 */
[----:B------:R-:W-:Y:S02]  /*2960*/  CS2R R178, SRZ ;  /* 0x0000000000b27805 */ /* 0x000fe4000001ff00 */
[----:B------:R-:W-:Y:S01]  /*2970*/  IABS R60, R13 ;  /* 0x0000000d003c7213 */ /* 0x000fe20000000000 */
[----:B------:R-:W-:Y:S01]  /*2980*/  IMAD.MOV R11, RZ, RZ, -R11 ;  /* 0x000000ffff0b7224 */ /* 0x000fe200078e0a0b */
[----:B------:R-:W-:Y:S01]  /*2990*/  CS2R R180, SRZ ;  /* 0x0000000000b47805 */ /* 0x000fe2000001ff00 */
[--C-:B------:R-:W-:Y:S01]  /*29a0*/  @!P1 IMAD.IADD R42, R42, 0x1, -R5.reuse ;  /* 0x000000012a2a9824 */ /* 0x100fe200078e0a05 */
[----:B------:R-:W-:Y:S01]  /*29b0*/  ISETP.GT.U32.AND P1, PT, R5, R50, PT ;  /* 0x000000320500720c */ /* 0x000fe20003f24070 */
[--C-:B------:R-:W-:Y:S01]  /*29c0*/  @!P2 IMAD.IADD R54, R54, 0x1, -R5.reuse ;  /* 0x000000013636a824 */ /* 0x100fe200078e0a05 */
[----:B------:R-:W-:Y:S01]  /*29d0*/  CS2R R182, SRZ ;  /* 0x0000000000b67805 */ /* 0x000fe2000001ff00 */
[----:B------:R-:W-:Y:S01]  /*29e0*/  @!P0 IMAD.IADD R56, R56, 0x1, -R5 ;  /* 0x0000000138388824 */ /* 0x000fe200078e0a05 */
[----:B------:R-:W-:Y:S01]  /*29f0*/  CS2R R120, SRZ ;  /* 0x0000000000787805 */ /* 0x000fe2000001ff00 */
[----:B------:R-:W-:Y:S01]  /*2a00*/  IMAD.HI.U32 R10, R9, R60, RZ ;  /* 0x0000003c090a7227 */ /* 0x000fe200078e00ff */
[----:B------:R-:W-:-:S02]  /*2a10*/  ISETP.GT.U32.AND P0, PT, R5, R54, PT ;  /* 0x000000360500720c */ /* 0x000fc40003f04070 */
[----:B------:R-:W-:Y:S02]  /*2a20*/  CS2R R122, SRZ ;  /* 0x00000000007a7805 */ /* 0x000fe4000001ff00 */
[----:B------:R-:W-:Y:S01]  /*2a30*/  CS2R R124, SRZ ;  /* 0x00000000007c7805 */ /* 0x000fe2000001ff00 */
[----:B------:R-:W-:Y:S01]  /*2a40*/  IMAD R62, R5, R11, R62 ;  /* 0x0000000b053e7224 */ /* 0x000fe200078e023e */
[----:B------:R-:W-:Y:S01]  /*2a50*/  CS2R R126, SRZ ;  /* 0x00000000007e7805 */ /* 0x000fe2000001ff00 */
[----:B------:R-:W-:Y:S01]  /*2a60*/  IMAD.MOV R10, RZ, RZ, -R10 ;  /* 0x000000ffff0a7224 */ /* 0x000fe200078e0a0a */
[----:B------:R-:W-:Y:S01]  /*2a70*/  CS2R R128, SRZ ;  /* 0x0000000000807805 */ /* 0x000fe2000001ff00 */
[----:B------:R-:W-:Y:S01]  /*2a80*/  @!P1 IMAD.IADD R50, R50, 0x1, -R5 ;  /* 0x0000000132329824 */ /* 0x000fe200078e0a05 */
[----:B------:R-:W-:Y:S01]  /*2a90*/  ISETP.GE.AND P1, PT, R15, RZ, PT ;  /* 0x000000ff0f00720c */ /* 0x000fe20003f26270 */
[----:B------:R-:W-:Y:S01]  /*2aa0*/  IMAD R60, R5, R10, R60 ;  /* 0x0000000a053c7224 */ /* 0x000fe200078e023c */
[----:B------:R-:W-:Y:S01]  /*2ab0*/  LEA.HI R15, R4, R23, RZ, 0x1a ;  /* 0x00000017040f7211 */ /* 0x000fe200078fd0ff */
[----:B------:R-:W-:Y:S01]  /*2ac0*/  IMAD.HI.U32 R10, R9, R64, RZ ;  /* 0x00000040090a7227 */ /* 0x000fe200078e00ff */
[----:B------:R-:W-:-:S02]  /*2ad0*/  ISETP.GT.U32.AND P2, PT, R5, R50, PT ;  /* 0x000000320500720c */ /* 0x000fc40003f44070 */
[----:B------:R-:W-:Y:S02]  /*2ae0*/  CS2R R130, SRZ ;  /* 0x0000000000827805 */ /* 0x000fe4000001ff00 */
[----:B------:R-:W-:Y:S01]  /*2af0*/  CS2R R132, SRZ ;  /* 0x0000000000847805 */ /* 0x000fe2000001ff00 */
[----:B------:R-:W-:Y:S01]  /*2b00*/  @!P0 IMAD.IADD R54, R54, 0x1, -R5 ;  /* 0x0000000136368824 */ /* 0x000fe200078e0a05 */
[----:B------:R-:W-:Y:S01]  /*2b10*/  ISETP.GT.U32.AND P0, PT, R5, R62, PT ;  /* 0x0000003e0500720c */ /* 0x000fe20003f04070 */
[----:B------:R-:W-:Y:S01]  /*2b20*/  IMAD.MOV R11, RZ, RZ, -R10 ;  /* 0x000000ffff0b7224 */ /* 0x000fe200078e0a0a */
[----:B------:R-:W-:Y:S01]  /*2b30*/  CS2R R134, SRZ ;  /* 0x0000000000867805 */ /* 0x000fe2000001ff00 */
[----:B------:R-:W-:Y:S01]  /*2b40*/  IMAD.HI.U32 R10, R9, R66, RZ ;  /* 0x00000042090a7227 */ /* 0x000fe200078e00ff */
[----:B------:R-:W-:Y:S02]  /*2b50*/  CS2R R136, SRZ ;  /* 0x0000000000887805 */ /* 0x000fe4000001ff00 */
[----:B------:R-:W-:-:S02]  /*2b60*/  CS2R R138, SRZ ;  /* 0x00000000008a7805 */ /* 0x000fc4000001ff00 */
[----:B------:R-:W-:Y:S01]  /*2b70*/  CS2R R140, SRZ ;  /* 0x00000000008c7805 */ /* 0x000fe2000001ff00 */
[C---:B------:R-:W-:Y:S01]  /*2b80*/  IMAD R64, R5.reuse, R11, R64 ;  /* 0x0000000b05407224 */ /* 0x040fe200078e0240 */
[----:B------:R-:W-:Y:S01]  /*2b90*/  CS2R R142, SRZ ;  /* 0x00000000008e7805 */ /* 0x000fe2000001ff00 */
[----:B------:R-:W-:Y:S01]  /*2ba0*/  IMAD.MOV R10, RZ, RZ, -R10 ;  /* 0x000000ffff0a7224 */ /* 0x000fe200078e0a0a */
[----:B------:R-:W-:Y:S01]  /*2bb0*/  CS2R R144, SRZ ;  /* 0x0000000000907805 */ /* 0x000fe2000001ff00 */
[----:B------:R-:W-:Y:S01]  /*2bc0*/  IMAD.MOV.U32 R44, RZ, RZ, R42 ;  /* 0x000000ffff2c7224 */ /* 0x000fe200078e002a */
[----:B------:R-:W-:Y:S01]  /*2bd0*/  CS2R R146, SRZ ;  /* 0x0000000000927805 */ /* 0x000fe2000001ff00 */
[----:B------:R-:W-:Y:S01]  /*2be0*/  @!P0 IMAD.IADD R62, R62, 0x1, -R5 ;  /* 0x000000013e3e8824 */ /* 0x000fe200078e0a05 */
[C---:B------:R-:W-:Y:S01]  /*2bf0*/  ISETP.GT.U32.AND P0, PT, R5.reuse, R64, PT ;  /* 0x000000400500720c */ /* 0x040fe20003f04070 */
[----:B------:R-:W-:Y:S01]  /*2c00*/  IMAD R66, R5, R10, R66 ;  /* 0x0000000a05427224 */ /* 0x000fe200078e0242 */
[----:B------:R-:W-:Y:S01]  /*2c10*/  CS2R R148, SRZ ;  /* 0x0000000000947805 */ /* 0x000fe2000001ff00 */
[----:B------:R-:W-:Y:S01]  /*2c20*/  IMAD.HI.U32 R11, R9, R68, RZ ;  /* 0x00000044090b7227 */ /* 0x000fe200078e00ff */
[----:B------:R-:W-:-:S02]  /*2c30*/  CS2R R150, SRZ ;  /* 0x0000000000967805 */ /* 0x000fc4000001ff00 */
[----:B------:R-:W-:Y:S02]  /*2c40*/  CS2R R88, SRZ ;  /* 0x0000000000587805 */ /* 0x000fe4000001ff00 */
[----:B------:R-:W-:Y:S01]  /*2c50*/  CS2R R90, SRZ ;  /* 0x00000000005a7805 */ /* 0x000fe2000001ff00 */
[----:B------:R-:W-:Y:S01]  /*2c60*/  @!P5 IMAD.MOV R44, RZ, RZ, -R44 ;  /* 0x000000ffff2cd224 */ /* 0x000fe200078e0a2c */
[C---:B------:R-:W-:Y:S01]  /*2c70*/  ISETP.GT.U32.AND P5, PT, R5.reuse, R52, PT ;  /* 0x000000340500720c */ /* 0x040fe20003fa4070 */
[----:B------:R-:W-:Y:S01]  /*2c80*/  IMAD.MOV R11, RZ, RZ, -R11 ;  /* 0x000000ffff0b7224 */ /* 0x000fe200078e0a0b */
[----:B------:R-:W-:Y:S01]  /*2c90*/  CS2R R92, SRZ ;  /* 0x00000000005c7805 */ /* 0x000fe2000001ff00 */
[--C-:B------:R-:W-:Y:S01]  /*2ca0*/  @!P2 IMAD.IADD R50, R50, 0x1, -R5.reuse ;  /* 0x000000013232a824 */ /* 0x100fe200078e0a05 */
[C---:B------:R-:W-:Y:S01]  /*2cb0*/  ISETP.GT.U32.AND P2, PT, R5.reuse, R60, PT ;  /* 0x0000003c0500720c */ /* 0x040fe20003f44070 */
[--C-:B------:R-:W-:Y:S01]  /*2cc0*/  @!P0 IMAD.IADD R64, R64, 0x1, -R5.reuse ;  /* 0x0000000140408824 */ /* 0x100fe200078e0a05 */
[C---:B------:R-:W-:Y:S01]  /*2cd0*/  ISETP.GT.U32.AND P0, PT, R5.reuse, R66, PT ;  /* 0x000000420500720c */ /* 0x040fe20003f04070 */
[----:B------:R-:W-:Y:S01]  /*2ce0*/  IMAD R68, R5, R11, R68 ;  /* 0x0000000b05447224 */ /* 0x000fe200078e0244 */
[----:B------:R-:W-:Y:S01]  /*2cf0*/  CS2R R94, SRZ ;  /* 0x00000000005e7805 */ /* 0x000fe2000001ff00 */
[----:B------:R-:W-:Y:S01]  /*2d00*/  VIADD R23, R15, 0x3e ;  /* 0x0000003e0f177836 */ /* 0x000fe20000000000 */
[----:B------:R-:W-:Y:S01]  /*2d10*/  CS2R R96, SRZ ;  /* 0x0000000000607805 */ /* 0x000fe2000001ff00 */
[----:B------:R-:W-:Y:S01]  /*2d20*/  @!P6 IMAD.MOV R46, RZ, RZ, -R46 ;  /* 0x000000ffff2ee224 */ /* 0x000fe200078e0a2e */
[----:B------:R-:W-:Y:S01]  /*2d30*/  ISETP.GT.U32.AND P6, PT, R5, R56, PT ;  /* 0x000000380500720c */ /* 0x000fe20003fc4070 */
[C---:B------:R-:W-:Y:S01]  /*2d40*/  VIADD R25, R15.reuse, 0x2e ;  /* 0x0000002e0f197836 */ /* 0x040fe20000000000 */
[----:B------:R-:W-:Y:S01]  /*2d50*/  IABS R26, R23 ;  /* 0x00000017001a7213 */ /* 0x000fe20000000000 */
[C---:B------:R-:W-:Y:S01]  /*2d60*/  VIADD R27, R15.reuse, 0x1e ;  /* 0x0000001e0f1b7836 */ /* 0x040fe20000000000 */
[----:B------:R-:W-:Y:S01]  /*2d70*/  CS2R R98, SRZ ;  /* 0x0000000000627805 */ /* 0x000fe2000001ff00 */
[----:B------:R-:W-:Y:S01]  /*2d80*/  VIADD R15, R15, 0xe ;  /* 0x0000000e0f0f7836 */ /* 0x000fe20000000000 */
[----:B------:R-:W-:Y:S01]  /*2d90*/  IABS R42, R25 ;  /* 0x00000019002a7213 */ /* 0x000fe20000000000 */
[--C-:B------:R-:W-:Y:S01]  /*2da0*/  @!P0 IMAD.IADD R66, R66, 0x1, -R5.reuse ;  /* 0x0000000142428824 */ /* 0x100fe200078e0a05 */
[----:B------:R-:W-:Y:S01]  /*2db0*/  ISETP.GT.U32.AND P0, PT, R5, R68, PT ;  /* 0x000000440500720c */ /* 0x000fe20003f04070 */
[--C-:B------:R-:W-:Y:S01]  /*2dc0*/  @!P5 IMAD.IADD R52, R52, 0x1, -R5.reuse ;  /* 0x000000013434d824 */ /* 0x100fe200078e0a05 */
[----:B------:R-:W-:Y:S01]  /*2dd0*/  IABS R58, R27 ;  /* 0x0000001b003a7213 */ /* 0x000fe20000000000 */
[----:B------:R-:W-:Y:S01]  /*2de0*/  @!P2 IMAD.IADD R60, R60, 0x1, -R5 ;  /* 0x000000013c3ca824 */ /* 0x000fe200078e0a05 */
[----:B------:R-:W-:Y:S01]  /*2df0*/  IABS R70, R15 ;  /* 0x0000000f00467213 */ /* 0x000fe20000000000 */
[----:B------:R-:W-:Y:S01]  /*2e00*/  IMAD.HI.U32 R10, R9, R26, RZ ;  /* 0x0000001a090a7227 */ /* 0x000fe200078e00ff */
[----:B------:R-:W-:-:S02]  /*2e10*/  ISETP.GE.AND P2, PT, R13, RZ, PT ;  /* 0x000000ff0d00720c */ /* 0x000fc40003f46270 */
[----:B------:R-:W-:Y:S02]  /*2e20*/  CS2R R100, SRZ ;  /* 0x0000000000647805 */ /* 0x000fe4000001ff00 */
[----:B------:R-:W-:Y:S01]  /*2e30*/  ISETP.GE.AND P5, PT, R17, RZ, PT ;  /* 0x000000ff1100720c */ /* 0x000fe20003fa6270 */
[----:B------:R-:W-:Y:S01]  /*2e40*/  IMAD.HI.U32 R11, R9, R42, RZ ;  /* 0x0000002a090b7227 */ /* 0x000fe200078e00ff */
[----:B------:R-:W-:Y:S02]  /*2e50*/  CS2R R102, SRZ ;  /* 0x0000000000667805 */ /* 0x000fe4000001ff00 */
[----:B------:R-:W-:Y:S02]  /*2e60*/  CS2R R104, SRZ ;  /* 0x0000000000687805 */ /* 0x000fe4000001ff00 */
[----:B------:R-:W-:Y:S01]  /*2e70*/  CS2R R106, SRZ ;  /* 0x00000000006a7805 */ /* 0x000fe2000001ff00 */
[----:B------:R-:W-:Y:S01]  /*2e80*/  @!P1 IMAD.MOV R52, RZ, RZ, -R52 ;  /* 0x000000ffff349224 */ /* 0x000fe200078e0a34 */
[----:B------:R-:W-:Y:S01]  /*2e90*/  ISETP.GT.U32.AND P1, PT, R5, R64, PT ;  /* 0x000000400500720c */ /* 0x000fe20003f24070 */
[----:B------:R-:W-:Y:S01]  /*2ea0*/  IMAD.HI.U32 R13, R9, R58, RZ ;  /* 0x0000003a090d7227 */ /* 0x000fe200078e00ff */
[----:B------:R-:W-:-:S02]  /*2eb0*/  CS2R R108, SRZ ;  /* 0x00000000006c7805 */ /* 0x000fc4000001ff00 */
[----:B------:R-:W-:Y:S02]  /*2ec0*/  CS2R R110, SRZ ;  /* 0x00000000006e7805 */ /* 0x000fe4000001ff00 */
[----:B------:R-:W-:Y:S01]  /*2ed0*/  CS2R R112, SRZ ;  /* 0x0000000000707805 */ /* 0x000fe2000001ff00 */
[----:B------:R-:W-:Y:S01]  /*2ee0*/  IMAD.HI.U32 R17, R9, R70, RZ ;  /* 0x0000004609117227 */ /* 0x000fe200078e00ff */
[----:B------:R-:W-:Y:S02]  /*2ef0*/  CS2R R114, SRZ ;  /* 0x0000000000727805 */ /* 0x000fe4000001ff00 */
[----:B------:R-:W-:Y:S02]  /*2f00*/  CS2R R116, SRZ ;  /* 0x0000000000747805 */ /* 0x000fe4000001ff00 */
[----:B------:R-:W-:Y:S01]  /*2f10*/  CS2R R118, SRZ ;  /* 0x0000000000767805 */ /* 0x000fe2000001ff00 */
[----:B------:R-:W-:Y:S01]  /*2f20*/  IMAD.MOV R10, RZ, RZ, -R10 ;  /* 0x000000ffff0a7224 */ /* 0x000fe200078e0a0a */
[----:B------:R-:W-:Y:S01]  /*2f30*/  CS2R R74, SRZ ;  /* 0x00000000004a7805 */ /* 0x000fe2000001ff00 */
[----:B------:R-:W-:Y:S01]  /*2f40*/  @!P6 IMAD.IADD R56, R56, 0x1, -R5 ;  /* 0x000000013838e824 */ /* 0x000fe200078e0a05 */
[----:B------:R-:W-:Y:S01]  /*2f50*/  ISETP.GE.AND P6, PT, R21, RZ, PT ;  /* 0x000000ff1500720c */ /* 0x000fe20003fc6270 */
[----:B------:R-:W-:Y:S01]  /*2f60*/  IMAD.MOV R11, RZ, RZ, -R11 ;  /* 0x000000ffff0b7224 */ /* 0x000fe200078e0a0b */
[----:B------:R-:W-:Y:S01]  /*2f70*/  IABS R21, R37 ;  /* 0x0000002500157213 */ /* 0x000fe20000000000 */
[----:B------:R-:W-:Y:S01]  /*2f80*/  @!P0 IMAD.IADD R68, R68, 0x1, -R5 ;  /* 0x0000000144448824 */ /* 0x000fe200078e0a05 */
[C---:B------:R-:W-:Y:S01]  /*2f90*/  ISETP.GT.U32.AND P0, PT, R5.reuse, R60, PT ;  /* 0x0000003c0500720c */ /* 0x040fe20003f04070 */
[----:B------:R-:W-:Y:S01]  /*2fa0*/  IMAD.MOV R13, RZ, RZ, -R13 ;  /* 0x000000ffff0d7224 */ /* 0x000fe200078e0a0d */
[----:B------:R-:W-:Y:S01]  /*2fb0*/  CS2R R76, SRZ ;  /* 0x00000000004c7805 */ /* 0x000fe2000001ff00 */
[----:B------:R-:W-:Y:S01]  /*2fc0*/  IMAD.MOV R17, RZ, RZ, -R17 ;  /* 0x000000ffff117224 */ /* 0x000fe200078e0a11 */
[----:B------:R-:W-:Y:S01]  /*2fd0*/  CS2R R78, SRZ ;  /* 0x00000000004e7805 */ /* 0x000fe2000001ff00 */
[C---:B------:R-:W-:Y:S01]  /*2fe0*/  IMAD R10, R5.reuse, R10, R26 ;  /* 0x0000000a050a7224 */ /* 0x040fe200078e021a */
[----:B------:R-:W-:Y:S01]  /*2ff0*/  CS2R R80, SRZ ;  /* 0x0000000000507805 */ /* 0x000fe2000001ff00 */
[----:B------:R-:W-:Y:S01]  /*3000*/  @!P3 IMAD.MOV R48, RZ, RZ, -R48 ;  /* 0x000000ffff30b224 */ /* 0x000fe200078e0a30 */
[C---:B------:R-:W-:Y:S01]  /*3010*/  ISETP.GT.U32.AND P3, PT, R5.reuse, R62, PT ;  /* 0x0000003e0500720c */ /* 0x040fe20003f64070 */
[C---:B------:R-:W-:Y:S01]  /*3020*/  IMAD R26, R5.reuse, R11, R42 ;  /* 0x0000000b051a7224 */ /* 0x040fe200078e022a */
[----:B------:R-:W-:Y:S01]  /*3030*/  CS2R R82, SRZ ;  /* 0x0000000000527805 */ /* 0x000fe2000001ff00 */
[C---:B------:R-:W-:Y:S01]  /*3040*/  IMAD R42, R5.reuse, R13, R58 ;  /* 0x0000000d052a7224 */ /* 0x040fe200078e023a */
[----:B------:R-:W-:Y:S01]  /*3050*/  CS2R R84, SRZ ;  /* 0x0000000000547805 */ /* 0x000fe2000001ff00 */
[----:B------:R-:W-:Y:S01]  /*3060*/  IMAD R58, R5, R17, R70 ;  /* 0x00000011053a7224 */ /* 0x000fe200078e0246 */
[----:B------:R-:W-:Y:S01]  /*3070*/  CS2R R86, SRZ ;  /* 0x0000000000567805 */ /* 0x000fe2000001ff00 */
[----:B------:R-:W-:-:S02]  /*3080*/  IMAD.MOV.U32 R70, RZ, RZ, R21 ;  /* 0x000000ffff467224 */ /* 0x000fc400078e0015 */
[----:B------:R-:W-:Y:S01]  /*3090*/  @!P4 IMAD.MOV R50, RZ, RZ, -R50 ;  /* 0x000000ffff32c224 */ /* 0x000fe200078e0a32 */
[C---:B------:R-:W-:Y:S01]  /*30a0*/  ISETP.GT.U32.AND P4, PT, R5.reuse, R66, PT ;  /* 0x000000420500720c */ /* 0x040fe20003f84070 */
[----:B------:R-:W-:Y:S01]  /*30b0*/  @!P1 IMAD.IADD R64, R64, 0x1, -R5 ;  /* 0x0000000140409824 */ /* 0x000fe200078e0a05 */
[----:B------:R-:W-:Y:S01]  /*30c0*/  ISETP.GT.U32.AND P1, PT, R5, R58, PT ;  /* 0x0000003a0500720c */ /* 0x000fe20003f24070 */
[----:B------:R-:W-:-:S04]  /*30d0*/  IMAD.HI.U32 R11, R9, R72, RZ ;  /* 0x00000048090b7227 */ /* 0x000fc800078e00ff */
[----:B------:R-:W-:-:S04]  /*30e0*/  IMAD.HI.U32 R9, R9, R70, RZ ;  /* 0x0000004609097227 */ /* 0x000fc800078e00ff */
[----:B------:R-:W-:Y:S01]  /*30f0*/  @!P5 IMAD.MOV R54, RZ, RZ, -R54 ;  /* 0x000000ffff36d224 */ /* 0x000fe200078e0a36 */
[C---:B------:R-:W-:Y:S01]  /*3100*/  ISETP.GT.U32.AND P5, PT, R5.reuse, R68, PT ;  /* 0x000000440500720c */ /* 0x040fe20003fa4070 */
[----:B------:R-:W-:Y:S01]  /*3110*/  @!P6 IMAD.MOV R56, RZ, RZ, -R56 ;  /* 0x000000ffff38e224 */ /* 0x000fe200078e0a38 */
[C---:B------:R-:W-:Y:S01]  /*3120*/  ISETP.GT.U32.AND P6, PT, R5.reuse, R10, PT ;  /* 0x0000000a0500720c */ /* 0x040fe20003fc4070 */
[----:B------:R-:W-:Y:S01]  /*3130*/  @!P0 IMAD.IADD R60, R60, 0x1, -R5 ;  /* 0x000000013c3c8824 */ /* 0x000fe200078e0a05 */
[C---:B------:R-:W-:Y:S01]  /*3140*/  ISETP.GT.U32.AND P0, PT, R5.reuse, R26, PT ;  /* 0x0000001a0500720c */ /* 0x040fe20003f04070 */
[----:B------:R-:W-:Y:S02]  /*3150*/  IMAD.MOV R11, RZ, RZ, -R11 ;  /* 0x000000ffff0b7224 */ /* 0x000fe400078e0a0b */
[----:B------:R-:W-:Y:S02]  /*3160*/  IMAD.MOV R9, RZ, RZ, -R9 ;  /* 0x000000ffff097224 */ /* 0x000fe400078e0a09 */
[----:B------:R-:W-:Y:S01]  /*3170*/  @!P3 IMAD.IADD R62, R62, 0x1, -R5 ;  /* 0x000000013e3eb824 */ /* 0x000fe200078e0a05 */
[C---:B------:R-:W-:Y:S01]  /*3180*/  ISETP.GT.U32.AND P3, PT, R5.reuse, R42, PT ;  /* 0x0000002a0500720c */ /* 0x040fe20003f64070 */
[----:B------:R-:W-:-:S02]  /*3190*/  IMAD R72, R5, R11, R72 ;  /* 0x0000000b05487224 */ /* 0x000fc400078e0248 */
[C---:B------:R-:W-:Y:S02]  /*31a0*/  IMAD R70, R5.reuse, R9, R70 ;  /* 0x0000000905467224 */ /* 0x040fe400078e0246 */
[--C-:B------:R-:W-:Y:S01]  /*31b0*/  @!P4 IMAD.IADD R66, R66, 0x1, -R5.reuse ;  /* 0x000000014242c824 */ /* 0x100fe200078e0a05 */
[C---:B------:R-:W-:Y:S01]  /*31c0*/  ISETP.GT.U32.AND P4, PT, R5.reuse, R72, PT ;  /* 0x000000480500720c */ /* 0x040fe20003f84070 */
[--C-:B------:R-:W-:Y:S01]  /*31d0*/  @!P1 IMAD.IADD R58, R58, 0x1, -R5.reuse ;  /* 0x000000013a3a9824 */ /* 0x100fe200078e0a05 */
[----:B------:R-:W-:Y:S01]  /*31e0*/  ISETP.GT.U32.AND P1, PT, R5, R70, PT ;  /* 0x000000460500720c */ /* 0x000fe20003f24070 */
[--C-:B------:R-:W-:Y:S01]  /*31f0*/  @!P5 IMAD.IADD R68, R68, 0x1, -R5.reuse ;  /* 0x000000014444d824 */ /* 0x100fe200078e0a05 */
[----:B------:R-:W-:Y:S01]  /*3200*/  ISETP.GE.AND P5, PT, R29, RZ, PT ;  /* 0x000000ff1d00720c */ /* 0x000fe20003fa6270 */
[--C-:B------:R-:W-:Y:S01]  /*3210*/  @!P6 IMAD.IADD R10, R10, 0x1, -R5.reuse ;  /* 0x000000010a0ae824 */ /* 0x100fe200078e0a05 */
[----:B------:R-:W-:Y:S01]  /*3220*/  ISETP.GE.AND P6, PT, R31, RZ, PT ;  /* 0x000000ff1f00720c */ /* 0x000fe20003fc6270 */
[--C-:B------:R-:W-:Y:S01]  /*3230*/  @!P0 IMAD.IADD R26, R26, 0x1, -R5.reuse ;  /* 0x000000011a1a8824 */ /* 0x100fe200078e0a05 */
[----:B------:R-:W-:Y:S01]  /*3240*/  ISETP.GE.AND P0, PT, R33, RZ, PT ;  /* 0x000000ff2100720c */ /* 0x000fe20003f06270 */
[--C-:B------:R-:W-:Y:S01]  /*3250*/  @!P3 IMAD.IADD R42, R42, 0x1, -R5.reuse ;  /* 0x000000012a2ab824 */ /* 0x100fe200078e0a05 */
[----:B------:R-:W-:Y:S01]  /*3260*/  ISETP.GE.AND P3, PT, R35, RZ, PT ;  /* 0x000000ff2300720c */ /* 0x000fe20003f66270 */
[----:B------:R-:W-:Y:S01]  /*3270*/  @!P2 IMAD.MOV R60, RZ, RZ, -R60 ;  /* 0x000000ffff3ca224 */ /* 0x000fe200078e0a3c */
[C---:B------:R-:W-:Y:S01]  /*3280*/  ISETP.GT.U32.AND P2, PT, R5.reuse, R10, PT ;  /* 0x0000000a0500720c */ /* 0x040fe20003f44070 */
[--C-:B------:R-:W-:Y:S01]  /*3290*/  @!P4 IMAD.IADD R72, R72, 0x1, -R5.reuse ;  /* 0x000000014848c824 */ /* 0x100fe200078e0a05 */
[----:B------:R-:W-:Y:S01]  /*32a0*/  ISETP.GT.U32.AND P4, PT, R5, R26, PT ;  /* 0x0000001a0500720c */ /* 0x000fe20003f84070 */
[----:B------:R-:W-:-:S02]  /*32b0*/  @!P1 IMAD.IADD R70, R70, 0x1, -R5 ;  /* 0x0000000146469824 */ /* 0x000fc400078e0a05 */
[----:B------:R-:W-:Y:S01]  /*32c0*/  @!P5 IMAD.MOV R62, RZ, RZ, -R62 ;  /* 0x000000ffff3ed224 */ /* 0x000fe200078e0a3e */
[C---:B------:R-:W-:Y:S01]  /*32d0*/  ISETP.GT.U32.AND P5, PT, R5.reuse, R42, PT ;  /* 0x0000002a0500720c */ /* 0x040fe20003fa4070 */
[----:B------:R-:W-:Y:S01]  /*32e0*/  @!P6 IMAD.MOV R64, RZ, RZ, -R64 ;  /* 0x000000ffff40e224 */ /* 0x000fe200078e0a40 */
[C---:B------:R-:W-:Y:S01]  /*32f0*/  ISETP.GT.U32.AND P6, PT, R5.reuse, R58, PT ;  /* 0x0000003a0500720c */ /* 0x040fe20003fc4070 */
[----:B------:R-:W-:Y:S01]  /*3300*/  @!P0 IMAD.MOV R66, RZ, RZ, -R66 ;  /* 0x000000ffff428224 */ /* 0x000fe200078e0a42 */
[C---:B------:R-:W-:Y:S01]  /*3310*/  ISETP.GT.U32.AND P0, PT, R5.reuse, R72, PT ;  /* 0x000000480500720c */ /* 0x040fe20003f04070 */
[----:B------:R-:W-:Y:S01]  /*3320*/  @!P3 IMAD.MOV R68, RZ, RZ, -R68 ;  /* 0x000000ffff44b224 */ /* 0x000fe200078e0a44 */
[----:B------:R-:W-:Y:S01]  /*3330*/  ISETP.GT.U32.AND P1, PT, R5, R70, PT ;  /* 0x000000460500720c */ /* 0x000fe20003f24070 */
[--C-:B------:R-:W-:Y:S01]  /*3340*/  @!P2 IMAD.IADD R10, R10, 0x1, -R5.reuse ;  /* 0x000000010a0aa824 */ /* 0x100fe200078e0a05 */
[----:B------:R-:W-:Y:S01]  /*3350*/  ISETP.GE.AND P3, PT, R23, RZ, PT ;  /* 0x000000ff1700720c */ /* 0x000fe20003f66270 */
[----:B------:R-:W-:Y:S01]  /*3360*/  @!P4 IMAD.IADD R26, R26, 0x1, -R5 ;  /* 0x000000011a1ac824 */ /* 0x000fe200078e0a05 */
[----:B------:R-:W-:-:S02]  /*3370*/  ISETP.GE.AND P2, PT, R25, RZ, PT ;  /* 0x000000ff1900720c */ /* 0x000fc40003f46270 */
[----:B------:R-:W-:Y:S01]  /*3380*/  ISETP.GE.AND P4, PT, R27, RZ, PT ;  /* 0x000000ff1b00720c */ /* 0x000fe20003f86270 */
[--C-:B------:R-:W-:Y:S01]  /*3390*/  @!P5 IMAD.IADD R42, R42, 0x1, -R5.reuse ;  /* 0x000000012a2ad824 */ /* 0x100fe200078e0a05 */
[----:B------:R-:W-:Y:S01]  /*33a0*/  ISETP.GE.AND P5, PT, R15, RZ, PT ;  /* 0x000000ff0f00720c */ /* 0x000fe20003fa6270 */
[--C-:B------:R-:W-:Y:S01]  /*33b0*/  @!P6 IMAD.IADD R58, R58, 0x1, -R5.reuse ;  /* 0x000000013a3ae824 */ /* 0x100fe200078e0a05 */
[----:B------:R-:W-:Y:S01]  /*33c0*/  ISETP.GE.AND P6, PT, R19, RZ, PT ;  /* 0x000000ff1300720c */ /* 0x000fe20003fc6270 */
[--C-:B------:R-:W-:Y:S01]  /*33d0*/  @!P0 IMAD.IADD R72, R72, 0x1, -R5.reuse ;  /* 0x0000000148488824 */ /* 0x100fe200078e0a05 */
[----:B------:R-:W-:Y:S01]  /*33e0*/  ISETP.GE.AND P0, PT, R37, RZ, PT ;  /* 0x000000ff2500720c */ /* 0x000fe20003f06270 */
[----:B------:R-:W-:Y:S01]  /*33f0*/  @!P1 IMAD.IADD R70, R70, 0x1, -R5 ;  /* 0x0000000146469824 */ /* 0x000fe200078e0a05 */
[----:B------:R-:W-:Y:S01]  /*3400*/  ISETP.NE.AND P1, PT, R3, RZ, PT ;  /* 0x000000ff0300720c */ /* 0x000fe20003f25270 */
[----:B------:R-:W-:Y:S01]  /*3410*/  IMAD R5, R39, UR7, RZ ;  /* 0x0000000727057c24 */ /* 0x000fe2000f8e02ff */
[----:B------:R-:W-:Y:S01]  /*3420*/  LOP3.LUT R3, RZ, R3, RZ, 0x33, !PT ;  /* 0x00000003ff037212 */ /* 0x000fe200078e33ff */
[----:B------:R-:W-:Y:S01]  /*3430*/  @!P3 IMAD.MOV R10, RZ, RZ, -R10 ;  /* 0x000000ffff0ab224 */ /* 0x000fe200078e0a0a */
[----:B------:R-:W-:Y:S01]  /*3440*/  USHF.L.U32 UR7, UR7, 0x6, URZ ;  /* 0x0000000607077899 */ /* 0x000fe2000800063f */
[----:B------:R-:W-:Y:S01]  /*3450*/  @!P2 IMAD.MOV R26, RZ, RZ, -R26 ;  /* 0x000000ffff1aa224 */ /* 0x000fe200078e0a1a */
[----:B------:R-:W-:Y:S01]  /*3460*/  IADD3 R9, P3, R5, UR4, RZ ;  /* 0x0000000405097c10 */ /* 0x000fe2000ff7e0ff */
[----:B------:R-:W-:Y:S01]  /*3470*/  @!P4 IMAD.MOV R42, RZ, RZ, -R42 ;  /* 0x000000ffff2ac224 */ /* 0x000fe200078e0a2a */
[----:B------:R-:W-:Y:S01]  /*3480*/  SEL R10, R3, R10, !P1 ;  /* 0x0000000a030a7207 */ /* 0x000fe20004800000 */
[----:B------:R-:W-:Y:S01]  /*3490*/  @!P5 IMAD.MOV R58, RZ, RZ, -R58 ;  /* 0x000000ffff3ad224 */ /* 0x000fe200078e0a3a */
[----:B------:R-:W-:Y:S01]  /*34a0*/  LEA.HI.X.SX32 R5, R5, UR5, 0x1, P3 ;  /* 0x0000000505057c11 */ /* 0x000fe200098f0eff */
[----:B------:R-:W-:Y:S01]  /*34b0*/  ULDC UR5, c[0x0][0x240] ;  /* 0x0000900000057ab9 */ /* 0x000fe20000000800 */
[C---:B------:R-:W-:Y:S01]  /*34c0*/  SEL R12, R3.reuse, R12, !P1 ;  /* 0x0000000c030c7207 */ /* 0x040fe20004800000 */
[----:B------:R-:W-:Y:S01]  /*34d0*/  IMAD R10, R10, UR5, RZ ;  /* 0x000000050a0a7c24 */ /* 0x000fe2000f8e02ff */
[C---:B------:R-:W-:Y:S01]  /*34e0*/  SEL R14, R3.reuse, R14, !P1 ;  /* 0x0000000e030e7207 */ /* 0x040fe20004800000 */
[----:B------:R-:W-:Y:S01]  /*34f0*/  @!P0 IMAD.MOV R70, RZ, RZ, -R70 ;  /* 0x000000ffff468224 */ /* 0x000fe200078e0a46 */
[C---:B------:R-:W-:Y:S01]  /*3500*/  SEL R16, R3.reuse, R16, !P1 ;  /* 0x0000001003107207 */ /* 0x040fe20004800000 */
[----:B------:R-:W-:Y:S01]  /*3510*/  IMAD R12, R12, UR5, RZ ;  /* 0x000000050c0c7c24 */ /* 0x000fe2000f8e02ff */
[C---:B------:R-:W-:Y:S01]  /*3520*/  SEL R18, R3.reuse, R18, !P1 ;  /* 0x0000001203127207 */ /* 0x040fe20004800000 */
[----:B------:R-:W-:Y:S01]  /*3530*/  @!P6 IMAD.MOV R72, RZ, RZ, -R72 ;  /* 0x000000ffff48e224 */ /* 0x000fe200078e0a48 */
[-C--:B------:R-:W-:Y:S01]  /*3540*/  IADD3 R11, P4, R10, R9.reuse, RZ ;  /* 0x000000090a0b7210 */ /* 0x080fe20007f9e0ff */
[----:B------:R-:W-:Y:S01]  /*3550*/  IMAD R14, R14, UR5, RZ ;  /* 0x000000050e0e7c24 */ /* 0x000fe2000f8e02ff */
[C---:B------:R-:W-:Y:S01]  /*3560*/  SEL R20, R3.reuse, R20, !P1 ;  /* 0x0000001403147207 */ /* 0x040fe20004800000 */
[----:B------:R-:W-:Y:S01]  /*3570*/  IMAD R16, R16, UR5, RZ ;  /* 0x0000000510107c24 */ /* 0x000fe2000f8e02ff */
[C---:B------:R-:W-:Y:S01]  /*3580*/  SEL R22, R3.reuse, R22, !P1 ;  /* 0x0000001603167207 */ /* 0x040fe20004800000 */
[----:B------:R-:W-:Y:S01]  /*3590*/  IMAD R18, R18, UR5, RZ ;  /* 0x0000000512127c24 */ /* 0x000fe2000f8e02ff */
[C---:B------:R-:W-:Y:S01]  /*35a0*/  SEL R24, R3.reuse, R24, !P1 ;  /* 0x0000001803187207 */ /* 0x040fe20004800000 */
[----:B------:R0:W-:Y:S01]  /*35b0*/  STL [R1+0x220], R11 ;  /* 0x0002200b01007387 */ /* 0x0001e20000100800 */
[C---:B------:R-:W-:Y:S01]  /*35c0*/  SEL R26, R3.reuse, R26, !P1 ;  /* 0x0000001a031a7207 */ /* 0x040fe20004800000 */
[----:B------:R-:W-:Y:S01]  /*35d0*/  IMAD R20, R20, UR5, RZ ;  /* 0x0000000514147c24 */ /* 0x000fe2000f8e02ff */
        /* <DEDUP_REMOVED lines=44> */
[-C--:B------:R-:W-:Y:S01]  /*38a0*/  IADD3 R15, P3, R12, R9.reuse, RZ ;  /* 0x000000090c0f7210 */ /* 0x080fe20007f7e0ff */
[----:B------:R-:W-:Y:S01]  /*38b0*/  IMAD R66, R66, UR5, RZ ;  /* 0x0000000542427c24 */ /* 0x000fe2000f8e02ff */
[----:B------:R-:W-:Y:S01]  /*38c0*/  SEL R3, R3, R72, !P1 ;  /* 0x0000004803037207 */ /* 0x000fe20004800000 */
[----:B------:R-:W-:Y:S01]  /*38d0*/  IMAD R68, R68, UR5, RZ ;  /* 0x0000000544447c24 */ /* 0x000fe2000f8e02ff */
[-C--:B------:R-:W-:Y:S01]  /*38e0*/  IADD3 R13, P2, R14, R9.reuse, RZ ;  /* 0x000000090e0d7210 */ /* 0x080fe20007f5e0ff */
[----:B------:R1:W-:Y:S01]  /*38f0*/  STL [R1+0x228], R15 ;  /* 0x0002280f01007387 */ /* 0x0003e20000100800 */
[----:B0-----:R-:W-:Y:S01]  /*3900*/  IADD3 R11, P1, R16, R9, RZ ;  /* 0x00000009100b7210 */ /* 0x001fe20007f3e0ff */
[----:B------:R-:W-:Y:S01]  /*3910*/  IMAD R70, R70, UR5, RZ ;  /* 0x0000000546467c24 */ /* 0x000fe2000f8e02ff */
[----:B------:R-:W-:Y:S01]  /*3920*/  LEA.HI.X.SX32 R10, R10, R5, 0x1, P4 ;  /* 0x000000050a0a7211 */ /* 0x000fe200020f0eff */
[----:B------:R0:W-:Y:S01]  /*3930*/  STL [R1+0x230], R13 ;  /* 0x0002300d01007387 */ /* 0x0001e20000100800 */
[----:B------:R-:W-:Y:S01]  /*3940*/  IMAD R3, R3, UR5, RZ ;  /* 0x0000000503037c24 */ /* 0x000fe2000f8e02ff */
[----:B------:R-:W-:Y:S01]  /*3950*/  ULDC UR4, c[0x0][0x234] ;  /* 0x00008d0000047ab9 */ /* 0x000fe20000000800 */
[----:B------:R-:W-:Y:S01]  /*3960*/  ULDC UR5, c[0x0][0x238] ;  /* 0x00008e0000057ab9 */ /* 0x000fe20000000800 */
[----:B------:R2:W-:Y:S01]  /*3970*/  STL [R1+0x238], R11 ;  /* 0x0002380b01007387 */ /* 0x0005e20000100800 */
[----:B------:R-:W-:Y:S01]  /*3980*/  IMAD R8, R8, UR4, RZ ;  /* 0x0000000408087c24 */ /* 0x000fe2000f8e02ff */
[-C--:B-1----:R-:W-:Y:S01]  /*3990*/  IADD3 R15, P0, R18, R9.reuse, RZ ;  /* 0x00000009120f7210 */ /* 0x082fe20007f1e0ff */
[----:B------:R-:W-:Y:S01]  /*39a0*/  IMAD R7, R7, UR4, RZ ;  /* 0x0000000407077c24 */ /* 0x000fe2000f8e02ff */
[----:B------:R-:W-:Y:S01]  /*39b0*/  UIMAD UR5, UR5, 0x16, URZ ;  /* 0x00000016050578a4 */ /* 0x000fe2000f8e023f */
[----:B------:R-:W-:Y:S01]  /*39c0*/  IMAD R2, R2, UR4, RZ ;  /* 0x0000000402027c24 */ /* 0x000fe2000f8e02ff */
[-C--:B0-----:R-:W-:Y:S01]  /*39d0*/  IADD3 R13, P6, R20, R9.reuse, RZ ;  /* 0x00000009140d7210 */ /* 0x081fe20007fde0ff */
[----:B------:R-:W-:Y:S01]  /*39e0*/  STL [R1+0x240], R15 ;  /* 0x0002400f01007387 */ /* 0x000fe20000100800 */
[----:B------:R-:W-:Y:S01]  /*39f0*/  IMAD R6, R6, UR4, RZ ;  /* 0x0000000406067c24 */ /* 0x000fe2000f8e02ff */
[----:B------:R-:W-:Y:S01]  /*3a00*/  UMOV UR4, URZ ;  /* 0x0000003f00047c82 */ /* 0x000fe20008000000 */
[----:B--2---:R-:W-:Y:S01]  /*3a10*/  IADD3 R11, P5, R22, R9, RZ ;  /* 0x00000009160b7210 */ /* 0x004fe20007fbe0ff */
[----:B------:R0:W-:Y:S01]  /*3a20*/  STL [R1+0x248], R13 ;  /* 0x0002480d01007387 */ /* 0x0001e20000100800 */
[----:B------:R-:W-:-:S03]  /*3a30*/  CS2R R72, SRZ ;  /* 0x0000000000487805 */ /* 0x000fc6000001ff00 */
[----:B------:R1:W-:Y:S04]  /*3a40*/  STL [R1+0x250], R11 ;  /* 0x0002500b01007387 */ /* 0x0003e80000100800 */
[----:B------:R2:W-:Y:S01]  /*3a50*/  STL [R1+0x21c], R10 ;  /* 0x00021c0a01007387 */ /* 0x0005e20000100800 */
[----:B0-----:R-:W-:Y:S02]  /*3a60*/  IADD3 R13, P4, R24, R9, RZ ;  /* 0x00000009180d7210 */ /* 0x001fe40007f9e0ff */
[----:B-1----:R-:W-:-:S03]  /*3a70*/  LEA.HI.X.SX32 R11, R12, R5, 0x1, P3 ;  /* 0x000000050c0b7211 */ /* 0x002fc600018f0eff */
[----:B------:R0:W-:Y:S01]  /*3a80*/  STL [R1+0x258], R13 ;  /* 0x0002580d01007387 */ /* 0x0001e20000100800 */
[----:B------:R-:W-:Y:S02]  /*3a90*/  LEA.HI.X.SX32 R12, R14, R5, 0x1, P2 ;  /* 0x000000050e0c7211 */ /* 0x000fe400010f0eff */
[----:B--2---:R-:W-:Y:S01]  /*3aa0*/  IADD3 R10, P3, R26, R9, RZ ;  /* 0x000000091a0a7210 */ /* 0x004fe20007f7e0ff */
[----:B------:R1:W-:Y:S04]  /*3ab0*/  STL [R1+0x224], R11 ;  /* 0x0002240b01007387 */ /* 0x0003e80000100800 */
[----:B------:R2:W-:Y:S01]  /*3ac0*/  STL [R1+0x260], R10 ;  /* 0x0002600a01007387 */ /* 0x0005e20000100800 */
[----:B0-----:R-:W-:-:S03]  /*3ad0*/  LOP3.LUT R13, R4, 0x7f, RZ, 0xc0, !PT ;  /* 0x0000007f040d7812 */ /* 0x001fc600078ec0ff */
[----:B------:R0:W-:Y:S01]  /*3ae0*/  STL [R1+0x22c], R12 ;  /* 0x00022c0c01007387 */ /* 0x0001e20000100800 */
[----:B-1----:R-:W-:Y:S02]  /*3af0*/  IADD3 R11, P2, R28, R9, RZ ;  /* 0x000000091c0b7210 */ /* 0x002fe40007f5e0ff */
[----:B--2---:R-:W-:-:S03]  /*3b00*/  LEA.HI.X.SX32 R10, R16, R5, 0x1, P1 ;  /* 0x00000005100a7211 */ /* 0x004fc600008f0eff */
[----:B------:R1:W-:Y:S01]  /*3b10*/  STL [R1+0x268], R11 ;  /* 0x0002680b01007387 */ /* 0x0003e20000100800 */
[----:B0-----:R-:W-:-:S03]  /*3b20*/  IADD3 R12, P1, R30, R9, RZ ;  /* 0x000000091e0c7210 */ /* 0x001fc60007f3e0ff */
[----:B------:R0:W-:Y:S04]  /*3b30*/  STL [R1+0x234], R10 ;  /* 0x0002340a01007387 */ /* 0x0001e80000100800 */
[----:B------:R2:W-:Y:S01]  /*3b40*/  STL [R1+0x270], R12 ;  /* 0x0002700c01007387 */ /* 0x0005e20000100800 */
[----:B-1----:R-:W-:Y:S02]  /*3b50*/  LEA.HI.X.SX32 R11, R18, R5, 0x1, P0 ;  /* 0x00000005120b7211 */ /* 0x002fe400000f0eff */
[----:B0-----:R-:W-:-:S03]  /*3b60*/  IADD3 R10, P0, R32, R9, RZ ;  /* 0x00000009200a7210 */ /* 0x001fc60007f1e0ff */
[----:B------:R0:W-:Y:S01]  /*3b70*/  STL [R1+0x23c], R11 ;  /* 0x00023c0b01007387 */ /* 0x0001e20000100800 */
[----:B--2---:R-:W-:-:S03]  /*3b80*/  LEA.HI.X.SX32 R12, R20, R5, 0x1, P6 ;  /* 0x00000005140c7211 */ /* 0x004fc600030f0eff */
[----:B------:R1:W-:Y:S04]  /*3b90*/  STL [R1+0x278], R10 ;  /* 0x0002780a01007387 */ /* 0x0003e80000100800 */
[----:B------:R2:W-:Y:S01]  /*3ba0*/  STL [R1+0x244], R12 ;  /* 0x0002440c01007387 */ /* 0x0005e20000100800 */
[----:B0-----:R-:W-:Y:S02]  /*3bb0*/  IADD3 R11, P6, R34, R9, RZ ;  /* 0x00000009220b7210 */ /* 0x001fe40007fde0ff */
[----:B-1----:R-:W-:-:S03]  /*3bc0*/  LEA.HI.X.SX32 R10, R22, R5, 0x1, P5 ;  /* 0x00000005160a7211 */ /* 0x002fc600028f0eff */
[----:B------:R0:W-:Y:S01]  /*3bd0*/  STL [R1+0x280], R11 ;  /* 0x0002800b01007387 */ /* 0x0001e20000100800 */
[----:B--2---:R-:W-:-:S03]  /*3be0*/  IADD3 R12, P5, R36, R9, RZ ;  /* 0x00000009240c7210 */ /* 0x004fc60007fbe0ff */
[----:B------:R1:W-:Y:S04]  /*3bf0*/  STL [R1+0x24c], R10 ;  /* 0x00024c0a01007387 */ /* 0x0003e80000100800 */
[----:B------:R2:W-:Y:S01]  /*3c00*/  STL [R1+0x288], R12 ;  /* 0x0002880c01007387 */ /* 0x0005e20000100800 */
[----:B0-----:R-:W-:Y:S02]  /*3c10*/  LEA.HI.X.SX32 R11, R24, R5, 0x1, P4 ;  /* 0x00000005180b7211 */ /* 0x001fe400020f0eff */
[----:B------:R-:W-:Y:S02]  /*3c20*/  CS2R R24, SRZ ;  /* 0x0000000000187805 */ /* 0x000fe4000001ff00 */
[----:B-1----:R-:W-:Y:S01]  /*3c30*/  IADD3 R10, P4, R38, R9, RZ ;  /* 0x00000009260a7210 */ /* 0x002fe20007f9e0ff */
[----:B------:R0:W-:Y:S01]  /*3c40*/  STL [R1+0x254], R11 ;  /* 0x0002540b01007387 */ /* 0x0001e20000100800 */
[----:B--2---:R-:W-:-:S03]  /*3c50*/  LEA.HI.X.SX32 R12, R26, R5, 0x1, P3 ;  /* 0x000000051a0c7211 */ /* 0x004fc600018f0eff */
[----:B------:R1:W-:Y:S01]  /*3c60*/  STL [R1+0x290], R10 ;  /* 0x0002900a01007387 */ /* 0x0003e20000100800 */
[----:B------:R-:W-:-:S03]  /*3c70*/  CS2R R26, SRZ ;  /* 0x00000000001a7805 */ /* 0x000fc6000001ff00 */
[----:B------:R2:W-:Y:S01]  /*3c80*/  STL [R1+0x25c], R12 ;  /* 0x00025c0c01007387 */ /* 0x0005e20000100800 */
[----:B0-----:R-:W-:Y:S02]  /*3c90*/  IADD3 R11, P3, R40, R9, RZ ;  /* 0x00000009280b7210 */ /* 0x001fe40007f7e0ff */
[----:B-1----:R-:W-:-:S03]  /*3ca0*/  LEA.HI.X.SX32 R10, R28, R5, 0x1, P2 ;  /* 0x000000051c0a7211 */ /* 0x002fc600010f0eff */
[----:B------:R0:W-:Y:S01]  /*3cb0*/  STL [R1+0x298], R11 ;  /* 0x0002980b01007387 */ /* 0x0001e20000100800 */
[----:B------:R-:W-:Y:S02]  /*3cc0*/  CS2R R28, SRZ ;  /* 0x00000000001c7805 */ /* 0x000fe4000001ff00 */
[----:B--2---:R-:W-:Y:S01]  /*3cd0*/  IADD3 R12, P2, R42, R9, RZ ;  /* 0x000000092a0c7210 */ /* 0x004fe20007f5e0ff */
[----:B------:R1:W-:Y:S04]  /*3ce0*/  STL [R1+0x264], R10 ;  /* 0x0002640a01007387 */ /* 0x0003e80000100800 */
[----:B------:R2:W-:Y:S01]  /*3cf0*/  STL [R1+0x2a0], R12 ;  /* 0x0002a00c01007387 */ /* 0x0005e20000100800 */
[----:B0-----:R-:W-:Y:S02]  /*3d00*/  LEA.HI.X.SX32 R11, R30, R5, 0x1, P1 ;  /* 0x000000051e0b7211 */ /* 0x001fe400008f0eff */
[----:B------:R-:W-:-:S02]  /*3d10*/  CS2R R30, SRZ ;  /* 0x00000000001e7805 */ /* 0x000fc4000001ff00 */
        /* <DEDUP_REMOVED lines=69> */
[C---:B------:R-:W-:Y:S02]  /*4170*/  IADD3 R9, P1, R3.reuse, R9, RZ ;  /* 0x0000000903097210 */ /* 0x040fe40007f3e0ff */
[----:B------:R-:W-:Y:S01]  /*4180*/  CS2R R58, SRZ ;  /* 0x00000000003a7805 */ /* 0x000fe2000001ff00 */
[----:B--2---:R-:W-:Y:S01]  /*4190*/  IMAD.SHL.U32 R12, R4, 0x8, RZ ;  /* 0x00000008040c7824 */ /* 0x004fe200078e00ff */
[----:B------:R1:W-:Y:S01]  /*41a0*/  STL [R1+0x2dc], R10 ;  /* 0x0002dc0a01007387 */ /* 0x0003e20000100800 */
[-C--:B------:R-:W-:Y:S02]  /*41b0*/  LEA.HI.X.SX32 R3, R3, R5.reuse, 0x1, P1 ;  /* 0x0000000503037211 */ /* 0x080fe400008f0eff */
[----:B------:R-:W-:Y:S01]  /*41c0*/  IADD3 R251, P1, R6, UR8, RZ ;  /* 0x0000000806fb7c10 */ /* 0x000fe2000ff3e0ff */
[----:B------:R2:W-:Y:S01]  /*41d0*/  STL [R1+0x318], R9 ;  /* 0x0003180901007387 */ /* 0x0005e20000100800 */
[----:B0-----:R-:W-:-:S02]  /*41e0*/  LEA.HI.X.SX32 R11, R60, R5, 0x1, P0 ;  /* 0x000000053c0b7211 */ /* 0x001fc400000f0eff */
[----:B------:R-:W-:Y:S02]  /*41f0*/  CS2R R60, SRZ ;  /* 0x00000000003c7805 */ /* 0x000fe4000001ff00 */
[----:B------:R-:W-:Y:S02]  /*4200*/  IADD3 R249, P0, R2, UR8, RZ ;  /* 0x0000000802f97c10 */ /* 0x000fe4000ff1e0ff */
[-C--:B-1----:R-:W-:Y:S01]  /*4210*/  LEA.HI.X.SX32 R10, R62, R5.reuse, 0x1, P6 ;  /* 0x000000053e0a7211 */ /* 0x082fe200030f0eff */
[----:B------:R0:W-:Y:S01]  /*4220*/  STL [R1+0x2e4], R11 ;  /* 0x0002e40b01007387 */ /* 0x0001e20000100800 */
[----:B------:R-:W-:Y:S02]  /*4230*/  LEA.HI.X.SX32 R248, R2, UR9, 0x1, P0 ;  /* 0x0000000902f87c11 */ /* 0x000fe400080f0eff */
[----:B------:R-:W-:Y:S02]  /*4240*/  CS2R R62, SRZ ;  /* 0x00000000003e7805 */ /* 0x000fe4000001ff00 */
[----:B--2---:R-:W-:Y:S01]  /*4250*/  LEA.HI.X.SX32 R9, R64, R5, 0x1, P5 ;  /* 0x0000000540097211 */ /* 0x004fe200028f0eff */
[----:B------:R1:W-:Y:S01]  /*4260*/  STL [R1+0x2ec], R10 ;  /* 0x0002ec0a01007387 */ /* 0x0003e20000100800 */
[----:B------:R-:W-:-:S02]  /*4270*/  LEA.HI.X.SX32 R250, R6, UR9, 0x1, P1 ;  /* 0x0000000906fa7c11 */ /* 0x000fc400088f0eff */
[----:B------:R-:W-:Y:S01]  /*4280*/  CS2R R64, SRZ ;  /* 0x0000000000407805 */ /* 0x000fe2000001ff00 */
[----:B------:R2:W-:Y:S01]  /*4290*/  STL [R1+0x2f4], R9 ;  /* 0x0002f40901007387 */ /* 0x0005e20000100800 */
[-C--:B0-----:R-:W-:Y:S02]  /*42a0*/  LEA.HI.X.SX32 R11, R66, R5.reuse, 0x1, P4 ;  /* 0x00000005420b7211 */ /* 0x081fe400020f0eff */
[----:B------:R-:W-:Y:S02]  /*42b0*/  CS2R R66, SRZ ;  /* 0x0000000000427805 */ /* 0x000fe4000001ff00 */
[-C--:B-1----:R-:W-:Y:S01]  /*42c0*/  LEA.HI.X.SX32 R10, R68, R5.reuse, 0x1, P3 ;  /* 0x00000005440a7211 */ /* 0x082fe200018f0eff */
[----:B------:R0:W-:Y:S01]  /*42d0*/  STL [R1+0x2fc], R11 ;  /* 0x0002fc0b01007387 */ /* 0x0001e20000100800 */
[----:B------:R-:W-:Y:S02]  /*42e0*/  CS2R R68, SRZ ;  /* 0x0000000000447805 */ /* 0x000fe4000001ff00 */
[----:B--2---:R-:W-:Y:S01]  /*42f0*/  LEA.HI.X.SX32 R9, R70, R5, 0x1, P2 ;  /* 0x0000000546097211 */ /* 0x004fe200010f0eff */
[----:B------:R1:W-:Y:S01]  /*4300*/  STL [R1+0x304], R10 ;  /* 0x0003040a01007387 */ /* 0x0003e20000100800 */
[----:B------:R-:W-:-:S03]  /*4310*/  CS2R R70, SRZ ;  /* 0x0000000000467805 */ /* 0x000fc6000001ff00 */
[----:B------:R2:W-:Y:S01]  /*4320*/  STL [R1+0x30c], R9 ;  /* 0x00030c0901007387 */ /* 0x0005e20000100800 */
[----:B0-----:R-:W-:-:S03]  /*4330*/  IADD3 R11, P3, R8, UR8, RZ ;  /* 0x00000008080b7c10 */ /* 0x001fc6000ff7e0ff */
[----:B------:R0:W-:Y:S01]  /*4340*/  STL [R1+0x314], R3 ;  /* 0x0003140301007387 */ /* 0x0001e20000100800 */
[----:B-1----:R-:W-:Y:S01]  /*4350*/  IADD3 R10, P2, R7, UR8, RZ ;  /* 0x00000008070a7c10 */ /* 0x002fe2000ff5e0ff */
[----:B------:R-:W-:Y:S01]  /*4360*/  UIMAD UR8, UR29, 0x32, URZ ;  /* 0x000000321d0878a4 */ /* 0x000fe2000f8e023f */
[----:B--2---:R-:W-:-:S03]  /*4370*/  LEA.HI.X.SX32 R9, R8, UR9, 0x1, P3 ;  /* 0x0000000908097c11 */ /* 0x004fc600098f0eff */
[----:B------:R-:W-:Y:S01]  /*4380*/  STL [R1+0x80], R10 ;  /* 0x0000800a01007387 */ /* 0x000fe20000100800 */
[----:B------:R-:W-:Y:S01]  /*4390*/  LEA.HI.X.SX32 R252, R7, UR9, 0x1, P2 ;  /* 0x0000000907fc7c11 */ /* 0x000fe200090f0eff */
[----:B------:R-:W-:Y:S01]  /*43a0*/  UIMAD UR9, UR29, 0x36, URZ ;  /* 0x000000361d0978a4 */ /* 0x000fe2000f8e023f */
[----:B0-----:R-:W-:Y:S01]  /*43b0*/  IADD3 R3, P0, R11, UR53, RZ ;  /* 0x000000350b037c10 */ /* 0x001fe2000ff1e0ff */
[----:B------:R-:W-:Y:S01]  /*43c0*/  STL [R1+0x88], R11 ;  /* 0x0000880b01007387 */ /* 0x000fe20000100800 */
[----:B------:R-:W-:Y:S02]  /*43d0*/  IADD3 R4, P1, R10, UR53, RZ ;  /* 0x000000350a047c10 */ /* 0x000fe4000ff3e0ff */
[----:B------:R-:W-:Y:S01]  /*43e0*/  IADD3 R2, P2, R251, UR53, RZ ;  /* 0x00000035fb027c10 */ /* 0x000fe2000ff5e0ff */
[----:B------:R-:W-:Y:S04]  /*43f0*/  STL [R1+0x84], R9 ;  /* 0x0000840901007387 */ /* 0x000fe80000100800 */
[----:B------:R-:W-:Y:S04]  /*4400*/  STL [R1+0xb8c], R12 ;  /* 0x000b8c0c01007387 */ /* 0x000fe80000100800 */
[----:B------:R-:W-:Y:S04]  /*4410*/  STL [R1+0x1dc], RZ ;  /* 0x0001dcff01007387 */ /* 0x000fe80000100800 */
[----:B------:R-:W-:Y:S04]  /*4420*/  STL [R1], RZ ;  /* 0x000000ff01007387 */ /* 0x000fe80000100800 */
[----:B------:R-:W-:Y:S04]  /*4430*/  STL [R1+0x4], RZ ;  /* 0x000004ff01007387 */ /* 0x000fe80000100800 */
        /* <DEDUP_REMOVED lines=30> */
[----:B------:R0:W-:Y:S04]  /*4620*/  STL [R1+0x320], R3 ;  /* 0x0003200301007387 */ /* 0x0001e80000100800 */
[----:B------:R1:W-:Y:S04]  /*4630*/  STL [R1+0x328], R4 ;  /* 0x0003280401007387 */ /* 0x0003e80000100800 */
[----:B------:R2:W-:Y:S01]  /*4640*/  STL [R1+0x330], R2 ;  /* 0x0003300201007387 */ /* 0x0005e20000100800 */
[----:B0-----:R-:W-:Y:S01]  /*4650*/  IADD3 R3, P3, R249, UR53, RZ ;  /* 0x00000035f9037c10 */ /* 0x001fe2000ff7e0ff */
[----:B------:R-:W-:Y:S01]  /*4660*/  UIMAD UR53, UR29, 0x30, URZ ;  /* 0x000000301d3578a4 */ /* 0x000fe2000f8e023f */
[----:B-1----:R-:W-:-:S03]  /*4670*/  IADD3.X R4, R252, UR15, RZ, P1, !PT ;  /* 0x0000000ffc047c10 */ /* 0x002fc60008ffe4ff */
[----:B------:R0:W-:Y:S01]  /*4680*/  STL [R1+0x338], R3 ;  /* 0x0003380301007387 */ /* 0x0001e20000100800 */
[----:B--2---:R-:W-:-:S05]  /*4690*/  IADD3.X R2, R9, UR15, RZ, P0, !PT ;  /* 0x0000000f09027c10 */ /* 0x004fca00087fe4ff */
[----:B------:R1:W-:Y:S01]  /*46a0*/  STL [R1+0x31c], R2 ;  /* 0x00031c0201007387 */ /* 0x0003e20000100800 */
[----:B0-----:R-:W-:-:S03]  /*46b0*/  IADD3.X R3, R250, UR15, RZ, P2, !PT ;  /* 0x0000000ffa037c10 */ /* 0x001fc600097fe4ff */
[----:B------:R0:W-:Y:S04]  /*46c0*/  STL [R1+0x324], R4 ;  /* 0x0003240401007387 */ /* 0x0001e80000100800 */
[----:B------:R2:W-:Y:S01]  /*46d0*/  STL [R1+0x32c], R3 ;  /* 0x00032c0301007387 */ /* 0x0005e20000100800 */
[----:B-1----:R-:W-:Y:S01]  /*46e0*/  IADD3.X R2, R248, UR15, RZ, P3, !PT ;  /* 0x0000000ff8027c10 */ /* 0x002fe20009ffe4ff */
[----:B------:R-:W-:Y:S02]  /*46f0*/  USHF.R.S32.HI UR15, URZ, 0x1f, UR49 ;  /* 0x0000001f3f0f7899 */ /* 0x000fe40008011431 */
[----:B0-----:R-:W-:Y:S02]  /*4700*/  IADD3 R4, P1, R10, UR49, RZ ;  /* 0x000000310a047c10 */ /* 0x001fe4000ff3e0ff */
[----:B------:R0:W-:Y:S01]  /*4710*/  STL [R1+0x334], R2 ;  /* 0x0003340201007387 */ /* 0x0001e20000100800 */
[----:B--2---:R-:W-:-:S05]  /*4720*/  IADD3 R3, P0, R11, UR49, RZ ;  /* 0x000000310b037c10 */ /* 0x004fca000ff1e0ff */
[----:B------:R1:W-:Y:S01]  /*4730*/  STL [R1+0x340], R3 ;  /* 0x0003400301007387 */ /* 0x0003e20000100800 */
[----:B0-----:R-:W-:-:S03]  /*4740*/  IADD3 R2, P2, R251, UR49, RZ ;  /* 0x00000031fb027c10 */ /* 0x001fc6000ff5e0ff */
[----:B------:R0:W-:Y:S04]  /*4750*/  STL [R1+0x348], R4 ;  /* 0x0003480401007387 */ /* 0x0001e80000100800 */
[----:B------:R2:W-:Y:S01]  /*4760*/  STL [R1+0x350], R2 ;  /* 0x0003500201007387 */ /* 0x0005e20000100800 */
[----:B-1----:R-:W-:Y:S01]  /*4770*/  IADD3 R3, P3, R249, UR49, RZ ;  /* 0x00000031f9037c10 */ /* 0x002fe2000ff7e0ff */
[----:B------:R-:W-:Y:S01]  /*4780*/  UIMAD UR49, UR29, 0x2f, URZ ;  /* 0x0000002f1d3178a4 */ /* 0x000fe2000f8e023f */
[----:B0-----:R-:W-:-:S03]  /*4790*/  IADD3.X R4, R252, UR15, RZ, P1, !PT ;  /* 0x0000000ffc047c10 */ /* 0x001fc60008ffe4ff */
        /* <DEDUP_REMOVED lines=43> */
[----:B------:R-:W-:Y:S01]  /*4a50*/  UIMAD UR15, UR29, 0x2c, URZ ;  /* 0x0000002c1d0f78a4 */ /* 0x000fe2000f8e023f */
[----:B0-----:R-:W-:-:S03]  /*4a60*/  IADD3 R4, P1, R10, UR51, RZ ;  /* 0x000000330a047c10 */ /* 0x001fc6000ff3e0ff */
[----:B------:R0:W-:Y:S01]  /*4a70*/  STL [R1+0x394], R2 ;  /* 0x0003940201007387 */ /* 0x0001e20000100800 */
[----:B--2---:R-:W-:-:S05]  /*4a80*/  IADD3 R3, P0, R11, UR51, RZ ;  /* 0x000000330b037c10 */ /* 0x004fca000ff1e0ff */
[----:B------:R1:W-:Y:S01]  /*4a90*/  STL [R1+0x3a0], R3 ;  /* 0x0003a00301007387 */ /* 0x0003e20000100800 */
[----:B0-----:R-:W-:-:S03]  /*4aa0*/  IADD3 R2, P2, R251, UR51, RZ ;  /* 0x00000033fb027c10 */ /* 0x001fc6000ff5e0ff */
[----:B------:R0:W-:Y:S04]  /*4ab0*/  STL [R1+0x3a8], R4 ;  /* 0x0003a80401007387 */ /* 0x0001e80000100800 */
[----:B------:R2:W-:Y:S01]  /*4ac0*/  STL [R1+0x3b0], R2 ;  /* 0x0003b00201007387 */ /* 0x0005e20000100800 */
[----:B-1----:R-:W-:Y:S01]  /*4ad0*/  IADD3 R3, P3, R249, UR51, RZ ;  /* 0x00000033f9037c10 */ /* 0x002fe2000ff7e0ff */
[----:B------:R-:W-:Y:S01]  /*4ae0*/  USHF.R.S32.HI UR51, URZ, 0x1f, UR33 ;  /* 0x0000001f3f337899 */ /* 0x000fe20008011421 */
        /* <DEDUP_REMOVED lines=8> */
[----:B------:R-:W-:Y:S01]  /*4b70*/  USHF.R.S32.HI UR59, URZ, 0x1f, UR41 ;  /* 0x0000001f3f3b7899 */ /* 0x000fe20008011429 */
        /* <DEDUP_REMOVED lines=188> */
[----:B------:R-:W-:Y:S01]  /*5740*/  USHF.L.U32 UR53, UR29, 0x5, URZ ;  /* 0x000000051d357899 */ /* 0x000fe2000800063f */
        /* <DEDUP_REMOVED lines=53> */
[----:B------:R-:W-:Y:S02]  /*5aa0*/  USHF.L.U32 UR6, UR29, 0x6, URZ ;  /* 0x000000061d067899 */ /* 0x000fe4000800063f */
[----:B------:R-:W-:Y:S01]  /*5ab0*/  UIMAD UR29, UR29, 0x1d, URZ ;  /* 0x0000001d1d1d78a4 */ /* 0x000fe2000f8e023f */
[----:B0-----:R-:W-:Y:S01]  /*5ac0*/  IADD3.X R4, R252, UR59, RZ, P1, !PT ;  /* 0x0000003bfc047c10 */ /* 0x001fe20008ffe4ff */
        /* <DEDUP_REMOVED lines=10> */
[----:B--2---:R-:W-:-:S02]  /*5b70*/  IADD3 R3, P2, R251, UR15, RZ ;  /* 0x0000000ffb037c10 */ /* 0x004fc4000ff5e0ff */
[----:B------:R-:W-:Y:S02]  /*5b80*/  IADD3.X R5, R252, UR59, RZ, P1, !PT ;  /* 0x0000003bfc057c10 */ /* 0x000fe40008ffe4ff */
[----:B0-----:R-:W-:-:S05]  /*5b90*/  IADD3 R2, P0, R11, UR15, RZ ;  /* 0x0000000f0b027c10 */ /* 0x001fca000ff1e0ff */
[----:B------:R0:W-:Y:S04]  /*5ba0*/  STL [R1+0x580], R2 ;  /* 0x0005800201007387 */ /* 0x0001e80000100800 */
[----:B------:R1:W-:Y:S04]  /*5bb0*/  STL [R1+0x588], R4 ;  /* 0x0005880401007387 */ /* 0x0003e80000100800 */
[----:B------:R2:W-:Y:S01]  /*5bc0*/  STL [R1+0x590], R3 ;  /* 0x0005900301007387 */ /* 0x0005e20000100800 */
[----:B0-----:R-:W-:Y:S01]  /*5bd0*/  IADD3 R2, P3, R249, UR15, RZ ;  /* 0x0000000ff9027c10 */ /* 0x001fe2000ff7e0ff */
[----:B------:R-:W-:-:S02]  /*5be0*/  USHF.R.S32.HI UR15, URZ, 0x1f, UR55 ;  /* 0x0000001f3f0f7899 */ /* 0x000fc40008011437 */
[----:B------:R-:W-:Y:S01]  /*5bf0*/  USHF.R.S32.HI UR55, URZ, 0x1f, UR47 ;  /* 0x0000001f3f377899 */ /* 0x000fe2000801142f */
[----:B-1----:R-:W-:Y:S01]  /*5c00*/  IADD3.X R4, R250, UR59, RZ, P2, !PT ;  /* 0x0000003bfa047c10 */ /* 0x002fe200097fe4ff */
[----:B------:R0:W-:Y:S01]  /*5c10*/  STL [R1+0x598], R2 ;  /* 0x0005980201007387 */ /* 0x0001e20000100800 */
[----:B--2---:R-:W-:-:S05]  /*5c20*/  IADD3.X R3, R9, UR59, RZ, P0, !PT ;  /* 0x0000003b09037c10 */ /* 0x004fca00087fe4ff */
[----:B------:R1:W-:Y:S01]  /*5c30*/  STL [R1+0x57c], R3 ;  /* 0x00057c0301007387 */ /* 0x0003e20000100800 */
[----:B0-----:R-:W-:-:S03]  /*5c40*/  LOP3.LUT R2, R12, 0x30, RZ, 0xc0, !PT ;  /* 0x000000300c027812 */ /* 0x001fc600078ec0ff */
        /* <DEDUP_REMOVED lines=74> */
[----:B-1----:R-:W-:Y:S02]  /*60f0*/  IADD3.X R3, R248, UR59, RZ, P3, !PT ;  /* 0x0000003bf8037c10 */ /* 0x002fe40009ffe4ff */
        /* <DEDUP_REMOVED lines=293> */
[----:B------:R-:W-:Y:S04]  /*7350*/  STL [R1+0x828], R5 ;  /* 0x0008280501007387 */ /* 0x000fe80000100800 */
[----:B------:R0:W-:Y:S01]  /*7360*/  STL [R1+0x830], R3 ;  /* 0x0008300301007387 */ /* 0x0001e20000100800 */
[----:B-1----:R-:W-:Y:S01]  /*7370*/  IADD3 R4, P3, R249, UR39, RZ ;  /* 0x00000027f9047c10 */ /* 0x002fe2000ff7e0ff */
[----:B------:R-:W-:-:S04]  /*7380*/  USHF.R.S32.HI UR39, URZ, 0x1f, UR19 ;  /* 0x0000001f3f277899 */ /* 0x000fc80008011413 */
[----:B------:R1:W-:Y:S01]  /*7390*/  STL [R1+0x838], R4 ;  /* 0x0008380401007387 */ /* 0x0003e20000100800 */
[----:B0-----:R-:W-:Y:S02]  /*73a0*/  SHF.R.S32.HI R3, RZ, 0x6, R0 ;  /* 0x00000006ff037819 */ /* 0x001fe40000011400 */
[----:B------:R-:W-:-:S03]  /*73b0*/  IADD3.X R0, R9, UR9, RZ, P0, !PT ;  /* 0x0000000909007c10 */ /* 0x000fc600087fe4ff */
[----:B------:R0:W-:Y:S01]  /*73c0*/  STL [R1+0xb78], R3 ;  /* 0x000b780301007387 */ /* 0x0001e20000100800 */
[----:B-1----:R-:W-:-:S03]  /*73d0*/  IADD3.X R4, R252, UR9, RZ, P1, !PT ;  /* 0x00000009fc047c10 */ /* 0x002fc60008ffe4ff */
[----:B------:R1:W-:Y:S04]  /*73e0*/  STL [R1+0x81c], R0 ;  /* 0x00081c0001007387 */ /* 0x0003e80000100800 */
[----:B------:R2:W-:Y:S01]  /*73f0*/  STL [R1+0x824], R4 ;  /* 0x0008240401007387 */ /* 0x0005e20000100800 */
[----:B0-----:R-:W-:Y:S02]  /*7400*/  IADD3.X R3, R250, UR9, RZ, P2, !PT ;  /* 0x00000009fa037c10 */ /* 0x001fe400097fe4ff */
[----:B-1----:R-:W-:-:S03]  /*7410*/  IADD3.X R0, R248, UR9, RZ, P3, !PT ;  /* 0x00000009f8007c10 */ /* 0x002fc60009ffe4ff */
[----:B------:R0:W-:Y:S01]  /*7420*/  STL [R1+0x82c], R3 ;  /* 0x00082c0301007387 */ /* 0x0001e20000100800 */
[----:B------:R-:W-:Y:S01]  /*7430*/  UIADD3 UR9, UP0, UR12, 0x2, URZ ;  /* 0x000000020c097890 */ /* 0x000fe2000ff1e03f */
[----:B--2---:R-:W-:Y:S02]  /*7440*/  IADD3 R4, P1, R10, UR5, RZ ;  /* 0x000000050a047c10 */ /* 0x004fe4000ff3e0ff */
[----:B------:R1:W-:Y:S01]  /*7450*/  STL [R1+0x834], R0 ;  /* 0x0008340001007387 */ /* 0x0003e20000100800 */
[----:B------:R-:W-:Y:S02]  /*7460*/  UIADD3.X UR59, UR4, -0x7fffffe0, URZ, UP0, !UPT ;  /* 0x80000020043b7890 */ /* 0x000fe400087fe43f */
[----:B------:R-:W-:Y:S01]  /*7470*/  USHF.R.S32.HI UR4, URZ, 0x1f, UR7 ;  /* 0x0000001f3f047899 */ /* 0x000fe20008011407 */
[----:B0-----:R-:W-:Y:S02]  /*7480*/  IADD3 R3, P0, R11, UR5, RZ ;  /* 0x000000050b037c10 */ /* 0x001fe4000ff1e0ff */
[----:B-1----:R-:W-:-:S03]  /*7490*/  IADD3 R0, P2, R251, UR5, RZ ;  /* 0x00000005fb007c10 */ /* 0x002fc6000ff5e0ff */
[----:B------:R0:W-:Y:S04]  /*74a0*/  STL [R1+0x840], R3 ;  /* 0x0008400301007387 */ /* 0x0001e80000100800 */
[----:B------:R-:W-:Y:S04]  /*74b0*/  STL [R1+0x848], R4 ;  /* 0x0008480401007387 */ /* 0x000fe80000100800 */
[----:B------:R1:W-:Y:S01]  /*74c0*/  STL [R1+0x850], R0 ;  /* 0x0008500001007387 */ /* 0x0003e20000100800 */
[----:B0-----:R-:W-:Y:S01]  /*74d0*/  IADD3 R3, P3, R249, UR5, RZ ;  /* 0x00000005f9037c10 */ /* 0x001fe2000ff7e0ff */
[----:B------:R-:W-:-:S04]  /*74e0*/  USHF.R.S32.HI UR5, URZ, 0x1f, UR6 ;  /* 0x0000001f3f057899 */ /* 0x000fc80008011406 */
[----:B------:R0:W-:Y:S01]  /*74f0*/  STL [R1+0x858], R3 ;  /* 0x0008580301007387 */ /* 0x0001e20000100800 */
[----:B-1----:R-:W-:Y:S01]  /*7500*/  IMAD R0, R13, 0x40, R2 ;  /* 0x000000400d007824 */ /* 0x002fe200078e0202 */
[----:B------:R-:W-:-:S04]  /*7510*/  IADD3.X R2, R252, UR8, RZ, P1, !PT ;  /* 0x00000008fc027c10 */ /* 0x000fc80008ffe4ff */
[----:B------:R-:W-:Y:S01]  /*7520*/  STL [R1+0x150], R0 ;  /* 0x0001500001007387 */ /* 0x000fe20000100800 */
[----:B0-----:R-:W-:-:S05]  /*7530*/  IADD3.X R3, R9, UR8, RZ, P0, !PT ;  /* 0x0000000809037c10 */ /* 0x001fca00087fe4ff */
[----:B------:R0:W-:Y:S04]  /*7540*/  STL [R1+0x83c], R3 ;  /* 0x00083c0301007387 */ /* 0x0001e80000100800 */
[----:B------:R1:W-:Y:S01]  /*7550*/  STL [R1+0x844], R2 ;  /* 0x0008440201007387 */ /* 0x0003e20000100800 */
[----:B0-----:R-:W-:Y:S02]  /*7560*/  IADD3.X R3, R250, UR8, RZ, P2, !PT ;  /* 0x00000008fa037c10 */ /* 0x001fe400097fe4ff */
[----:B-1----:R-:W-:-:S03]  /*7570*/  IADD3.X R2, R248, UR8, RZ, P3, !PT ;  /* 0x00000008f8027c10 */ /* 0x002fc60009ffe4ff */
[----:B------:R0:W-:Y:S01]  /*7580*/  STL [R1+0x84c], R3 ;  /* 0x00084c0301007387 */ /* 0x0001e20000100800 */
[----:B------:R-:W-:Y:S01]  /*7590*/  UMOV UR8, UR9 ;  /* 0x0000000900087c82 */ /* 0x000fe20008000000 */
[----:B------:R-:W-:Y:S01]  /*75a0*/  UMOV UR9, UR59 ;  /* 0x0000003b00097c82 */ /* 0x000fe20008000000 */
[----:B------:R-:W-:Y:S01]  /*75b0*/  ULDC UR59, c[0x0][0x238] ;  /* 0x00008e00003b7ab9 */ /* 0x000fe20000000800 */
[----:B------:R1:W-:Y:S01]  /*75c0*/  STL [R1+0x854], R2 ;  /* 0x0008540201007387 */ /* 0x0003e20000100800 */
[C---:B0-----:R-:W-:Y:S02]  /*75d0*/  LOP3.LUT R3, R0.reuse, 0x10, RZ, 0x3c, !PT ;  /* 0x0000001000037812 */ /* 0x041fe400078e3cff */
[----:B-1----:R-:W-:-:S03]  /*75e0*/  LOP3.LUT R2, R0, 0x20, RZ, 0x3c, !PT ;  /* 0x0000002000027812 */ /* 0x002fc600078e3cff */
[----:B------:R0:W-:Y:S01]  /*75f0*/  STL [R1+0x218], R3 ;  /* 0x0002180301007387 */ /* 0x0001e20000100800 */
[----:B------:R-:W-:-:S03]  /*7600*/  LOP3.LUT R0, R0, 0x30, RZ, 0x3c, !PT ;  /* 0x0000003000007812 */ /* 0x000fc600078e3cff */
[----:B------:R1:W-:Y:S04]  /*7610*/  STL [R1+0x214], R2 ;  /* 0x0002140201007387 */ /* 0x0003e80000100800 */
[----:B------:R2:W-:Y:S01]  /*7620*/  STL [R1+0x210], R0 ;  /* 0x0002100001007387 */ /* 0x0005e20000100800 */
[----:B0-----:R-:W-:Y:S02]  /*7630*/  IADD3 R3, P2, R251, UR54, RZ ;  /* 0x00000036fb037c10 */ /* 0x001fe4000ff5e0ff */
[----:B-1----:R-:W-:Y:S02]  /*7640*/  IADD3 R2, P0, R11, UR54, RZ ;  /* 0x000000360b027c10 */ /* 0x002fe4000ff1e0ff */
[----:B--2---:R-:W-:-:S03]  /*7650*/  IADD3 R0, P1, R10, UR54, RZ ;  /* 0x000000360a007c10 */ /* 0x004fc6000ff3e0ff */
[----:B------:R0:W-:Y:S04]  /*7660*/  STL [R1+0x860], R2 ;  /* 0x0008600201007387 */ /* 0x0001e80000100800 */
[----:B------:R1:W-:Y:S04]  /*7670*/  STL [R1+0x868], R0 ;  /* 0x0008680001007387 */ /* 0x0003e80000100800 */
[----:B------:R2:W-:Y:S01]  /*7680*/  STL [R1+0x870], R3 ;  /* 0x0008700301007387 */ /* 0x0005e20000100800 */
[----:B0-----:R-:W-:Y:S02]  /*7690*/  IADD3 R2, P3, R249, UR54, RZ ;  /* 0x00000036f9027c10 */ /* 0x001fe4000ff7e0ff */
[----:B-1----:R-:W-:-:S03]  /*76a0*/  IADD3.X R0, R9, UR55, RZ, P0, !PT ;  /* 0x0000003709007c10 */ /* 0x002fc600087fe4ff */
[----:B------:R0:W-:Y:S01]  /*76b0*/  STL [R1+0x878], R2 ;  /* 0x0008780201007387 */ /* 0x0001e20000100800 */
[----:B--2---:R-:W-:-:S03]  /*76c0*/  IADD3.X R3, R252, UR55, RZ, P1, !PT ;  /* 0x00000037fc037c10 */ /* 0x004fc60008ffe4ff */
[----:B------:R1:W-:Y:S04]  /*76d0*/  STL [R1+0x85c], R0 ;  /* 0x00085c0001007387 */ /* 0x0003e80000100800 */
[----:B------:R2:W-:Y:S01]  /*76e0*/  STL [R1+0x864], R3 ;  /* 0x0008640301007387 */ /* 0x0005e20000100800 */
[----:B0-----:R-:W-:Y:S02]  /*76f0*/  IADD3.X R2, R250, UR55, RZ, P2, !PT ;  /* 0x00000037fa027c10 */ /* 0x001fe400097fe4ff */
[----:B-1----:R-:W-:-:S03]  /*7700*/  IADD3.X R0, R248, UR55, RZ, P3, !PT ;  /* 0x00000037f8007c10 */ /* 0x002fc60009ffe4ff */
[----:B------:R0:W-:Y:S01]  /*7710*/  STL [R1+0x86c], R2 ;  /* 0x00086c0201007387 */ /* 0x0001e20000100800 */
[----:B------:R-:W-:Y:S01]  /*7720*/  UIADD3.64 UR54, UR8, 0xfe, URZ ;  /* 0x000000fe08367897 */ /* 0x000fe2000fffe03f */
[----:B--2---:R-:W-:Y:S02]  /*7730*/  IADD3 R3, P2, R251, UR52, RZ ;  /* 0x00000034fb037c10 */ /* 0x004fe4000ff5e0ff */
[----:B------:R1:W-:Y:S01]  /*7740*/  STL [R1+0x874], R0 ;  /* 0x0008740001007387 */ /* 0x0003e20000100800 */
[----:B0-----:R-:W-:Y:S02]  /*7750*/  IADD3 R2, P0, R11, UR52, RZ ;  /* 0x000000340b027c10 */ /* 0x001fe4000ff1e0ff */
[----:B-1----:R-:W-:-:S03]  /*7760*/  IADD3 R0, P1, R10, UR52, RZ ;  /* 0x000000340a007c10 */ /* 0x002fc6000ff3e0ff */
        /* <DEDUP_REMOVED lines=15> */
[----:B------:R-:W-:Y:S01]  /*7860*/  UIADD3.64 UR52, UR8, 0x700, URZ ;  /* 0x0000070008347897 */ /* 0x000fe2000fffe03f */
        /* <DEDUP_REMOVED lines=185> */
[----:B--2---:R-:W-:-:S03]  /*8400*/  IADD3 R3, P2, R251, UR42, RZ ;  /* 0x0000002afb037c10 */ /* 0x004fc6000ff5e0ff */
        /* <DEDUP_REMOVED lines=16> */
[----:B------:R1:W-:Y:S04]  /*8510*/  STL [R1+0xa14], R0 ;  /* 0x000a140001007387 */ /* 0x0003e80000100800 */
[----:B------:R2:W-:Y:S01]  /*8520*/  STL [R1+0xa20], R3 ;  /* 0x000a200301007387 */ /* 0x0005e20000100800 */
[----:B0-----:R-:W-:Y:S02]  /*8530*/  IADD3 R2, P0, R10, UR13, RZ ;  /* 0x0000000d0a027c10 */ /* 0x001fe4000ff1e0ff */
[----:B-1----:R-:W-:-:S03]  /*8540*/  IADD3 R0, P4, R251, UR13, RZ ;  /* 0x0000000dfb007c10 */ /* 0x002fc6000ff9e0ff */
        /* <DEDUP_REMOVED lines=10> */
[----:B0-----:R-:W-:Y:S02]  /*85f0*/  IADD3.X R2, R9, UR30, RZ, P1, !PT ;  /* 0x0000001e09027c10 */ /* 0x001fe40008ffe4ff */
[----:B-1----:R-:W-:-:S03]  /*8600*/  IADD3 R0, P1, R249, UR27, RZ ;  /* 0x0000001bf9007c10 */ /* 0x002fc6000ff3e0ff */
[----:B------:R0:W-:Y:S01]  /*8610*/  STL [R1+0xa1c], R2 ;  /* 0x000a1c0201007387 */ /* 0x0001e20000100800 */
[----:B--2---:R-:W-:-:S03]  /*8620*/  IADD3.X R3, R252, UR30, RZ, P0, !PT ;  /* 0x0000001efc037c10 */ /* 0x004fc600087fe4ff */
[----:B------:R1:W-:Y:S04]  /*8630*/  STL [R1+0xa58], R0 ;  /* 0x000a580001007387 */ /* 0x0003e80000100800 */
[----:B------:R2:W-:Y:S01]  /*8640*/  STL [R1+0xa24], R3 ;  /* 0x000a240301007387 */ /* 0x0005e20000100800 */
[----:B0-----:R-:W-:Y:S02]  /*8650*/  IADD3 R2, P0, R11, UR26, RZ ;  /* 0x0000001a0b027c10 */ /* 0x001fe4000ff1e0ff */
[----:B-1----:R-:W-:-:S03]  /*8660*/  IADD3.X R0, R250, UR30, RZ, P4, !PT ;  /* 0x0000001efa007c10 */ /* 0x002fc6000a7fe4ff */
        /* <DEDUP_REMOVED lines=56> */
[----:B------:R1:W-:Y:S01]  /*89f0*/  STL [R1+0xad0], R0 ;  /* 0x000ad00001007387 */ /* 0x0003e20000100800 */
[----:B0-----:R-:W-:Y:S02]  /*8a00*/  IADD3.X R2, R9, UR38, RZ, P4, !PT ;  /* 0x0000002609027c10 */ /* 0x001fe4000a7fe4ff */
[----:B-1----:R-:W-:-:S03]  /*8a10*/  IADD3 R0, P4, R249, UR19, RZ ;  /* 0x00000013f9007c10 */ /* 0x002fc6000ff9e0ff */
[----:B------:R0:W-:Y:S04]  /*8a20*/  STL [R1+0xa9c], R2 ;  /* 0x000a9c0201007387 */ /* 0x0001e80000100800 */
        /* <DEDUP_REMOVED lines=29> */
[----:B------:R-:W-:-:S03]  /*8c00*/  UMOV UR15, 0x80000020 ;  /* 0x80000020000f7882 */ /* 0x000fc60000000000 */
[----:B------:R2:W-:Y:S02]  /*8c10*/  STL [R1+0xaf4], R0 ;  /* 0x000af40001007387 */ /* 0x0005e40000100800 */
.L_x_2:
[----:B0-2---:R-:W2:Y:S04]  /*8c20*/  LDL R2, [R1+0x1dc] ;  /* 0x0001dc0001027983 */ /* 0x005ea80000100800 */
[----:B------:R-:W-:Y:S04]  /*8c30*/  STL [R1+0x1224], R250 ;  /* 0x001224fa01007387 */ /* 0x000fe80000100800 */
        /* <DEDUP_REMOVED lines=77> */
[----:B-----5:R-:W-:Y:S04]  /*9110*/  STL [R1+0xef8], R240 ;  /* 0x000ef8f001007387 */ /* 0x020fe80000100800 */
        /* <DEDUP_REMOVED lines=52> */
[----:B------:R-:W-:Y:S04]  /*9460*/  STL.64 [R1+0xe60], R214 ;  /* 0x000e60d601007387 */ /* 0x000fe80000100a00 */
        /* <DEDUP_REMOVED lines=8> */
[----:B------:R-:W-:Y:S04]  /*94f0*/  STL [R1+0x1144], R199 ;  /* 0x001144c701007387 */ /* 0x000fe80000100800 */
[----:B------:R-:W-:Y:S04]  /*9500*/  STL [R1+0x1138], R198 ;  /* 0x001138c601007387 */ /* 0x000fe80000100800 */
        /* <DEDUP_REMOVED lines=21> */
[----:B------:R-:W-:Y:S04]  /*9660*/  STL [R1+0xde4], R181 ;  /* 0x000de4b501007387 */ /* 0x000fe80000100800 */
[----:B------:R-:W-:Y:S04]  /*9670*/  STL [R1+0xde0], R182 ;  /* 0x000de0b601007387 */ /* 0x000fe80000100800 */
[----:B------:R-:W-:Y:S04]  /*9680*/  STL [R1+0xddc], R183 ;  /* 0x000ddcb701007387 */ /* 0x000fe80000100800 */
[----:B------:R0:W-:Y:S04]  /*9690*/  STL [R1+0xdd0], R120 ;  /* 0x000dd07801007387 */ /* 0x0001e80000100800 */
[----:B0-----:R-:W3:Y:S04]  /*96a0*/  LDL.LU R120, [R1+0x888] ;  /* 0x0008880001787983 */ /* 0x001ee80000300800 */
[----:B------:R0:W-:Y:S04]  /*96b0*/  STL [R1+0xdcc], R121 ;  /* 0x000dcc7901007387 */ /* 0x0001e80000100800 */
[----:B0-----:R-:W4:Y:S04]  /*96c0*/  LDL.LU R121, [R1+0x8ac] ;  /* 0x0008ac0001797983 */ /* 0x001f280000300800 */
[----:B------:R0:W-:Y:S04]  /*96d0*/  STL [R1+0xdc8], R122 ;  /* 0x000dc87a01007387 */ /* 0x0001e80000100800 */
[----:B0-----:R-:W3:Y:S04]  /*96e0*/  LDL.LU R122, [R1+0x880] ;  /* 0x00088000017a7983 */ /* 0x001ee80000300800 */
        /* <DEDUP_REMOVED lines=120> */
[----:B------:R-:W-:Y:S04]  /*9e70*/  STL [R1+0xcc8], R119 ;  /* 0x000cc87701007387 */ /* 0x000fe80000100800 */
        /* <DEDUP_REMOVED lines=111> */
[----:B------:R0:W-:Y:S01]  /*a570*/  STL [R1+0xbcc], R48 ;  /* 0x000bcc3001007387 */ /* 0x0001e20000100800 */
[----:B------:R-:W-:-:S03]  /*a580*/  MOV R181, UR48 ;  /* 0x0000003000b57c02 */ /* 0x000fc60008000f00 */
[----:B0-----:R-:W3:Y:S04]  /*a590*/  LDL.LU R48, [R1+0x4a4] ;  /* 0x0004a40001307983 */ /* 0x001ee80000300800 */
[----:B------:R0:W-:Y:S01]  /*a5a0*/  STL [R1+0xbc8], R49 ;  /* 0x000bc83101007387 */ /* 0x0001e20000100800 */
[----:B------:R-:W-:-:S03]  /*a5b0*/  MOV R0, UR49 ;  /* 0x0000003100007c02 */ /* 0x000fc60008000f00 */
        /* <DEDUP_REMOVED lines=13> */
[----:B0-----:R-:W3:Y:S01]  /*a690*/  LDL.LU R54, [R1+0x48c] ;  /* 0x00048c0001367983 */ /* 0x001ee20000300800 */
[----:B------:R-:W-:Y:S02]  /*a6a0*/  PRMT R250, RZ, 0x7610, R250 ;  /* 0x00007610fffa7816 */ /* 0x000fe400000000fa */
[----:B------:R-:W-:Y:S01]  /*a6b0*/  PRMT R252, RZ, 0x7610, R252 ;  /* 0x00007610fffc7816 */ /* 0x000fe200000000fc */
[----:B------:R-:W-:Y:S04]  /*a6c0*/  STL [R1+0xbb0], R55 ;  /* 0x000bb03701007387 */ /* 0x000fe80000100800 */
[----:B------:R-:W-:Y:S04]  /*a6d0*/  STL [R1+0xf5c], R181 ;  /* 0x000f5cb501007387 */ /* 0x000fe80000100800 */
[----:B------:R0:W-:Y:S04]  /*a6e0*/  STL [R1+0xb18], R0 ;  /* 0x000b180001007387 */ /* 0x0001e80000100800 */
[----:B------:R-:W-:Y:S04]  /*a6f0*/  STL [R1+0xf60], R182 ;  /* 0x000f60b601007387 */ /* 0x000fe80000100800 */
[----:B------:R-:W-:Y:S01]  /*a700*/  STL [R1+0xf64], R183 ;  /* 0x000f64b701007387 */ /* 0x000fe20000100800 */
[----:B0-----:R-:W-:-:S05]  /*a710*/  MOV R0, UR7 ;  /* 0x0000000700007c02 */ /* 0x001fca0008000f00 */
[----:B------:R0:W-:Y:S04]  /*a720*/  STL [R1+0xb08], R0 ;  /* 0x000b080001007387 */ /* 0x0001e80000100800 */
[----:B------:R1:W-:Y:S01]  /*a730*/  STL [R1+0xb04], R3 ;  /* 0x000b040301007387 */ /* 0x0003e20000100800 */
[----:B0-----:R-:W-:Y:S02]  /*a740*/  MOV R0, UR5 ;  /* 0x0000000500007c02 */ /* 0x001fe40008000f00 */
[----:B-1----:R-:W-:-:S03]  /*a750*/  MOV R3, UR4 ;  /* 0x0000000400037c02 */ /* 0x002fc60008000f00 */
[----:B------:R0:W-:Y:S04]  /*a760*/  STL [R1+0xb00], R0 ;  /* 0x000b000001007387 */ /* 0x0001e80000100800 */
[----:B------:R1:W-:Y:S04]  /*a770*/  STL [R1+0xafc], R3 ;  /* 0x000afc0301007387 */ /* 0x0003e80000100800 */
[----:B------:R-:W-:Y:S01]  /*a780*/  STL [R1+0xf6c], R249 ;  /* 0x000f6cf901007387 */ /* 0x000fe20000100800 */
[----:B0-----:R-:W2:Y:S03]  /*a790*/  LDC R0, c[0x0][0x230] ;  /* 0x00008c00ff007b82 */ /* 0x001ea60000000800 */
[----:B------:R-:W-:Y:S01]  /*a7a0*/  STL [R1+0xf68], R248 ;  /* 0x000f68f801007387 */ /* 0x000fe20000100800 */
[----:B--2---:R-:W-:-:S05]  /*a7b0*/  IMAD R0, R2, -0x40, R0 ;  /* 0xffffffc002007824 */ /* 0x004fca00078e0200 */
[C---:B------:R-:W-:Y:S02]  /*a7c0*/  ISETP.GT.AND P0, PT, R0.reuse, RZ, PT ;  /* 0x000000ff0000720c */ /* 0x040fe40003f04270 */
[----:B------:R-:W-:Y:S02]  /*a7d0*/  PRMT R15, RZ, 0x7610, R15 ;  /* 0x00007610ff0f7816 */ /* 0x000fe4000000000f */
[----:B------:R-:W-:Y:S02]  /*a7e0*/  PRMT R11, RZ, 0x7610, R11 ;  /* 0x00007610ff0b7816 */ /* 0x000fe4000000000b */
[----:B------:R-:W-:-:S07]  /*a7f0*/  ISETP.GT.AND P1, PT, R0, 0x1, PT ;  /* 0x000000010000780c */ /* 0x000fce0003f24270 */
[----:B------:R-:W-:Y:S02]  /*a800*/  @P0 IMAD.MOV.U32 R2, RZ, RZ, R249 ;  /* 0x000000ffff020224 */ /* 0x000fe400078e00f9 */
[----:B-1----:R-:W-:-:S05]  /*a810*/  @P0 IMAD.MOV.U32 R3, RZ, RZ, R248 ;  /* 0x000000ffff030224 */ /* 0x002fca00078e00f8 */
[----:B------:R-:W2:Y:S04]  /*a820*/  @P0 LDG.E.U8 R250, desc[UR56][R2.64] ;  /* 0x0000003802fa0981 */ /* 0x000ea8000c1e1100 */
[----:B--2---:R0:W-:Y:S04]  /*a830*/  STL [R1+0x8c], R250 ;  /* 0x00008cfa01007387 */ /* 0x0041e80000100800 */
[----:B0-----:R-:W2:Y:S01]  /*a840*/  LDL.LU R250, [R1+0x1224] ;  /* 0x0012240001fa7983 */ /* 0x001ea20000300800 */
[----:B------:R-:W-:-:S03]  /*a850*/  @P0 IMAD.MOV.U32 R2, RZ, RZ, R251 ;  /* 0x000000ffff020224 */ /* 0x000fc600078e00fb */
[----:B------:R-:W-:Y:S01]  /*a860*/  STL [R1+0xf74], R251 ;  /* 0x000f74fb01007387 */ /* 0x000fe20000100800 */
[----:B--2---:R-:W-:-:S03]  /*a870*/  @P0 IMAD.MOV.U32 R3, RZ, RZ, R250 ;  /* 0x000000ffff030224 */ /* 0x004fc600078e00fa */
[----:B------:R-:W-:Y:S04]  /*a880*/  STL [R1+0xf70], R250 ;  /* 0x000f70fa01007387 */ /* 0x000fe80000100800 */
[----:B------:R-:W2:Y:S04]  /*a890*/  @P0 LDG.E.U8 R252, desc[UR56][R2.64] ;  /* 0x0000003802fc0981 */ /* 0x000ea8000c1e1100 */
[----:B--2---:R0:W-:Y:S04]  /*a8a0*/  STL [R1+0xa0], R252 ;  /* 0x0000a0fc01007387 */ /* 0x0041e80000100800 */
[----:B0-----:R-:W2:Y:S04]  /*a8b0*/  LDL.LU R252, [R1+0x1220] ;  /* 0x0012200001fc7983 */ /* 0x001ea80000300800 */
[----:B------:R-:W4:Y:S04]  /*a8c0*/  LDL R3, [R1+0x80] ;  /* 0x0000800001037983 */ /* 0x000f280000100800 */
[----:B--2---:R-:W-:Y:S01]  /*a8d0*/  STL [R1+0xf78], R252 ;  /* 0x000f78fc01007387 */ /* 0x004fe20000100800 */
[----:B----4-:R-:W-:-:S02]  /*a8e0*/  @P0 IMAD.MOV.U32 R2, RZ, RZ, R3 ;  /* 0x000000ffff020224 */ /* 0x010fc400078e0003 */
[----:B------:R-:W-:-:S05]  /*a8f0*/  @P0 IMAD.MOV.U32 R3, RZ, RZ, R252 ;  /* 0x000000ffff030224 */ /* 0x000fca00078e00fc */
[----:B------:R-:W2:Y:S04]  /*a900*/  @P0 LDG.E.U8 R15, desc[UR56][R2.64] ;  /* 0x00000038020f0981 */ /* 0x000ea8000c1e1100 */
[----:B--2---:R0:W-:Y:S04]  /*a910*/  STL [R1+0xa8], R15 ;  /* 0x0000a80f01007387 */ /* 0x0041e80000100800 */
[----:B0-----:R-:W2:Y:S04]  /*a920*/  LDL.LU R15, [R1+0x121c] ;  /* 0x00121c00010f7983 */ /* 0x001ea80000300800 */
[----:B------:R-:W4:Y:S04]  /*a930*/  LDL R2, [R1+0x84] ;  /* 0x0000840001027983 */ /* 0x000f280000100800 */
[----:B------:R-:W4:Y:S01]  /*a940*/  LDL R3, [R1+0x88] ;  /* 0x0000880001037983 */ /* 0x000f220000100800 */
[----:B--2---:R-:W-:-:S02]  /*a950*/  PRMT R15, RZ, 0x7610, R15 ;  /* 0x00007610ff0f7816 */ /* 0x004fc4000000000f */
[----:B----4-:R-:W-:-:S04]  /*a960*/  @P0 LOP3.LUT R3, R3, R2, RZ, 0x3c, !PT ;  /* 0x0000000203030212 */ /* 0x010fc800078e3cff */
[----:B------:R-:W-:-:S04]  /*a970*/  @P0 LOP3.LUT R2, R3, R2, RZ, 0x3c, !PT ;  /* 0x0000000203020212 */ /* 0x000fc800078e3cff */
[----:B------:R-:W-:-:S05]  /*a980*/  @P0 LOP3.LUT R3, R3, R2, RZ, 0x3c, !PT ;  /* 0x0000000203030212 */ /* 0x000fca00078e3cff */
[----:B------:R-:W2:Y:S04]  /*a990*/  @P0 LDG.E.U8 R11, desc[UR56][R2.64] ;  /* 0x00000038020b0981 */ /* 0x000ea8000c1e1100 */
[----:B--2---:R0:W-:Y:S04]  /*a9a0*/  STL [R1+0xac], R11 ;  /* 0x0000ac0b01007387 */ /* 0x0041e80000100800 */
[----:B0-----:R-:W2:Y:S04]  /*a9b0*/  LDL.LU R11, [R1+0x1218] ;  /* 0x00121800010b7983 */ /* 0x001ea80000300800 */
[----:B------:R-:W4:Y:S04]  /*a9c0*/  LDL R2, [R1+0xaf4] ;  /* 0x000af40001027983 */ /* 0x000f280000100800 */
[----:B------:R-:W4:Y:S01]  /*a9d0*/  LDL R3, [R1+0xaf8] ;  /* 0x000af80001037983 */ /* 0x000f220000100800 */
[----:B------:R-:W-:-:S02]  /*a9e0*/  PRMT R165, RZ, 0x7610, R165 ;  /* 0x00007610ffa57816 */ /* 0x000fc400000000a5 */
[----:B------:R-:W-:Y:S02]  /*a9f0*/  PRMT R173, RZ, 0x7610, R173 ;  /* 0x00007610ffad7816 */ /* 0x000fe400000000ad */
[----:B------:R-:W-:Y:S02]  /*aa00*/  PRMT R198, RZ, 0x7610, R198 ;  /* 0x00007610ffc67816 */ /* 0x000fe400000000c6 */
[----:B------:R-:W-:Y:S02]  /*aa10*/  ISETP.GT.AND P0, PT, R0, 0x2, PT ;  /* 0x000000020000780c */ /* 0x000fe40003f04270 */
[----:B----4-:R-:W-:-:S04]  /*aa20*/  @P1 LOP3.LUT R3, R3, R2, RZ, 0x3c, !PT ;  /* 0x0000000203031212 */ /* 0x010fc800078e3cff */
[----:B------:R-:W-:-:S04]  /*aa30*/  @P1 LOP3.LUT R2, R3, R2, RZ, 0x3c, !PT ;  /* 0x0000000203021212 */ /* 0x000fc800078e3cff */
[----:B------:R-:W-:-:S05]  /*aa40*/  @P1 LOP3.LUT R3, R3, R2, RZ, 0x3c, !PT ;  /* 0x0000000203031212 */ /* 0x000fca00078e3cff */
[----:B------:R0:W4:Y:S04]  /*aa50*/  @P1 LDG.E.U8 R15, desc[UR56][R2.64] ;  /* 0x00000038020f1981 */ /* 0x000128000c1e1100 */
[----:B------:R-:W0:Y:S04]  /*aa60*/  LDL R2, [R1+0xaec] ;  /* 0x000aec0001027983 */ /* 0x000e280000100800 */
[----:B------:R-:W0:Y:S02]  /*aa70*/  LDL R3, [R1+0xaf0] ;  /* 0x000af00001037983 */ /* 0x000e240000100800 */
[----:B0-----:R-:W-:-:S04]  /*aa80*/  @P1 LOP3.LUT R3, R3, R2, RZ, 0x3c, !PT ;  /* 0x0000000203031212 */ /* 0x001fc800078e3cff */
[----:B------:R-:W-:-:S04]  /*aa90*/  @P1 LOP3.LUT R2, R3, R2, RZ, 0x3c, !PT ;  /* 0x0000000203021212 */ /* 0x000fc800078e3cff */
[----:B------:R-:W-:-:S05]  /*aaa0*/  @P1 LOP3.LUT R3, R3, R2, RZ, 0x3c, !PT ;  /* 0x0000000203031212 */ /* 0x000fca00078e3cff */
[----:B------:R-:W3:Y:S04]  /*aab0*/  @P1 LDG.E.U8 R165, desc[UR56][R2.64] ;  /* 0x0000003802a51981 */ /* 0x000ee8000c1e1100 */
[----:B------:R-:W2:Y:S04]  /*aac0*/  LDL R2, [R1+0xae4] ;  /* 0x000ae40001027983 */ /* 0x000ea80000100800 */
[----:B------:R-:W2:Y:S04]  /*aad0*/  LDL R3, [R1+0xae8] ;  /* 0x000ae80001037983 */ /* 0x000ea80000100800 */
[----:B---3--:R0:W-:Y:S01]  /*aae0*/  STL [R1+0x114c], R165 ;  /* 0x00114ca501007387 */ /* 0x0081e20000100800 */
[----:B--2---:R-:W-:-:S04]  /*aaf0*/  @P1 LOP3.LUT R3, R3, R2, RZ, 0x3c, !PT ;  /* 0x0000000203031212 */ /* 0x004fc800078e3cff */
[----:B------:R-:W-:-:S04]  /*ab00*/  @P1 LOP3.LUT R2, R3, R2, RZ, 0x3c, !PT ;  /* 0x0000000203021212 */ /* 0x000fc800078e3cff */
[----:B------:R-:W-:-:S05]  /*ab10*/  @P1 LOP3.LUT R3, R3, R2, RZ, 0x3c, !PT ;  /* 0x0000000203031212 */ /* 0x000fca00078e3cff */
[----:B------:R1:W2:Y:S04]  /*ab20*/  @P1 LDG.E.U8 R173, desc[UR56][R2.64] ;  /* 0x0000003802ad1981 */ /* 0x0002a8000c1e1100 */
[----:B------:R-:W1:Y:S04]  /*ab30*/  LDL R2, [R1+0xadc] ;  /* 0x000adc0001027983 */ /* 0x000e680000100800 */
[----:B------:R-:W1:Y:S01]  /*ab40*/  LDL R3, [R1+0xae0] ;  /* 0x000ae00001037983 */ /* 0x000e620000100800 */
[----:B0-----:R-:W-:Y:S02]  /*ab50*/  PRMT R165, RZ, 0x7610, R165 ;  /* 0x00007610ffa57816 */ /* 0x001fe400000000a5 */
[----:B-1----:R-:W-:-:S04]  /*ab60*/  @P1 LOP3.LUT R3, R3, R2, RZ, 0x3c, !PT ;  /* 0x0000000203031212 */ /* 0x002fc800078e3cff */
[----:B------:R-:W-:-:S04]  /*ab70*/  @P1 LOP3.LUT R2, R3, R2, RZ, 0x3c, !PT ;  /* 0x0000000203021212 */ /* 0x000fc800078e3cff */
[----:B------:R-:W-:-:S05]  /*ab80*/  @P1 LOP3.LUT R3, R3, R2, RZ, 0x3c, !PT ;  /* 0x0000000203031212 */ /* 0x000fca00078e3cff */
[----:B------:R0:W3:Y:S04]  /*ab90*/  @P1 LDG.E.U8 R198, desc[UR56][R2.64] ;  /* 0x0000003802c61981 */ /* 0x0000e8000c1e1100 */
[----:B------:R-:W0:Y:S04]  /*aba0*/  LDL R2, [R1+0xad4] ;  /* 0x000ad40001027983 */ /* 0x000e280000100800 */
[----:B------:R-:W0:Y:S01]  /*abb0*/  LDL R3, [R1+0xad8] ;  /* 0x000ad80001037983 */ /* 0x000e220000100800 */
[----:B------:R-:W-:Y:S02]  /*abc0*/  PRMT R9, RZ, 0x7610, R9 ;  /* 0x00007610ff097816 */ /* 0x000fe40000000009 */
[----:B------:R-:W-:-:S02]  /*abd0*/  PRMT R11, RZ, 0x7610, R11 ;  /* 0x00007610ff0b7816 */ /* 0x000fc4000000000b */
[----:B------:R-:W-:Y:S02]  /*abe0*/  ISETP.GT.AND P1, PT, R0, 0x3, PT ;  /* 0x000000030000780c */ /* 0x000fe40003f24270 */
[----:B0-----:R-:W-:-:S04]  /*abf0*/  @P0 LOP3.LUT R3, R3, R2, RZ, 0x3c, !PT ;  /* 0x0000000203030212 */ /* 0x001fc800078e3cff */
[----:B------:R-:W-:-:S04]  /*ac00*/  @P0 LOP3.LUT R2, R3, R2, RZ, 0x3c, !PT ;  /* 0x0000000203020212 */ /* 0x000fc800078e3cff */
[----:B------:R-:W-:-:S05]  /*ac10*/  @P0 LOP3.LUT R3, R3, R2, RZ, 0x3c, !PT ;  /* 0x0000000203030212 */ /* 0x000fca00078e3cff */
[----:B------:R0:W2:Y:S04]  /*ac20*/  @P0 LDG.E.U8 R165, desc[UR56][R2.64] ;  /* 0x0000003802a50981 */ /* 0x0000a8000c1e1100 */
[----:B------:R-:W0:Y:S04]  /*ac30*/  LDL R2, [R1+0xacc] ;  /* 0x000acc0001027983 */ /* 0x000e280000100800 */
[----:B------:R-:W0:Y:S02]  /*ac40*/  LDL R3, [R1+0xad0] ;  /* 0x000ad00001037983 */ /* 0x000e240000100800 */
[----:B0-----:R-:W-:-:S04]  /*ac50*/  @P0 LOP3.LUT R3, R3, R2, RZ, 0x3c, !PT ;  /* 0x0000000203030212 */ /* 0x001fc800078e3cff */
[----:B------:R-:W-:-:S04]  /*ac60*/  @P0 LOP3.LUT R2, R3, R2, RZ, 0x3c, !PT ;  /* 0x0000000203020212 */ /* 0x000fc800078e3cff */
[----:B------:R-:W-:-:S05]  /*ac70*/  @P0 LOP3.LUT R3, R3, R2, RZ, 0x3c, !PT ;  /* 0x0000000203030212 */ /* 0x000fca00078e3cff */
[----:B------:R-:W4:Y:S04]  /*ac80*/  @P0 LDG.E.U8 R9, desc[UR56][R2.64] ;  /* 0x0000003802090981 */ /* 0x000f28000c1e1100 */
[----:B----4-:R0:W-:Y:S04]  /*ac90*/  STL [R1+0x9c], R9 ;  /* 0x00009c0901007387 */ /* 0x0101e80000100800 */
[----:B0-----:R-:W4:Y:S04]  /*aca0*/  LDL.LU R9, [R1+0x1214] ;  /* 0x0012140001097983 */ /* 0x001f280000300800 */
[----:B------:R-:W3:Y:S04]  /*acb0*/  LDL R2, [R1+0xac4] ;  /* 0x000ac40001027983 */ /* 0x000ee80000100800 */
[----:B------:R-:W3:Y:S01]  /*acc0*/  LDL R3, [R1+0xac8] ;  /* 0x000ac80001037983 */ /* 0x000ee20000100800 */
[----:B----4-:R-:W-:-:S02]  /*acd0*/  PRMT R9, RZ, 0x7610, R9 ;  /* 0x00007610ff097816 */ /* 0x010fc40000000009 */
[----:B---3--:R-:W-:-:S04]  /*ace0*/  @P0 LOP3.LUT R3, R3, R2, RZ, 0x3c, !PT ;  /* 0x0000000203030212 */ /* 0x008fc800078e3cff */
[----:B------:R-:W-:-:S04]  /*acf0*/  @P0 LOP3.LUT R2, R3, R2, RZ, 0x3c, !PT ;  /* 0x0000000203020212 */ /* 0x000fc800078e3cff */
[----:B------:R-:W-:-:S05]  /*ad00*/  @P0 LOP3.LUT R3, R3, R2, RZ, 0x3c, !PT ;  /* 0x0000000203030212 */ /* 0x000fca00078e3cff */
[----:B------:R-:W3:Y:S04]  /*ad10*/  @P0 LDG.E.U8 R11, desc[UR56][R2.64] ;  /* 0x00000038020b0981 */ /* 0x000ee8000c1e1100 */
[----:B---3--:R0:W-:Y:S04]  /*ad20*/  STL [R1+0xa4], R11 ;  /* 0x0000a40b01007387 */ /* 0x0081e80000100800 */
[----:B0-----:R-:W3:Y:S04]  /*ad30*/  LDL.LU R11, [R1+0x1210] ;  /* 0x00121000010b7983 */ /* 0x001ee80000300800 */
[----:B------:R-:W4:Y:S04]  /*ad40*/  LDL R2, [R1+0xabc] ;  /* 0x000abc0001027983 */ /* 0x000f280000100800 */
[----:B------:R-:W4:Y:S01]  /*ad50*/  LDL R3, [R1+0xac0] ;  /* 0x000ac00001037983 */ /* 0x000f220000100800 */
[----:B---3--:R-:W-:-:S02]  /*ad60*/  PRMT R11, RZ, 0x7610, R11 ;  /* 0x00007610ff0b7816 */ /* 0x008fc4000000000b */
[----:B----4-:R-:W-:-:S04]  /*ad70*/  @P0 LOP3.LUT R3, R3, R2, RZ, 0x3c, !PT ;  /* 0x0000000203030212 */ /* 0x010fc800078e3cff */
[----:B------:R-:W-:-:S04]  /*ad80*/  @P0 LOP3.LUT R2, R3, R2, RZ, 0x3c, !PT ;  /* 0x0000000203020212 */ /* 0x000fc800078e3cff */
[----:B------:R-:W-:-:S05]  /*ad90*/  @P0 LOP3.LUT R3, R3, R2, RZ, 0x3c, !PT ;  /* 0x0000000203030212 */ /* 0x000fca00078e3cff */
[----:B------:R-:W3:Y:S04]  /*ada0*/  @P0 LDG.E.U8 R9, desc[UR56][R2.64] ;  /* 0x0000003802090981 */ /* 0x000ee8000c1e1100 */
[----:B---3--:R0:W-:Y:S04]  /*adb0*/  STL [R1+0x1ac], R9 ;  /* 0x0001ac0901007387 */ /* 0x0081e80000100800 */
[----:B0-----:R-:W3:Y:S04]  /*adc0*/  LDL.LU R9, [R1+0x120c] ;  /* 0x00120c0001097983 */ /* 0x001ee80000300800 */
        /* <DEDUP_REMOVED lines=23> */
[----:B------:R-:W0:Y:S01]  /*af40*/  LDL R3, [R1+0xaa0] ;  /* 0x000aa00001037983 */ /* 0x000e220000100800 */
[----:B------:R-:W-:Y:S02]  /*af50*/  PRMT R191, RZ, 0x7610, R191 ;  /* 0x00007610ffbf7816 */ /* 0x000fe400000000bf */
[----:B0-----:R-:W-:-:S04]  /*af60*/  @P1 LOP3.LUT R3, R3, R2, RZ, 0x3c, !PT ;  /* 0x0000000203031212 */ /* 0x001fc800078e3cff */
[----:B------:R-:W-:-:S04]  /*af70*/  @P1 LOP3.LUT R2, R3, R2, RZ, 0x3c, !PT ;  /* 0x0000000203021212 */ /* 0x000fc800078e3cff */
[----:B------:R-:W-:-:S05]  /*af80*/  @P1 LOP3.LUT R3, R3, R2, RZ, 0x3c, !PT ;  /* 0x0000000203031212 */ /* 0x000fca00078e3cff */
[----:B------:R0:W4:Y:S04]  /*af90*/  @P1 LDG.E.U8 R174, desc[UR56][R2.64] ;  /* 0x0000003802ae1981 */ /* 0x000128000c1e1100 */
[----:B------:R-:W0:Y:S04]  /*afa0*/  LDL R2, [R1+0xa94] ;  /* 0x000a940001027983 */ /* 0x000e280000100800 */
[----:B------:R-:W0:Y:S01]  /*afb0*/  LDL R3, [R1+0xa98] ;  /* 0x000a980001037983 */ /* 0x000e220000100800 */
[----:B------:R-:W-:Y:S02]  /*afc0*/  PRMT R14, RZ, 0x7610, R14 ;  /* 0x00007610ff0e7816 */ /* 0x000fe4000000000e */
[----:B---3--:R-:W-:-:S02]  /*afd0*/  PRMT R9, RZ, 0x7610, R9 ;  /* 0x00007610ff097816 */ /* 0x008fc40000000009 */
[----:B------:R-:W-:Y:S02]  /*afe0*/  ISETP.GT.AND P1, PT, R0, 0x5, PT ;  /* 0x000000050000780c */ /* 0x000fe40003f24270 */
[----:B0-----:R-:W-:-:S04]  /*aff0*/  @P0 LOP3.LUT R3, R3, R2, RZ, 0x3c, !PT ;  /* 0x0000000203030212 */ /* 0x001fc800078e3cff */
[----:B------:R-:W-:-:S04]  /*b000*/  @P0 LOP3.LUT R2, R3, R2, RZ, 0x3c, !PT ;  /* 0x0000000203020212 */ /* 0x000fc800078e3cff */
[----:B------:R-:W-:-:S05]  /*b010*/  @P0 LOP3.LUT R3, R3, R2, RZ, 0x3c, !PT ;  /* 0x0000000203030212 */ /* 0x000fca00078e3cff */
[----:B------:R0:W3:Y:S04]  /*b020*/  @P0 LDG.E.U8 R191, desc[UR56][R2.64] ;  /* 0x0000003802bf0981 */ /* 0x0000e8000c1e1100 */
[----:B------:R-:W0:Y:S04]  /*b030*/  LDL R2, [R1+0xa8c] ;  /* 0x000a8c0001027983 */ /* 0x000e280000100800 */
[----:B------:R-:W0:Y:S02]  /*b040*/  LDL R3, [R1+0xa90] ;  /* 0x000a900001037983 */ /* 0x000e240000100800 */
[----:B0-----:R-:W-:-:S04]  /*b050*/  @P0 LOP3.LUT R3, R3, R2, RZ, 0x3c, !PT ;  /* 0x0000000203030212 */ /* 0x001fc800078e3cff */
[----:B------:R-:W-:-:S04]  /*b060*/  @P0 LOP3.LUT R2, R3, R2, RZ, 0x3c, !PT ;  /* 0x0000000203020212 */ /* 0x000fc800078e3cff */
[----:B------:R-:W-:-:S05]  /*b070*/  @P0 LOP3.LUT R3, R3, R2, RZ, 0x3c, !PT ;  /* 0x0000000203030212 */ /* 0x000fca00078e3cff */
        /* <DEDUP_REMOVED lines=53> */
[----:B--2---:R-:W-:-:S02]  /*b3d0*/  PRMT R14, RZ, 0x7610, R14 ;  /* 0x00007610ff0e7816 */ /* 0x004fc4000000000e */
        /* <DEDUP_REMOVED lines=55> */
[----:B---3--:R-:W-:Y:S02]  /*b750*/  PRMT R13, RZ, 0x7610, R13 ;  /* 0x00007610ff0d7816 */ /* 0x008fe4000000000d */
[----:B0-----:R-:W-:-:S04]  /*b760*/  @P1 LOP3.LUT R3, R3, R2, RZ, 0x3c, !PT ;  /* 0x0000000203031212 */ /* 0x001fc800078e3cff */
        /* <DEDUP_REMOVED lines=69> */
[----:B--2---:R-:W-:Y:S02]  /*bbc0*/  PRMT R8, RZ, 0x7610, R8 ;  /* 0x00007610ff087816 */ /* 0x004fe40000000008 */
[----:B------:R-:W-:-:S02]  /*bbd0*/  PRMT R177, RZ, 0x7610, R177 ;  /* 0x00007610ffb17816 */ /* 0x000fc400000000b1 */
[----:B------:R-:W-:Y:S02]  /*bbe0*/  ISETP.GT.AND P1, PT, R0, 0xb, PT ;  /* 0x0000000b0000780c */ /* 0x000fe40003f24270 */
[----:B0-----:R-:W-:-:S04]  /*bbf0*/  @P0 LOP3.LUT R3, R3, R2, RZ, 0x3c, !PT ;  /* 0x0000000203030212 */ /* 0x001fc800078e3cff */
[----:B------:R-:W-:-:S04]  /*bc00*/  @P0 LOP3.LUT R2, R3, R2, RZ, 0x3c, !PT ;  /* 0x0000000203020212 */ /* 0x000fc800078e3cff */
[----:B------:R-:W-:-:S05]  /*bc10*/  @P0 LOP3.LUT R3, R3, R2, RZ, 0x3c, !PT ;  /* 0x0000000203030212 */ /* 0x000fca00078e3cff */
[----:B------:R-:W2:Y:S04]  /*bc20*/  @P0 LDG.E.U8 R6, desc[UR56][R2.64] ;  /* 0x0000003802060981 */ /* 0x000ea8000c1e1100 */
[----:B--2---:R0:W-:Y:S04]  /*bc30*/  STL [R1+0x164], R6 ;  /* 0x0001640601007387 */ /* 0x0041e80000100800 */
[----:B0-----:R-:W2:Y:S04]  /*bc40*/  LDL.LU R6, [R1+0x11e4] ;  /* 0x0011e40001067983 */ /* 0x001ea80000300800 */
[----:B------:R-:W3:Y:S04]  /*bc50*/  LDL R2, [R1+0x9cc] ;  /* 0x0009cc0001027983 */ /* 0x000ee80000100800 */
[----:B------:R-:W3:Y:S02]  /*bc60*/  LDL R3, [R1+0x9d0] ;  /* 0x0009d00001037983 */ /* 0x000ee40000100800 */
        /* <DEDUP_REMOVED lines=12> */
[----:B------:R0:W3:Y:S04]  /*bd30*/  @P0 LDG.E.U8 R177, desc[UR56][R2.64] ;  /* 0x0000003802b10981 */ /* 0x0000e8000c1e1100 */
[----:B------:R-:W0:Y:S04]  /*bd40*/  LDL R2, [R1+0x9bc] ;  /* 0x0009bc0001027983 */ /* 0x000e280000100800 */
[----:B------:R-:W0:Y:S01]  /*bd50*/  LDL R3, [R1+0x9c0] ;  /* 0x0009c00001037983 */ /* 0x000e220000100800 */
[----:B------:R-:W-:Y:S02]  /*bd60*/  PRMT R187, RZ, 0x7610, R187 ;  /* 0x00007610ffbb7816 */ /* 0x000fe400000000bb */
[----:B0-----:R-:W-:-:S04]  /*bd70*/  @P0 LOP3.LUT R3, R3, R2, RZ, 0x3c, !PT ;  /* 0x0000000203030212 */ /* 0x001fc800078e3cff */
[----:B------:R-:W-:-:S04]  /*bd80*/  @P0 LOP3.LUT R2, R3, R2, RZ, 0x3c, !PT ;  /* 0x0000000203020212 */ /* 0x000fc800078e3cff */
[----:B------:R-:W-:-:S05]  /*bd90*/  @P0 LOP3.LUT R3, R3, R2, RZ, 0x3c, !PT ;  /* 0x0000000203030212 */ /* 0x000fca00078e3cff */
[----:B------:R-:W4:Y:S04]  /*bda0*/  @P0 LDG.E.U8 R8, desc[UR56][R2.64] ;  /* 0x0000003802080981 */ /* 0x000f28000c1e1100 */
[----:B----4-:R0:W-:Y:S04]  /*bdb0*/  STL [R1+0x1c0], R8 ;  /* 0x0001c00801007387 */ /* 0x0101e80000100800 */
[----:B0-----:R-:W4:Y:S04]  /*bdc0*/  LDL.LU R8, [R1+0x11dc] ;  /* 0x0011dc0001087983 */ /* 0x001f280000300800 */
[----:B------:R-:W2:Y:S04]  /*bdd0*/  LDL R2, [R1+0x9b4] ;  /* 0x0009b40001027983 */ /* 0x000ea80000100800 */
[----:B------:R-:W2:Y:S01]  /*bde0*/  LDL R3, [R1+0x9b8] ;  /* 0x0009b80001037983 */ /* 0x000ea20000100800 */
[----:B------:R-:W-:-:S02]  /*bdf0*/  PRMT R169, RZ, 0x7610, R169 ;  /* 0x00007610ffa97816 */ /* 0x000fc400000000a9 */
[----:B------:R-:W-:Y:S02]  /*be00*/  PRMT R194, RZ, 0x7610, R194 ;  /* 0x00007610ffc27816 */ /* 0x000fe400000000c2 */
[----:B------:R-:W-:Y:S02]  /*be10*/  ISETP.GT.AND P0, PT, R0, 0xc, PT ;  /* 0x0000000c0000780c */ /* 0x000fe40003f04270 */
[----:B--2---:R-:W-:-:S04]  /*be20*/  @P1 LOP3.LUT R3, R3, R2, RZ, 0x3c, !PT ;  /* 0x0000000203031212 */ /* 0x004fc800078e3cff */
[----:B------:R-:W-:-:S04]  /*be30*/  @P1 LOP3.LUT R2, R3, R2, RZ, 0x3c, !PT ;  /* 0x0000000203021212 */ /* 0x000fc800078e3cff */
[----:B------:R-:W-:-:S05]  /*be40*/  @P1 LOP3.LUT R3, R3, R2, RZ, 0x3c, !PT ;  /* 0x0000000203031212 */ /* 0x000fca00078e3cff */
[----:B------:R0:W2:Y:S04]  /*be50*/  @P1 LDG.E.U8 R187, desc[UR56][R2.64] ;  /* 0x0000003802bb1981 */ /* 0x0000a8000c1e1100 */
[----:B------:R-:W0:Y:S04]  /*be60*/  LDL R2, [R1+0x9ac] ;  /* 0x0009ac0001027983 */ /* 0x000e280000100800 */
[----:B------:R-:W0:Y:S01]  /*be70*/  LDL R3, [R1+0x9b0] ;  /* 0x0009b00001037983 */ /* 0x000e220000100800 */
[----:B----4-:R-:W-:Y:S02]  /*be80*/  PRMT R8, RZ, 0x7610, R8 ;  /* 0x00007610ff087816 */ /* 0x010fe40000000008 */
        /* <DEDUP_REMOVED lines=12> */
[----:B------:R-:W2:Y:S04]  /*bf50*/  LDL R2, [R1+0x99c] ;  /* 0x00099c0001027983 */ /* 0x000ea80000100800 */
[----:B------:R-:W2:Y:S01]  /*bf60*/  LDL R3, [R1+0x9a0] ;  /* 0x0009a00001037983 */ /* 0x000ea20000100800 */
[----:B------:R-:W-:-:S02]  /*bf70*/  PRMT R186, RZ, 0x7610, R186 ;  /* 0x00007610ffba7816 */ /* 0x000fc400000000ba */
[----:B--2---:R-:W-:-:S04]  /*bf80*/  @P1 LOP3.LUT R3, R3, R2, RZ, 0x3c, !PT ;  /* 0x0000000203031212 */ /* 0x004fc800078e3cff */
[----:B------:R-:W-:-:S04]  /*bf90*/  @P1 LOP3.LUT R2, R3, R2, RZ, 0x3c, !PT ;  /* 0x0000000203021212 */ /* 0x000fc800078e3cff */
[----:B------:R-:W-:-:S05]  /*bfa0*/  @P1 LOP3.LUT R3, R3, R2, RZ, 0x3c, !PT ;  /* 0x0000000203031212 */ /* 0x000fca00078e3cff */
[----:B------:R0:W2:Y:S04]  /*bfb0*/  @P1 LDG.E.U8 R194, desc[UR56][R2.64] ;  /* 0x0000003802c21981 */ /* 0x0000a8000c1e1100 */
[----:B------:R-:W0:Y:S04]  /*bfc0*/  LDL R2, [R1+0x994] ;  /* 0x0009940001027983 */ /* 0x000e280000100800 */
[----:B------:R-:W0:Y:S01]  /*bfd0*/  LDL R3, [R1+0x998] ;  /* 0x0009980001037983 */ /* 0x000e220000100800 */
[----:B---3--:R-:W-:Y:S02]  /*bfe0*/  PRMT R8, RZ, 0x7610, R8 ;  /* 0x00007610ff087816 */ /* 0x008fe40000000008 */
        /* <DEDUP_REMOVED lines=16> */
[----:B----4-:R-:W-:-:S02]  /*c0f0*/  PRMT R8, RZ, 0x7610, R8 ;  /* 0x00007610ff087816 */ /* 0x010fc40000000008 */
[----:B--2---:R-:W-:-:S04]  /*c100*/  @P0 LOP3.LUT R3, R3, R2, RZ, 0x3c, !PT ;  /* 0x0000000203030212 */ /* 0x004fc800078e3cff */
        /* <DEDUP_REMOVED lines=8> */
[----:B----4-:R-:W-:-:S04]  /*c190*/  @P0 LOP3.LUT R3, R3, R2, RZ, 0x3c, !PT ;  /* 0x0000000203030212 */ /* 0x010fc800078e3cff */
[----:B------:R-:W-:-:S04]  /*c1a0*/  @P0 LOP3.LUT R2, R3, R2, RZ, 0x3c, !PT ;  /* 0x0000000203020212 */ /* 0x000fc800078e3cff */
[----:B------:R-:W-:-:S05]  /*c1b0*/  @P0 LOP3.LUT R3, R3, R2, RZ, 0x3c, !PT ;  /* 0x0000000203030212 */ /* 0x000fca00078e3cff */
[----:B------:R-:W4:Y:S04]  /*c1c0*/  @P0 LDG.E.U8 R8, desc[UR56][R2.64] ;  /* 0x0000003802080981 */ /* 0x000f28000c1e1100 */
[----:B----4-:R0:W-:Y:S04]  /*c1d0*/  STL [R1+0x1e4], R8 ;  /* 0x0001e40801007387 */ /* 0x0101e80000100800 */
[----:B0-----:R-:W4:Y:S04]  /*c1e0*/  LDL.LU R8, [R1+0x11cc] ;  /* 0x0011cc0001087983 */ /* 0x001f280000300800 */
[----:B------:R-:W3:Y:S04]  /*c1f0*/  LDL R2, [R1+0x974] ;  /* 0x0009740001027983 */ /* 0x000ee80000100800 */
[----:B------:R-:W3:Y:S01]  /*c200*/  LDL R3, [R1+0x978] ;  /* 0x0009780001037983 */ /* 0x000ee20000100800 */
[----:B------:R-:W-:-:S02]  /*c210*/  PRMT R170, RZ, 0x7610, R170 ;  /* 0x00007610ffaa7816 */ /* 0x000fc400000000aa */
[----:B------:R-:W-:Y:S02]  /*c220*/  PRMT R178, RZ, 0x7610, R178 ;  /* 0x00007610ffb27816 */ /* 0x000fe400000000b2 */
[----:B------:R-:W-:Y:S02]  /*c230*/  PRMT R193, RZ, 0x7610, R193 ;  /* 0x00007610ffc17816 */ /* 0x000fe400000000c1 */
[----:B------:R-:W-:Y:S02]  /*c240*/  ISETP.GT.AND P0, PT, R0, 0xe, PT ;  /* 0x0000000e0000780c */ /* 0x000fe40003f04270 */
[----:B---3--:R-:W-:-:S04]  /*c250*/  @P1 LOP3.LUT R3, R3, R2, RZ, 0x3c, !PT ;  /* 0x0000000203031212 */ /* 0x008fc800078e3cff */
        /* <DEDUP_REMOVED lines=21> */
[----:B------:R0:W3:Y:S04]  /*c3b0*/  @P1 LDG.E.U8 R193, desc[UR56][R2.64] ;  /* 0x0000003802c11981 */ /* 0x0000e8000c1e1100 */
[----:B------:R-:W0:Y:S04]  /*c3c0*/  LDL R2, [R1+0x954] ;  /* 0x0009540001027983 */ /* 0x000e280000100800 */
[----:B------:R-:W0:Y:S01]  /*c3d0*/  LDL R3, [R1+0x958] ;  /* 0x0009580001037983 */ /* 0x000e220000100800 */
[----:B----4-:R-:W-:Y:S02]  /*c3e0*/  PRMT R8, RZ, 0x7610, R8 ;  /* 0x00007610ff087816 */ /* 0x010fe40000000008 */
        /* <DEDUP_REMOVED lines=36> */
[----:B------:R-:W-:Y:S02]  /*c630*/  PRMT R192, RZ, 0x7610, R192 ;  /* 0x00007610ffc07816 */ /* 0x000fe400000000c0 */
[----:B------:R-:W-:Y:S02]  /*c640*/  ISETP.GT.AND P0, PT, R0, 0x10, PT ;  /* 0x000000100000780c */ /* 0x000fe40003f04270 */
[----:B--2---:R-:W-:-:S04]  /*c650*/  @P1 LOP3.LUT R3, R3, R2, RZ, 0x3c, !PT ;  /* 0x0000000203031212 */ /* 0x004fc800078e3cff */
        /* <DEDUP_REMOVED lines=24> */
[----:B----4-:R-:W-:Y:S02]  /*c7e0*/  PRMT R8, RZ, 0x7610, R8 ;  /* 0x00007610ff087816 */ /* 0x010fe40000000008 */
[----:B------:R-:W-:-:S02]  /*c7f0*/  ISETP.GT.AND P1, PT, R0, 0x11, PT ;  /* 0x000000110000780c */ /* 0x000fc40003f24270 */
        /* <DEDUP_REMOVED lines=56> */
[----:B------:R-:W0:Y:S01]  /*cb80*/  LDL R3, [R1+0x8e0] ;  /* 0x0008e00001037983 */ /* 0x000e220000100800 */
[----:B--2---:R-:W-:Y:S02]  /*cb90*/  PRMT R6, RZ, 0x7610, R6 ;  /* 0x00007610ff067816 */ /* 0x004fe40000000006 */
[----:B0-----:R-:W-:-:S04]  /*cba0*/  @P1 LOP3.LUT R3, R3, R2, RZ, 0x3c, !PT ;  /* 0x0000000203031212 */ /* 0x001fc800078e3cff */
[----:B------:R-:W-:-:S04]  /*cbb0*/  @P1 LOP3.LUT R2, R3, R2, RZ, 0x3c, !PT ;  /* 0x0000000203021212 */ /* 0x000fc800078e3cff */
[----:B------:R-:W-:-:S05]  /*cbc0*/  @P1 LOP3.LUT R3, R3, R2, RZ, 0x3c, !PT ;  /* 0x0000000203031212 */ /* 0x000fca00078e3cff */
[----:B------:R-:W2:Y:S04]  /*cbd0*/  @P1 LDG.E.U8 R8, desc[UR56][R2.64] ;  /* 0x0000003802081981 */ /* 0x000ea8000c1e1100 */
[----:B--2---:R0:W-:Y:S04]  /*cbe0*/  STL [R1+0x1e8], R8 ;  /* 0x0001e80801007387 */ /* 0x0041e80000100800 */
[----:B0-----:R-:W2:Y:S04]  /*cbf0*/  LDL.LU R8, [R1+0x11ac] ;  /* 0x0011ac0001087983 */ /* 0x001ea80000300800 */
[----:B------:R-:W3:Y:S04]  /*cc00*/  LDL R2, [R1+0x8d4] ;  /* 0x0008d40001027983 */ /* 0x000ee80000100800 */
[----:B------:R-:W3:Y:S01]  /*cc10*/  LDL R3, [R1+0x8d8] ;  /* 0x0008d80001037983 */ /* 0x000ee20000100800 */
[----:B------:R-:W-:-:S02]  /*cc20*/  ISETP.GT.AND P1, PT, R0, 0x13, PT ;  /* 0x000000130000780c */ /* 0x000fc40003f24270 */
[----:B--2---:R-:W-:Y:S02]  /*cc30*/  PRMT R8, RZ, 0x7610, R8 ;  /* 0x00007610ff087816 */ /* 0x004fe40000000008 */
[----:B---3--:R-:W-:-:S04]  /*cc40*/  @P0 LOP3.LUT R3, R3, R2, RZ, 0x3c, !PT ;  /* 0x0000000203030212 */ /* 0x008fc800078e3cff */
[----:B------:R-:W-:-:S04]  /*cc50*/  @P0 LOP3.LUT R2, R3, R2, RZ, 0x3c, !PT ;  /* 0x0000000203020212 */ /* 0x000fc800078e3cff */
[----:B------:R-:W-:-:S05]  /*cc60*/  @P0 LOP3.LUT R3, R3, R2, RZ, 0x3c, !PT ;  /* 0x0000000203030212 */ /* 0x000fca00078e3cff */
[----:B------:R-:W2:Y:S04]  /*cc70*/  @P0 LDG.E.U8 R6, desc[UR56][R2.64] ;  /* 0x0000003802060981 */ /* 0x000ea8000c1e1100 */
[----:B--2---:R0:W-:Y:S04]  /*cc80*/  STL [R1+0x200], R6 ;  /* 0x0002000601007387 */ /* 0x0041e80000100800 */
[----:B0-----:R-:W2:Y:S04]  /*cc90*/  LDL.LU R6, [R1+0x11a8] ;  /* 0x0011a80001067983 */ /* 0x001ea80000300800 */
[----:B------:R-:W3:Y:S04]  /*cca0*/  LDL R2, [R1+0x8cc] ;  /* 0x0008cc0001027983 */ /* 0x000ee80000100800 */
[----:B------:R-:W3:Y:S01]  /*ccb0*/  LDL R3, [R1+0x8d0] ;  /* 0x0008d00001037983 */ /* 0x000ee20000100800 */
[----:B--2---:R-:W-:-:S02]  /*ccc0*/  PRMT R6, RZ, 0x7610, R6 ;  /* 0x00007610ff067816 */ /* 0x004fc40000000006 */
        /* <DEDUP_REMOVED lines=35> */
[----:B------:R0:W-:Y:S01]  /*cf00*/  STL [R1+0xdd8], R121 ;  /* 0x000dd87901007387 */ /* 0x0001e20000100800 */
[----:B--2---:R-:W-:Y:S01]  /*cf10*/  PRMT R6, RZ, 0x7610, R6 ;  /* 0x00007610ff067816 */ /* 0x004fe20000000006 */
[----:B---3--:R-:W-:-:S02]  /*cf20*/  @P1 IMAD.MOV.U32 R2, RZ, RZ, R3 ;  /* 0x000000ffff021224 */ /* 0x008fc400078e0003 */
[----:B------:R-:W-:Y:S02]  /*cf30*/  @P1 IMAD.MOV.U32 R3, RZ, RZ, R121 ;  /* 0x000000ffff031224 */ /* 0x000fe400078e0079 */
[----:B0-----:R-:W2:Y:S04]  /*cf40*/  LDL.LU R121, [R1+0x898] ;  /* 0x0008980001797983 */ /* 0x001ea80000300800 */
[----:B------:R-:W3:Y:S04]  /*cf50*/  @P1 LDG.E.U8 R8, desc[UR56][R2.64] ;  /* 0x0000003802081981 */ /* 0x000ee8000c1e1100 */
[----:B---3--:R0:W-:Y:S04]  /*cf60*/  STL [R1+0x1b4], R8 ;  /* 0x0001b40801007387 */ /* 0x0081e80000100800 */
[----:B0-----:R-:W3:Y:S04]  /*cf70*/  LDL.LU R8, [R1+0x1194] ;  /* 0x0011940001087983 */ /* 0x001ee80000300800 */
[----:B------:R-:W4:Y:S04]  /*cf80*/  LDL R3, [R1+0x8a8] ;  /* 0x0008a80001037983 */ /* 0x000f280000100800 */
[----:B------:R0:W-:Y:S01]  /*cf90*/  STL [R1+0xdd4], R123 ;  /* 0x000dd47b01007387 */ /* 0x0001e20000100800 */
[----:B---3--:R-:W-:Y:S01]  /*cfa0*/  PRMT R8, RZ, 0x7610, R8 ;  /* 0x00007610ff087816 */ /* 0x008fe20000000008 */
[----:B----4-:R-:W-:-:S02]  /*cfb0*/  @P1 IMAD.MOV.U32 R2, RZ, RZ, R3 ;  /* 0x000000ffff021224 */ /* 0x010fc400078e0003 */
[----:B------:R-:W-:Y:S02]  /*cfc0*/  @P1 IMAD.MOV.U32 R3, RZ, RZ, R123 ;  /* 0x000000ffff031224 */ /* 0x000fe400078e007b */
[----:B0-----:R-:W3:Y:S04]  /*cfd0*/  LDL.LU R123, [R1+0x890] ;  /* 0x00089000017b7983 */ /* 0x001ee80000300800 */
[----:B------:R-:W4:Y:S04]  /*cfe0*/  @P1 LDG.E.U8 R6, desc[UR56][R2.64] ;  /* 0x0000003802061981 */ /* 0x000f28000c1e1100 */
[----:B----4-:R0:W-:Y:S04]  /*cff0*/  STL [R1+0x1c4], R6 ;  /* 0x0001c40601007387 */ /* 0x0101e80000100800 */
[----:B0-----:R-:W4:Y:S04]  /*d000*/  LDL.LU R6, [R1+0x1190] ;  /* 0x0011900001067983 */ /* 0x001f280000300800 */
[----:B------:R-:W2:Y:S04]  /*d010*/  LDL R3, [R1+0x8a0] ;  /* 0x0008a00001037983 */ /* 0x000ea80000100800 */
[----:B------:R-:W-:Y:S01]  /*d020*/  STL [R1+0xf7c], R125 ;  /* 0x000f7c7d01007387 */ /* 0x000fe20000100800 */
[----:B----4-:R-:W-:Y:S01]  /*d030*/  PRMT R6, RZ, 0x7610, R6 ;  /* 0x00007610ff067816 */ /* 0x010fe20000000006 */
[----:B--2---:R-:W-:-:S02]  /*d040*/  @P1 IMAD.MOV.U32 R2, RZ, RZ, R3 ;  /* 0x000000ffff021224 */ /* 0x004fc400078e0003 */
[----:B------:R-:W-:-:S05]  /*d050*/  @P1 IMAD.MOV.U32 R3, RZ, RZ, R125 ;  /* 0x000000ffff031224 */ /* 0x000fca00078e007d */
[----:B------:R0:W2:Y:S02]  /*d060*/  @P1 LDG.E.U8 R8, desc[UR56][R2.64] ;  /* 0x0000003802081981 */ /* 0x0000a4000c1e1100 */
[----:B0-----:R-:W-:Y:S02]  /*d070*/  @P0 IMAD.MOV.U32 R2, RZ, RZ, R121 ;  /* 0x000000ffff020224 */ /* 0x001fe400078e0079 */
[----:B------:R-:W-:-:S05]  /*d080*/  @P0 IMAD.MOV.U32 R3, RZ, RZ, R127 ;  /* 0x000000ffff030224 */ /* 0x000fca00078e007f */
[----:B------:R-:W4:Y:S04]  /*d090*/  @P0 LDG.E.U8 R6, desc[UR56][R2.64] ;  /* 0x0000003802060981 */ /* 0x000f28000c1e1100 */
[----:B--2---:R0:W-:Y:S04]  /*d0a0*/  STL [R1+0x1b0], R8 ;  /* 0x0001b00801007387 */ /* 0x0041e80000100800 */
[----:B0-----:R-:W2:Y:S01]  /*d0b0*/  LDL.LU R8, [R1+0x118c] ;  /* 0x00118c0001087983 */ /* 0x001ea20000300800 */
[----:B------:R-:W-:-:S03]  /*d0c0*/  ISETP.GT.AND P1, PT, R0, 0x15, PT ;  /* 0x000000150000780c */ /* 0x000fc60003f24270 */
[----:B------:R-:W-:Y:S04]  /*d0d0*/  STL [R1+0xf84], R121 ;  /* 0x000f847901007387 */ /* 0x000fe80000100800 */
[----:B------:R-:W-:Y:S04]  /*d0e0*/  STL [R1+0xf80], R127 ;  /* 0x000f807f01007387 */ /* 0x000fe80000100800 */
[----:B----4-:R0:W-:Y:S04]  /*d0f0*/  STL [R1+0x1a8], R6 ;  /* 0x0001a80601007387 */ /* 0x0101e80000100800 */
[----:B0-----:R-:W4:Y:S01]  /*d100*/  LDL.LU R6, [R1+0x1188] ;  /* 0x0011880001067983 */ /* 0x001f220000300800 */
[----:B---3--:R-:W-:-:S02]  /*d110*/  @P0 IMAD.MOV.U32 R2, RZ, RZ, R123 ;  /* 0x000000ffff020224 */ /* 0x008fc400078e007b */
[----:B------:R-:W-:Y:S01]  /*d120*/  @P0 IMAD.MOV.U32 R3, RZ, RZ, R129 ;  /* 0x000000ffff030224 */ /* 0x000fe200078e0081 */
[----:B------:R-:W-:Y:S02]  /*d130*/  PRMT R7, RZ, 0x7610, R7 ;  /* 0x00007610ff077816 */ /* 0x000fe40000000007 */
[----:B------:R-:W-:Y:S02]  /*d140*/  PRMT R5, RZ, 0x7610, R5 ;  /* 0x00007610ff057816 */ /* 0x000fe40000000005 */
[----:B------:R-:W-:Y:S01]  /*d150*/  PRMT R23, RZ, 0x7610, R23 ;  /* 0x00007610ff177816 */ /* 0x000fe20000000017 */
[----:B------:R-:W-:Y:S04]  /*d160*/  STL [R1+0xf8c], R123 ;  /* 0x000f8c7b01007387 */ /* 0x000fe80000100800 */
[----:B------:R0:W-:Y:S01]  /*d170*/  STL [R1+0xf88], R129 ;  /* 0x000f888101007387 */ /* 0x0001e20000100800 */
[----:B------:R-:W-:-:S02]  /*d180*/  PRMT R127, RZ, 0x7610, R127 ;  /* 0x00007610ff7f7816 */ /* 0x000fc4000000007f */
[----:B0-----:R-:W-:Y:S02]  /*d190*/  PRMT R129, RZ, 0x7610, R129 ;  /* 0x00007610ff817816 */ /* 0x001fe40000000081 */
[----:B------:R-:W-:Y:S02]  /*d1a0*/  PRMT R22, RZ, 0x7610, R22 ;  /* 0x00007610ff167816 */ /* 0x000fe40000000016 */
[----:B------:R-:W-:Y:S02]  /*d1b0*/  PRMT R21, RZ, 0x7610, R21 ;  /* 0x00007610ff157816 */ /* 0x000fe40000000015 */
[----:B------:R-:W-:Y:S02]  /*d1c0*/  PRMT R20, RZ, 0x7610, R20 ;  /* 0x00007610ff147816 */ /* 0x000fe40000000014 */
[----:B------:R-:W-:Y:S02]  /*d1d0*/  PRMT R18, RZ, 0x7610, R18 ;  /* 0x00007610ff127816 */ /* 0x000fe40000000012 */
[----:B--2---:R-:W-:-:S06]  /*d1e0*/  PRMT R8, RZ, 0x7610, R8 ;  /* 0x00007610ff087816 */ /* 0x004fcc0000000008 */
[----:B------:R0:W2:Y:S02]  /*d1f0*/  @P0 LDG.E.U8 R8, desc[UR56][R2.64] ;  /* 0x0000003802080981 */ /* 0x0000a4000c1e1100 */
[----:B0-----:R-:W-:Y:S02]  /*d200*/  @P0 IMAD.MOV.U32 R2, RZ, RZ, R120 ;  /* 0x000000ffff020224 */ /* 0x001fe400078e0078 */
[----:B------:R-:W-:Y:S01]  /*d210*/  @P0 IMAD.MOV.U32 R3, RZ, RZ, R131 ;  /* 0x000000ffff030224 */ /* 0x000fe200078e0083 */
[----:B----4-:R-:W-:-:S06]  /*d220*/  PRMT R6, RZ, 0x7610, R6 ;  /* 0x00007610ff067816 */ /* 0x010fcc0000000006 */
[----:B------:R0:W3:Y:S02]  /*d230*/  @P0 LDG.E.U8 R6, desc[UR56][R2.64] ;  /* 0x0000003802060981 */ /* 0x0000e4000c1e1100 */
[----:B0-----:R-:W-:Y:S02]  /*d240*/  @P0 IMAD.MOV.U32 R2, RZ, RZ, R122 ;  /* 0x000000ffff020224 */ /* 0x001fe400078e007a */
[----:B------:R-:W-:-:S05]  /*d250*/  @P0 IMAD.MOV.U32 R3, RZ, RZ, R133 ;  /* 0x000000ffff030224 */ /* 0x000fca00078e0085 */
[----:B------:R0:W4:Y:S02]  /*d260*/  @P0 LDG.E.U8 R7, desc[UR56][R2.64] ;  /* 0x0000003802070981 */ /* 0x000124000c1e1100 */
[----:B0-----:R-:W-:Y:S02]  /*d270*/  @P1 IMAD.MOV.U32 R2, RZ, RZ, R124 ;  /* 0x000000ffff021224 */ /* 0x001fe400078e007c */
[----:B------:R-:W-:-:S05]  /*d280*/  @P1 IMAD.MOV.U32 R3, RZ, RZ, R135 ;  /* 0x000000ffff031224 */ /* 0x000fca00078e0087 */
[----:B------:R0:W4:Y:S01]  /*d290*/  @P1 LDG.E.U8 R5, desc[UR56][R2.64] ;  /* 0x0000003802051981 */ /* 0x000122000c1e1100 */
[----:B------:R-:W-:Y:S01]  /*d2a0*/  ISETP.GT.AND P0, PT, R0, 0x16, PT ;  /* 0x000000160000780c */ /* 0x000fe20003f04270 */
[----:B0-----:R-:W-:Y:S02]  /*d2b0*/  @P1 IMAD.MOV.U32 R2, RZ, RZ, R126 ;  /* 0x000000ffff021224 */ /* 0x001fe400078e007e */
[----:B------:R-:W-:-:S05]  /*d2c0*/  @P1 IMAD.MOV.U32 R3, RZ, RZ, R137 ;  /* 0x000000ffff031224 */ /* 0x000fca00078e0089 */
[----:B------:R0:W4:Y:S02]  /*d2d0*/  @P1 LDG.E.U8 R23, desc[UR56][R2.64] ;  /* 0x0000003802171981 */ /* 0x000124000c1e1100 */
        /* <DEDUP_REMOVED lines=17> */
[----:B------:R0:W4:Y:S01]  /*d3f0*/  @P0 LDG.E.U8 R18, desc[UR56][R2.64] ;  /* 0x0000003802120981 */ /* 0x000122000c1e1100 */
[----:B------:R-:W-:-:S13]  /*d400*/  ISETP.GT.AND P1, PT, R0, 0x17, PT ;  /* 0x000000170000780c */ /* 0x000fda0003f24270 */
[----:B0-----:R-:W-:Y:S01]  /*d410*/  @P1 IMAD.MOV.U32 R2, RZ, RZ, R140 ;  /* 0x000000ffff021224 */ /* 0x001fe200078e008c */
[----:B--2---:R0:W-:Y:S04]  /*d420*/  STL [R1+0x198], R8 ;  /* 0x0001980801007387 */ /* 0x0041e80000100800 */
[----:B0-----:R-:W2:Y:S04]  /*d430*/  LDL.LU R8, [R1+0x1184] ;  /* 0x0011840001087983 */ /* 0x001ea80000300800 */
[----:B------:R-:W-:Y:S04]  /*d440*/  STL [R1+0xf94], R120 ;  /* 0x000f947801007387 */ /* 0x000fe80000100800 */
[----:B------:R-:W-:Y:S04]  /*d450*/  STL [R1+0xf90], R131 ;  /* 0x000f908301007387 */ /* 0x000fe80000100800 */
[----:B---3--:R0:W-:Y:S04]  /*d460*/  STL [R1+0x1a4], R6 ;  /* 0x0001a40601007387 */ /* 0x0081e80000100800 */
[----:B0-----:R-:W3:Y:S04]  /*d470*/  LDL.LU R6, [R1+0x1180] ;  /* 0x0011800001067983 */ /* 0x001ee80000300800 */
[----:B------:R-:W-:Y:S04]  /*d480*/  STL [R1+0xf9c], R122 ;  /* 0x000f9c7a01007387 */ /* 0x000fe80000100800 */
[----:B------:R-:W-:Y:S04]  /*d490*/  STL [R1+0xf98], R133 ;  /* 0x000f988501007387 */ /* 0x000fe80000100800 */
[----:B----4-:R0:W-:Y:S04]  /*d4a0*/  STL [R1+0x194], R7 ;  /* 0x0001940701007387 */ /* 0x0101e80000100800 */
[----:B0-----:R-:W4:Y:S04]  /*d4b0*/  LDL.LU R7, [R1+0x117c] ;  /* 0x00117c0001077983 */ /* 0x001f280000300800 */
[----:B------:R-:W-:Y:S04]  /*d4c0*/  STL [R1+0xfa4], R124 ;  /* 0x000fa47c01007387 */ /* 0x000fe80000100800 */
[----:B------:R-:W-:Y:S04]  /*d4d0*/  STL [R1+0xfa0], R135 ;  /* 0x000fa08701007387 */ /* 0x000fe80000100800 */
[----:B------:R0:W-:Y:S04]  /*d4e0*/  STL [R1+0x16c], R5 ;  /* 0x00016c0501007387 */ /* 0x0001e80000100800 */
[----:B0-----:R-:W4:Y:S04]  /*d4f0*/  LDL.LU R5, [R1+0x1178] ;  /* 0x0011780001057983 */ /* 0x001f280000300800 */
[----:B------:R-:W-:Y:S04]  /*d500*/  STL [R1+0xfac], R126 ;  /* 0x000fac7e01007387 */ /* 0x000fe80000100800 */
[----:B------:R-:W-:Y:S04]  /*d510*/  STL [R1+0xfa8], R137 ;  /* 0x000fa88901007387 */ /* 0x000fe80000100800 */
[----:B------:R0:W-:Y:S04]  /*d520*/  STL [R1+0x168], R23 ;  /* 0x0001681701007387 */ /* 0x0001e80000100800 */
[----:B0-----:R-:W4:Y:S04]  /*d530*/  LDL.LU R23, [R1+0x1174] ;  /* 0x0011740001177983 */ /* 0x001f280000300800 */
[----:B------:R-:W-:Y:S04]  /*d540*/  STL [R1+0xfb4], R128 ;  /* 0x000fb48001007387 */ /* 0x000fe80000100800 */
[----:B------:R-:W-:Y:S04]  /*d550*/  STL [R1+0xfb0], R139 ;  /* 0x000fb08b01007387 */ /* 0x000fe80000100800 */
[----:B------:R-:W-:Y:S04]  /*d560*/  STL [R1+0xfbc], R130 ;  /* 0x000fbc8201007387 */ /* 0x000fe80000100800 */
[----:B------:R-:W-:Y:S04]  /*d570*/  STL [R1+0xfb8], R141 ;  /* 0x000fb88d01007387 */ /* 0x000fe80000100800 */
        /* <DEDUP_REMOVED lines=12> */
[----:B------:R-:W2:Y:S04]  /*d640*/  LDL R134, [R1+0x824] ;  /* 0x0008240001867983 */ /* 0x000ea80000100800 */
[----:B------:R-:W-:Y:S04]  /*d650*/  STL [R1+0xfdc], R138 ;  /* 0x000fdc8a01007387 */ /* 0x000fe80000100800 */
[----:B------:R-:W-:Y:S04]  /*d660*/  STL [R1+0xfd8], R149 ;  /* 0x000fd89501007387 */ /* 0x000fe80000100800 */
[----:B------:R0:W-:Y:S04]  /*d670*/  STL [R1+0x14c], R18 ;  /* 0x00014c1201007387 */ /* 0x0001e80000100800 */
[----:B0-----:R-:W4:Y:S04]  /*d680*/  LDL.LU R18, [R1+0x1164] ;  /* 0x0011640001127983 */ /* 0x001f280000300800 */
[----:B------:R-:W3:Y:S04]  /*d690*/  LDL R149, [R1+0x81c] ;  /* 0x00081c0001957983 */ /* 0x000ee80000100800 */
[----:B------:R0:W-:Y:S04]  /*d6a0*/  STL [R1+0xfe4], R140 ;  /* 0x000fe48c01007387 */ /* 0x0001e80000100800 */
[----:B0-----:R-:W2:Y:S01]  /*d6b0*/  LDL R140, [R1+0x82c] ;  /* 0x00082c00018c7983 */ /* 0x001ea20000100800 */
[----:B------:R-:W-:Y:S01]  /*d6c0*/  PRMT R147, RZ, 0x7610, R147 ;  /* 0x00007610ff937816 */ /* 0x000fe20000000093 */
[----:B------:R-:W-:Y:S01]  /*d6d0*/  @P1 IMAD.MOV.U32 R3, RZ, RZ, R151 ;  /* 0x000000ffff031224 */ /* 0x000fe200078e0097 */
[----:B------:R-:W-:-:S04]  /*d6e0*/  PRMT R145, RZ, 0x7610, R145 ;  /* 0x00007610ff917816 */ /* 0x000fc80000000091 */
[----:B------:R0:W4:Y:S01]  /*d6f0*/  @P1 LDG.E.U8 R147, desc[UR56][R2.64] ;  /* 0x0000003802931981 */ /* 0x000122000c1e1100 */
[----:B------:R-:W-:Y:S01]  /*d700*/  PRMT R123, RZ, 0x7610, R123 ;  /* 0x00007610ff7b7816 */ /* 0x000fe2000000007b */
[----:B0-----:R-:W-:Y:S01]  /*d710*/  @P1 IMAD.MOV.U32 R2, RZ, RZ, R142 ;  /* 0x000000ffff021224 */ /* 0x001fe200078e008e */
[----:B------:R-:W-:Y:S01]  /*d720*/  PRMT R121, RZ, 0x7610, R121 ;  /* 0x00007610ff797816 */ /* 0x000fe20000000079 */
[----:B------:R0:W-:Y:S04]  /*d730*/  STL [R1+0xfe0], R151 ;  /* 0x000fe09701007387 */ /* 0x0001e80000100800 */
[----:B------:R-:W-:Y:S01]  /*d740*/  STL [R1+0xfe8], R142 ;  /* 0x000fe88e01007387 */ /* 0x000fe20000100800 */
[----:B--2---:R-:W-:-:S03]  /*d750*/  @P1 IMAD.MOV.U32 R3, RZ, RZ, R140 ;  /* 0x000000ffff031224 */ /* 0x004fc600078e008c */
[----:B------:R-:W2:Y:S04]  /*d760*/  LDL R140, [R1+0x804] ;  /* 0x00080400018c7983 */ /* 0x000ea80000100800 */
[----:B------:R1:W4:Y:S02]  /*d770*/  @P1 LDG.E.U8 R145, desc[UR56][R2.64] ;  /* 0x0000003802911981 */ /* 0x000324000c1e1100 */
[----:B-1----:R-:W-:Y:S02]  /*d780*/  @P1 IMAD.MOV.U32 R2, RZ, RZ, R144 ;  /* 0x000000ffff021224 */ /* 0x002fe400078e0090 */
[----:B------:R-:W-:Y:S02]  /*d790*/  @P1 IMAD.MOV.U32 R3, RZ, RZ, R134 ;  /* 0x000000ffff031224 */ /* 0x000fe400078e0086 */
[----:B------:R-:W2:Y:S04]  /*d7a0*/  LDL R134, [R1+0x808] ;  /* 0x0008080001867983 */ /* 0x000ea80000100800 */
[----:B------:R1:W4:Y:S04]  /*d7b0*/  @P1 LDG.E.U8 R123, desc[UR56][R2.64] ;  /* 0x00000038027b1981 */ /* 0x000328000c1e1100 */
[----:B------:R-:W-:Y:S04]  /*d7c0*/  STL [R1+0xfec], R144 ;  /* 0x000fec9001007387 */ /* 0x000fe80000100800 */
[----:B0-----:R-:W4:Y:S01]  /*d7d0*/  LDL R151, [R1+0x7fc] ;  /* 0x0007fc0001977983 */ /* 0x001f220000100800 */
[----:B-1----:R-:W-:-:S02]  /*d7e0*/  @P1 IMAD.MOV.U32 R2, RZ, RZ, R146 ;  /* 0x000000ffff021224 */ /* 0x002fc400078e0092 */
[----:B---3--:R-:W-:Y:S02]  /*d7f0*/  @P1 IMAD.MOV.U32 R3, RZ, RZ, R149 ;  /* 0x000000ffff031224 */ /* 0x008fe400078e0095 */
[----:B------:R-:W3:Y:S04]  /*d800*/  LDL R149, [R1+0x800] ;  /* 0x0008000001957983 */ /* 0x000ee80000100800 */
[----:B------:R-:W-:Y:S04]  /*d810*/  STL [R1+0xff0], R146 ;  /* 0x000ff09201007387 */ /* 0x000fe80000100800 */
[----:B------:R0:W4:Y:S04]  /*d820*/  @P1 LDG.E.U8 R121, desc[UR56][R2.64] ;  /* 0x0000003802791981 */ /* 0x000128000c1e1100 */
[----:B------:R-:W2:Y:S01]  /*d830*/  LDL R3, [R1+0x814] ;  /* 0x0008140001037983 */ /* 0x000ea20000100800 */
[----:B------:R-:W-:-:S02]  /*d840*/  ISETP.GT.AND P0, PT, R0, 0x18, PT ;  /* 0x000000180000780c */ /* 0x000fc40003f04270 */
[----:B------:R-:W-:-:S11]  /*d850*/  PRMT R12, RZ, 0x7610, R12 ;  /* 0x00007610ff0c7816 */ /* 0x000fd6000000000c */
[----:B0-----:R-:W-:-:S05]  /*d860*/  @P0 IMAD.MOV.U32 R2, RZ, RZ, R148 ;  /* 0x000000ffff020224 */ /* 0x001fca00078e0094 */
[----:B--2---:R-:W2:Y:S04]  /*d870*/  @P0 LDG.E.U8 R12, desc[UR56][R2.64] ;  /* 0x00000038020c0981 */ /* 0x004ea8000c1e1100 */
[----:B------:R-:W-:Y:S04]  /*d880*/  STL [R1+0xff4], R148 ;  /* 0x000ff49401007387 */ /* 0x000fe80000100800 */
[----:B--2---:R0:W-:Y:S04]  /*d890*/  STL [R1+0x148], R12 ;  /* 0x0001480c01007387 */ /* 0x0041e80000100800 */
[----:B0-----:R-:W2:Y:S04]  /*d8a0*/  LDL.LU R12, [R1+0x1160] ;  /* 0x00116000010c7983 */ /* 0x001ea80000300800 */
[----:B------:R-:W3:Y:S01]  /*d8b0*/  LDL R3, [R1+0x80c] ;  /* 0x00080c0001037983 */ /* 0x000ee20000100800 */
[----:B------:R-:W-:Y:S01]  /*d8c0*/  PRMT R10, RZ, 0x7610, R10 ;  /* 0x00007610ff0a7816 */ /* 0x000fe2000000000a */
[----:B------:R-:W-:Y:S01]  /*d8d0*/  @P0 IMAD.MOV.U32 R2, RZ, RZ, R150 ;  /* 0x000000ffff020224 */ /* 0x000fe200078e0096 */
[----:B------:R-:W-:-:S04]  /*d8e0*/  PRMT R19, RZ, 0x7610, R19 ;  /* 0x00007610ff137816 */ /* 0x000fc80000000013 */
[----:B---3--:R0:W3:Y:S02]  /*d8f0*/  @P0 LDG.E.U8 R10, desc[UR56][R2.64] ;  /* 0x00000038020a0981 */ /* 0x0080e4000c1e1100 */
[----:B0-----:R-:W-:Y:S02]  /*d900*/  @P0 IMAD.MOV.U32 R2, RZ, RZ, R134 ;  /* 0x000000ffff020224 */ /* 0x001fe400078e0086 */
[----:B------:R-:W-:-:S05]  /*d910*/  @P0 IMAD.MOV.U32 R3, RZ, RZ, R140 ;  /* 0x000000ffff030224 */ /* 0x000fca00078e008c */
[----:B------:R0:W2:Y:S01]  /*d920*/  @P0 LDG.E.U8 R19, desc[UR56][R2.64] ;  /* 0x0000003802130981 */ /* 0x0000a2000c1e1100 */
[----:B------:R-:W-:-:S03]  /*d930*/  PRMT R146, RZ, 0x7610, R146 ;  /* 0x00007610ff927816 */ /* 0x000fc60000000092 */
[----:B------:R-:W-:Y:S01]  /*d940*/  STL [R1+0xff8], R150 ;  /* 0x000ff89601007387 */ /* 0x000fe20000100800 */
[----:B0-----:R-:W-:Y:S02]  /*d950*/  @P0 IMAD.MOV.U32 R2, RZ, RZ, R149 ;  /* 0x000000ffff020224 */ /* 0x001fe400078e0095 */
[----:B----4-:R-:W-:-:S05]  /*d960*/  @P0 IMAD.MOV.U32 R3, RZ, RZ, R151 ;  /* 0x000000ffff030224 */ /* 0x010fca00078e0097 */
[----:B------:R-:W4:Y:S04]  /*d970*/  @P0 LDG.E.U8 R146, desc[UR56][R2.64] ;  /* 0x0000003802920981 */ /* 0x000f28000c1e1100 */
[----:B---3--:R0:W-:Y:S04]  /*d980*/  STL [R1+0x140], R10 ;  /* 0x0001400a01007387 */ /* 0x0081e80000100800 */
[----:B0-----:R-:W3:Y:S04]  /*d990*/  LDL.LU R10, [R1+0x115c] ;  /* 0x00115c00010a7983 */ /* 0x001ee80000300800 */
[----:B------:R-:W3:Y:S04]  /*d9a0*/  LDL R140, [R1+0x7e4] ;  /* 0x0007e400018c7983 */ /* 0x000ee80000100800 */
[----:B------:R-:W3:Y:S04]  /*d9b0*/  LDL R134, [R1+0x7e8] ;  /* 0x0007e80001867983 */ /* 0x000ee80000100800 */
[----:B--2---:R0:W-:Y:S04]  /*d9c0*/  STL [R1+0x144], R19 ;  /* 0x0001441301007387 */ /* 0x0041e80000100800 */
[----:B0-----:R-:W2:Y:S04]  /*d9d0*/  LDL.LU R19, [R1+0x1158] ;  /* 0x0011580001137983 */ /* 0x001ea80000300800 */
[----:B------:R-:W3:Y:S04]  /*d9e0*/  LDL R2, [R1+0x7f4] ;  /* 0x0007f40001027983 */ /* 0x000ee80000100800 */
[----:B------:R-:W3:Y:S01]  /*d9f0*/  LDL R3, [R1+0x7f8] ;  /* 0x0007f80001037983 */ /* 0x000ee20000100800 */
[----:B------:R-:W-:-:S02]  /*da00*/  ISETP.GT.AND P1, PT, R0, 0x19, PT ;  /* 0x000000190000780c */ /* 0x000fc40003f24270 */
[----:B------:R-:W-:Y:S01]  /*da10*/  PRMT R130, RZ, 0x7610, R130 ;  /* 0x00007610ff827816 */ /* 0x000fe20000000082 */
[----:B------:R-:W2:Y:S04]  /*da20*/  LDL R151, [R1+0x7dc] ;  /* 0x0007dc0001977983 */ /* 0x000ea80000100800 */
[----:B------:R-:W2:Y:S04]  /*da30*/  LDL R150, [R1+0x7e0] ;  /* 0x0007e00001967983 */ /* 0x000ea80000100800 */
[----:B------:R-:W2:Y:S04]  /*da40*/  LDL R149, [R1+0x7d4] ;  /* 0x0007d40001957983 */ /* 0x000ea80000100800 */
[----:B----4-:R0:W-:Y:S04]  /*da50*/  STL [R1+0x13c], R146 ;  /* 0x00013c9201007387 */ /* 0x0101e80000100800 */
[----:B0-----:R-:W4:Y:S01]  /*da60*/  LDL R146, [R1+0x7d8] ;  /* 0x0007d80001927983 */ /* 0x001f220000100800 */
[----:B---3--:R-:W-:-:S04]  /*da70*/  @P1 LOP3.LUT R3, R3, R2, RZ, 0x3c, !PT ;  /* 0x0000000203031212 */ /* 0x008fc800078e3cff */
[----:B------:R-:W-:-:S04]  /*da80*/  @P1 LOP3.LUT R2, R3, R2, RZ, 0x3c, !PT ;  /* 0x0000000203021212 */ /* 0x000fc800078e3cff */
[----:B------:R-:W-:-:S05]  /*da90*/  @P1 LOP3.LUT R3, R3, R2, RZ, 0x3c, !PT ;  /* 0x0000000203031212 */ /* 0x000fca00078e3cff */
[----:B------:R0:W3:Y:S04]  /*daa0*/  @P1 LDG.E.U8 R130, desc[UR56][R2.64] ;  /* 0x0000003802821981 */ /* 0x0000e8000c1e1100 */
[----:B------:R-:W0:Y:S04]  /*dab0*/  LDL R2, [R1+0x7ec] ;  /* 0x0007ec0001027983 */ /* 0x000e280000100800 */
[----:B------:R-:W0:Y:S01]  /*dac0*/  LDL R3, [R1+0x7f0] ;  /* 0x0007f00001037983 */ /* 0x000e220000100800 */
[----:B------:R-:W-:Y:S02]  /*dad0*/  PRMT R128, RZ, 0x7610, R128 ;  /* 0x00007610ff807816 */ /* 0x000fe40000000080 */
[----:B------:R-:W-:-:S02]  /*dae0*/  ISETP.GT.AND P0, PT, R0, 0x1a, PT ;  /* 0x0000001a0000780c */ /* 0x000fc40003f04270 */
[----:B------:R-:W-:Y:S02]  /*daf0*/  PRMT R252, RZ, 0x7610, R252 ;  /* 0x00007610fffc7816 */ /* 0x000fe400000000fc */
[----:B------:R-:W-:Y:S02]  /*db00*/  PRMT R250, RZ, 0x7610, R250 ;  /* 0x00007610fffa7816 */ /* 0x000fe400000000fa */
[----:B------:R-:W-:Y:S02]  /*db10*/  PRMT R142, RZ, 0x7610, R142 ;  /* 0x00007610ff8e7816 */ /* 0x000fe4000000008e */
[----:B0-----:R-:W-:-:S04]  /*db20*/  @P1 LOP3.LUT R3, R3, R2, RZ, 0x3c, !PT ;  /* 0x0000000203031212 */ /* 0x001fc800078e3cff */
[----:B------:R-:W-:-:S04]  /*db30*/  @P1 LOP3.LUT R2, R3, R2, RZ, 0x3c, !PT ;  /* 0x0000000203021212 */ /* 0x000fc800078e3cff */
[----:B------:R-:W-:-:S05]  /*db40*/  @P1 LOP3.LUT R3, R3, R2, RZ, 0x3c, !PT ;  /* 0x0000000203031212 */ /* 0x000fca00078e3cff */
[----:B------:R0:W3:Y:S02]  /*db50*/  @P1 LDG.E.U8 R128, desc[UR56][R2.64] ;  /* 0x0000003802801981 */ /* 0x0000e4000c1e1100 */
[----:B0-----:R-:W-:Y:S02]  /*db60*/  @P1 IMAD.MOV.U32 R2, RZ, RZ, R134 ;  /* 0x000000ffff021224 */ /* 0x001fe400078e0086 */
[----:B------:R-:W-:Y:S01]  /*db70*/  @P1 IMAD.MOV.U32 R3, RZ, RZ, R140 ;  /* 0x000000ffff031224 */ /* 0x000fe200078e008c */
[----:B------:R-:W3:Y:S04]  /*db80*/  LDL R134, [R1+0x7c8] ;  /* 0x0007c80001867983 */ /* 0x000ee80000100800 */
[----:B------:R2:W3:Y:S04]  /*db90*/  @P1 LDG.E.U8 R252, desc[UR56][R2.64] ;  /* 0x0000003802fc1981 */ /* 0x0004e8000c1e1100 */
[----:B------:R-:W3:Y:S01]  /*dba0*/  LDL R140, [R1+0x7c4] ;  /* 0x0007c400018c7983 */ /* 0x000ee20000100800 */
[----:B--2---:R-:W-:-:S02]  /*dbb0*/  @P1 IMAD.MOV.U32 R2, RZ, RZ, R150 ;  /* 0x000000ffff021224 */ /* 0x004fc400078e0096 */
[----:B------:R-:W-:Y:S01]  /*dbc0*/  @P1 IMAD.MOV.U32 R3, RZ, RZ, R151 ;  /* 0x000000ffff031224 */ /* 0x000fe200078e0097 */
[----:B------:R-:W-:Y:S01]  /*dbd0*/  PRMT R17, RZ, 0x7610, R17 ;  /* 0x00007610ff117816 */ /* 0x000fe20000000011 */
[----:B------:R-:W2:Y:S04]  /*dbe0*/  LDL R151, [R1+0x7c0] ;  /* 0x0007c00001977983 */ /* 0x000ea80000100800 */
[----:B------:R4:W2:Y:S01]  /*dbf0*/  @P1 LDG.E.U8 R250, desc[UR56][R2.64] ;  /* 0x0000003802fa1981 */ /* 0x0008a2000c1e1100 */
[----:B------:R-:W-:-:S03]  /*dc00*/  PRMT R16, RZ, 0x7610, R16 ;  /* 0x00007610ff107816 */ /* 0x000fc60000000010 */
[----:B------:R-:W2:Y:S01]  /*dc10*/  LDL R150, [R1+0x7b4] ;  /* 0x0007b40001967983 */ /* 0x000ea20000100800 */
[----:B----4-:R-:W-:Y:S02]  /*dc20*/  @P0 IMAD.MOV.U32 R2, RZ, RZ, R146 ;  /* 0x000000ffff020224 */ /* 0x010fe400078e0092 */
[----:B------:R-:W-:Y:S01]  /*dc30*/  @P0 IMAD.MOV.U32 R3, RZ, RZ, R149 ;  /* 0x000000ffff030224 */ /* 0x000fe200078e0095 */
[----:B------:R-:W4:Y:S04]  /*dc40*/  LDL R146, [R1+0x7ac] ;  /* 0x0007ac0001927983 */ /* 0x000f280000100800 */
[----:B------:R0:W2:Y:S04]  /*dc50*/  @P0 LDG.E.U8 R142, desc[UR56][R2.64] ;  /* 0x00000038028e0981 */ /* 0x0000a8000c1e1100 */
[----:B------:R-:W4:Y:S04]  /*dc60*/  LDL R149, [R1+0x7b8] ;  /* 0x0007b80001957983 */ /* 0x000f280000100800 */
[----:B------:R-:W0:Y:S04]  /*dc70*/  LDL R2, [R1+0x7cc] ;  /* 0x0007cc0001027983 */ /* 0x000e280000100800 */
[----:B------:R-:W0:Y:S02]  /*dc80*/  LDL R3, [R1+0x7d0] ;  /* 0x0007d00001037983 */ /* 0x000e240000100800 */
[----:B0-----:R-:W-:-:S04]  /*dc90*/  @P0 LOP3.LUT R3, R3, R2, RZ, 0x3c, !PT ;  /* 0x0000000203030212 */ /* 0x001fc800078e3cff */
[----:B------:R-:W-:-:S04]  /*dca0*/  @P0 LOP3.LUT R2, R3, R2, RZ, 0x3c, !PT ;  /* 0x0000000203020212 */ /* 0x000fc800078e3cff */
[----:B------:R-:W-:-:S05]  /*dcb0*/  @P0 LOP3.LUT R3, R3, R2, RZ, 0x3c, !PT ;  /* 0x0000000203030212 */ /* 0x000fca00078e3cff */
[----:B------:R3:W4:Y:S02]  /*dcc0*/  @P0 LDG.E.U8 R17, desc[UR56][R2.64] ;  /* 0x0000003802110981 */ /* 0x000724000c1e1100 */
[----:B---3--:R-:W-:Y:S02]  /*dcd0*/  @P0 IMAD.MOV.U32 R2, RZ, RZ, R134 ;  /* 0x000000ffff020224 */ /* 0x008fe400078e0086 */
[----:B------:R-:W-:-:S05]  /*dce0*/  @P0 IMAD.MOV.U32 R3, RZ, RZ, R140 ;  /* 0x000000ffff030224 */ /* 0x000fca00078e008c */
[----:B------:R-:W3:Y:S04]  /*dcf0*/  @P0 LDG.E.U8 R16, desc[UR56][R2.64] ;  /* 0x0000003802100981 */ /* 0x000ee8000c1e1100 */
[----:B--2---:R0:W-:Y:S04]  /*dd00*/  STL [R1+0x138], R142 ;  /* 0x0001388e01007387 */ /* 0x0041e80000100800 */
[----:B0-----:R-:W2:Y:S04]  /*dd10*/  LDL R142, [R1+0x7b0] ;  /* 0x0007b000018e7983 */ /* 0x001ea80000100800 */
[----:B----4-:R0:W-:Y:S04]  /*dd20*/  STL [R1+0x130], R17 ;  /* 0x0001301101007387 */ /* 0x0101e80000100800 */
[----:B0-----:R-:W4:Y:S04]  /*dd30*/  LDL.LU R17, [R1+0x1154] ;  /* 0x0011540001117983 */ /* 0x001f280000300800 */
[----:B------:R-:W4:Y:S04]  /*dd40*/  LDL R140, [R1+0x7a4] ;  /* 0x0007a400018c7983 */ /* 0x000f280000100800 */
[----:B------:R-:W4:Y:S04]  /*dd50*/  LDL R134, [R1+0x7a8] ;  /* 0x0007a80001867983 */ /* 0x000f280000100800 */
[----:B---3--:R0:W-:Y:S04]  /*dd60*/  STL [R1+0x134], R16 ;  /* 0x0001341001007387 */ /* 0x0081e80000100800 */
[----:B0-----:R-:W3:Y:S04]  /*dd70*/  LDL.LU R16, [R1+0x1150] ;  /* 0x0011500001107983 */ /* 0x001ee80000300800 */
[----:B------:R-:W2:Y:S01]  /*dd80*/  LDL R3, [R1+0x7bc] ;  /* 0x0007bc0001037983 */ /* 0x000ea20000100800 */
[----:B------:R-:W-:Y:S01]  /*dd90*/  PRMT R136, RZ, 0x7610, R136 ;  /* 0x00007610ff887816 */ /* 0x000fe20000000088 */
[----:B------:R-:W-:Y:S01]  /*dda0*/  @P0 IMAD.MOV.U32 R2, RZ, RZ, R151 ;  /* 0x000000ffff020224 */ /* 0x000fe200078e0097 */
[----:B------:R-:W-:-:S02]  /*ddb0*/  ISETP.GT.AND P1, PT, R0, 0x1b, PT ;  /* 0x0000001b0000780c */ /* 0x000fc40003f24270 */
[----:B------:R-:W-:Y:S02]  /*ddc0*/  PRMT R143, RZ, 0x7610, R143 ;  /* 0x00007610ff8f7816 */ /* 0x000fe4000000008f */
[----:B------:R-:W-:Y:S01]  /*ddd0*/  PRMT R141, RZ, 0x7610, R141 ;  /* 0x00007610ff8d7816 */ /* 0x000fe2000000008d */
[----:B--2---:R0:W2:Y:S08]  /*dde0*/  @P0 LDG.E.U8 R136, desc[UR56][R2.64] ;  /* 0x0000003802880981 */ /* 0x0040b0000c1e1100 */
[----:B0-----:R-:W-:-:S02]  /*ddf0*/  @P1 IMAD.MOV.U32 R2, RZ, RZ, R149 ;  /* 0x000000ffff021224 */ /* 0x001fc400078e0095 */
[----:B------:R-:W-:-:S05]  /*de00*/  @P1 IMAD.MOV.U32 R3, RZ, RZ, R150 ;  /* 0x000000ffff031224 */ /* 0x000fca00078e0096 */
[----:B------:R0:W3:Y:S01]  /*de10*/  @P1 LDG.E.U8 R143, desc[UR56][R2.64] ;  /* 0x00000038028f1981 */ /* 0x0000e2000c1e1100 */
[----:B------:R-:W-:Y:S01]  /*de20*/  PRMT R251, RZ, 0x7610, R251 ;  /* 0x00007610fffb7816 */ /* 0x000fe200000000fb */
[----:B0-----:R-:W-:Y:S02]  /*de30*/  @P1 IMAD.MOV.U32 R2, RZ, RZ, R142 ;  /* 0x000000ffff021224 */ /* 0x001fe400078e008e */
[----:B------:R-:W-:-:S05]  /*de40*/  @P1 IMAD.MOV.U32 R3, RZ, RZ, R146 ;  /* 0x000000ffff031224 */ /* 0x000fca00078e0092 */
[----:B------:R4:W3:Y:S02]  /*de50*/  @P1 LDG.E.U8 R141, desc[UR56][R2.64] ;  /* 0x00000038028d1981 */ /* 0x0008e4000c1e1100 */
[----:B----4-:R-:W-:Y:S02]  /*de60*/  @P1 IMAD.MOV.U32 R2, RZ, RZ, R134 ;  /* 0x000000ffff021224 */ /* 0x010fe400078e0086 */
[----:B------:R-:W-:-:S05]  /*de70*/  @P1 IMAD.MOV.U32 R3, RZ, RZ, R140 ;  /* 0x000000ffff031224 */ /* 0x000fca00078e008c */
[----:B------:R0:W4:Y:S04]  /*de80*/  @P1 LDG.E.U8 R251, desc[UR56][R2.64] ;  /* 0x0000003802fb1981 */ /* 0x000128000c1e1100 */
[----:B--2---:R1:W-:Y:S04]  /*de90*/  STL [R1+0x12c], R136 ;  /* 0x00012c8801007387 */ /* 0x0043e80000100800 */
[----:B------:R-:W2:Y:S01]  /*dea0*/  LDL R3, [R1+0x79c] ;  /* 0x00079c0001037983 */ /* 0x000ea20000100800 */
[----:B------:R-:W-:-:S03]  /*deb0*/  PRMT R125, RZ, 0x7610, R125 ;  /* 0x00007610ff7d7816 */ /* 0x000fc6000000007d */
[----:B------:R-:W3:Y:S04]  /*dec0*/  LDL R151, [R1+0x798] ;  /* 0x0007980001977983 */ /* 0x000ee80000100800 */
[----:B-1----:R-:W0:Y:S01]  /*ded0*/  LDL R136, [R1+0x7a0] ;  /* 0x0007a00001887983 */ /* 0x002e220000100800 */
[----:B------:R-:W-:Y:S02]  /*dee0*/  ISETP.GT.AND P0, PT, R0, 0x1c, PT ;  /* 0x0000001c0000780c */ /* 0x000fe40003f04270 */
[----:B------:R-:W-:Y:S01]  /*def0*/  PRMT R135, RZ, 0x7610, R135 ;  /* 0x00007610ff877816 */ /* 0x000fe20000000087 */
[----:B------:R-:W4:Y:S04]  /*df00*/  LDL R150, [R1+0x78c] ;  /* 0x00078c0001967983 */ /* 0x000f280000100800 */
[----:B------:R-:W4:Y:S04]  /*df10*/  LDL R149, [R1+0x790] ;  /* 0x0007900001957983 */ /* 0x000f280000100800 */
[----:B------:R-:W4:Y:S04]  /*df20*/  LDL R146, [R1+0x784] ;  /* 0x0007840001927983 */ /* 0x000f280000100800 */
[----:B------:R-:W4:Y:S04]  /*df30*/  LDL R134, [R1+0x788] ;  /* 0x0007880001867983 */ /* 0x000f280000100800 */
[----:B------:R-:W4:Y:S04]  /*df40*/  LDL R142, [R1+0x77c] ;  /* 0x00077c00018e7983 */ /* 0x000f280000100800 */
[----:B------:R-:W4:Y:S01]  /*df50*/  LDL R140, [R1+0x780] ;  /* 0x00078000018c7983 */ /* 0x000f220000100800 */
[----:B0-----:R-:W-:-:S03]  /*df60*/  @P1 IMAD.MOV.U32 R2, RZ, RZ, R136 ;  /* 0x000000ffff021224 */ /* 0x001fc600078e0088 */
[----:B------:R-:W4:Y:S04]  /*df70*/  LDL R136, [R1+0x778] ;  /* 0x0007780001887983 */ /* 0x000f280000100800 */
[----:B--2---:R3:W2:Y:S04]  /*df80*/  @P1 LDG.E.U8 R125, desc[UR56][R2.64] ;  /* 0x00000038027d1981 */ /* 0x0046a8000c1e1100 */
[----:B------:R-:W4:Y:S01]  /*df90*/  LDL R3, [R1+0x794] ;  /* 0x0007940001037983 */ /* 0x000f220000100800 */
[----:B---3--:R-:W-:-:S05]  /*dfa0*/  @P0 IMAD.MOV.U32 R2, RZ, RZ, R151 ;  /* 0x000000ffff020224 */ /* 0x008fca00078e0097 */
[----:B----4-:R0:W3:Y:S01]  /*dfb0*/  @P0 LDG.E.U8 R135, desc[UR56][R2.64] ;  /* 0x0000003802870981 */ /* 0x0100e2000c1e1100 */
[----:B------:R-:W-:Y:S02]  /*dfc0*/  PRMT R148, RZ, 0x7610, R148 ;  /* 0x00007610ff947816 */ /* 0x000fe40000000094 */
[----:B------:R-:W-:Y:S02]  /*dfd0*/  ISETP.GT.AND P1, PT, R0, 0x1d, PT ;  /* 0x0000001d0000780c */ /* 0x000fe40003f24270 */
[----:B------:R-:W-:Y:S01]  /*dfe0*/  PRMT R144, RZ, 0x7610, R144 ;  /* 0x00007610ff907816 */ /* 0x000fe20000000090 */
[----:B0-----:R-:W-:Y:S02]  /*dff0*/  @P0 IMAD.MOV.U32 R2, RZ, RZ, R149 ;  /* 0x000000ffff020224 */ /* 0x001fe400078e0095 */
[----:B------:R-:W-:-:S05]  /*e000*/  @P0 IMAD.MOV.U32 R3, RZ, RZ, R150 ;  /* 0x000000ffff030224 */ /* 0x000fca00078e0096 */
[----:B------:R0:W4:Y:S04]  /*e010*/  @P0 LDG.E.U8 R148, desc[UR56][R2.64] ;  /* 0x0000003802940981 */ /* 0x000128000c1e1100 */
[----:B---3--:R1:W-:Y:S04]  /*e020*/  STL [R1+0x128], R135 ;  /* 0x0001288701007387 */ /* 0x0083e80000100800 */
[----:B-1----:R-:W3:Y:S01]  /*e030*/  LDL R135, [R1+0x770] ;  /* 0x0007700001877983 */ /* 0x002ee20000100800 */
[----:B0-----:R-:W-:Y:S02]  /*e040*/  @P0 IMAD.MOV.U32 R2, RZ, RZ, R134 ;  /* 0x000000ffff020224 */ /* 0x001fe400078e0086 */
[----:B------:R-:W-:Y:S01]  /*e050*/  @P0 IMAD.MOV.U32 R3, RZ, RZ, R146 ;  /* 0x000000ffff030224 */ /* 0x000fe200078e0092 */
[----:B------:R-:W-:Y:S01]  /*e060*/  PRMT R138, RZ, 0x7610, R138 ;  /* 0x00007610ff8a7816 */ /* 0x000fe2000000008a */
[----:B------:R-:W2:Y:S04]  /*e070*/  LDL R134, [R1+0x768] ;  /* 0x0007680001867983 */ /* 0x000ea80000100800 */
[----:B------:R0:W4:Y:S01]  /*e080*/  @P0 LDG.E.U8 R144, desc[UR56][R2.64] ;  /* 0x0000003802900981 */ /* 0x000122000c1e1100 */
[----:B------:R-:W-:-:S03]  /*e090*/  PRMT R126, RZ, 0x7610, R126 ;  /* 0x00007610ff7e7816 */ /* 0x000fc6000000007e */
[----:B------:R1:W-:Y:S01]  /*e0a0*/  STL [R1+0xd50], R88 ;  /* 0x000d505801007387 */ /* 0x0003e20000100800 */
[----:B0-----:R-:W-:Y:S02]  /*e0b0*/  @P0 IMAD.MOV.U32 R2, RZ, RZ, R140 ;  /* 0x000000ffff020224 */ /* 0x001fe400078e008c */
[----:B------:R-:W-:-:S05]  /*e0c0*/  @P0 IMAD.MOV.U32 R3, RZ, RZ, R142 ;  /* 0x000000ffff030224 */ /* 0x000fca00078e008e */
[----:B------:R0:W4:Y:S01]  /*e0d0*/  @P0 LDG.E.U8 R138, desc[UR56][R2.64] ;  /* 0x00000038028a0981 */ /* 0x000122000c1e1100 */
[----:B------:R-:W-:Y:S01]  /*e0e0*/  PRMT R124, RZ, 0x7610, R124 ;  /* 0x00007610ff7c7816 */ /* 0x000fe2000000007c */
[----:B0-----:R-:W-:Y:S02]  /*e0f0*/  @P1 IMAD.MOV.U32 R2, RZ, RZ, R136 ;  /* 0x000000ffff021224 */ /* 0x001fe400078e0088 */
[----:B------:R-:W-:Y:S02]  /*e100*/  @P1 IMAD.MOV.U32 R3, RZ, RZ, R88 ;  /* 0x000000ffff031224 */ /* 0x000fe400078e0058 */
[----:B-1----:R-:W4:Y:S04]  /*e110*/  LDL.LU R88, [R1+0x760] ;  /* 0x0007600001587983 */ /* 0x002f280000300800 */
[----:B------:R0:W4:Y:S04]  /*e120*/  @P1 LDG.E.U8 R126, desc[UR56][R2.64] ;  /* 0x00000038027e1981 */ /* 0x000128000c1e1100 */
[----:B------:R1:W-:Y:S01]  /*e130*/  STL [R1+0xd4c], R90 ;  /* 0x000d4c5a01007387 */ /* 0x0003e20000100800 */
[----:B0-----:R-:W-:-:S03]  /*e140*/  @P1 IMAD.MOV.U32 R3, RZ, RZ, R90 ;  /* 0x000000ffff031224 */ /* 0x001fc600078e005a */
[----:B-1----:R-:W4:Y:S04]  /*e150*/  LDL.LU R90, [R1+0x758] ;  /* 0x00075800015a7983 */ /* 0x002f280000300800 */
[----:B------:R0:W-:Y:S01]  /*e160*/  STL [R1+0xd48], R92 ;  /* 0x000d485c01007387 */ /* 0x0001e20000100800 */
[----:B---3--:R-:W-:-:S05]  /*e170*/  @P1 IMAD.MOV.U32 R2, RZ, RZ, R135 ;  /* 0x000000ffff021224 */ /* 0x008fca00078e0087 */
[----:B------:R1:W3:Y:S02]  /*e180*/  @P1 LDG.E.U8 R124, desc[UR56][R2.64] ;  /* 0x00000038027c1981 */ /* 0x0002e4000c1e1100 */
[----:B-1----:R-:W-:Y:S02]  /*e190*/  @P1 IMAD.MOV.U32 R3, RZ, RZ, R92 ;  /* 0x000000ffff031224 */ /* 0x002fe400078e005c */
[----:B0-----:R-:W3:Y:S01]  /*e1a0*/  LDL.LU R92, [R1+0x750] ;  /* 0x00075000015c7983 */ /* 0x001ee20000300800 */
[----:B------:R-:W-:Y:S01]  /*e1b0*/  ISETP.GT.AND P0, PT, R0, 0x1e, PT ;  /* 0x0000001e0000780c */ /* 0x000fe20003f04270 */
[----:B--2---:R-:W-:Y:S01]  /*e1c0*/  @P1 IMAD.MOV.U32 R2, RZ, RZ, R134 ;  /* 0x000000ffff021224 */ /* 0x004fe200078e0086 */
[----:B------:R-:W-:Y:S02]  /*e1d0*/  PRMT R200, RZ, 0x7610, R200 ;  /* 0x00007610ffc87816 */ /* 0x000fe400000000c8 */
[----:B------:R-:W-:-:S04]  /*e1e0*/  PRMT R183, RZ, 0x7610, R183 ;  /* 0x00007610ffb77816 */ /* 0x000fc800000000b7 */
[----:B------:R0:W2:Y:S01]  /*e1f0*/  @P1 LDG.E.U8 R200, desc[UR56][R2.64] ;  /* 0x0000003802c81981 */ /* 0x0000a2000c1e1100 */
[----:B------:R-:W-:Y:S01]  /*e200*/  PRMT R133, RZ, 0x7610, R133 ;  /* 0x00007610ff857816 */ /* 0x000fe20000000085 */
[----:B0-----:R-:W-:Y:S02]  /*e210*/  @P1 IMAD.MOV.U32 R3, RZ, RZ, R94 ;  /* 0x000000ffff031224 */ /* 0x001fe400078e005e */
[----:B----4-:R-:W-:-:S05]  /*e220*/  @P1 IMAD.MOV.U32 R2, RZ, RZ, R88 ;  /* 0x000000ffff021224 */ /* 0x010fca00078e0058 */
[----:B------:R0:W4:Y:S01]  /*e230*/  @P1 LDG.E.U8 R183, desc[UR56][R2.64] ;  /* 0x0000003802b71981 */ /* 0x000122000c1e1100 */
[----:B------:R-:W-:Y:S01]  /*e240*/  PRMT R132, RZ, 0x7610, R132 ;  /* 0x00007610ff847816 */ /* 0x000fe20000000084 */
[----:B0-----:R-:W-:Y:S02]  /*e250*/  @P0 IMAD.MOV.U32 R3, RZ, RZ, R96 ;  /* 0x000000ffff030224 */ /* 0x001fe400078e0060 */
[----:B------:R-:W-:-:S05]  /*e260*/  @P0 IMAD.MOV.U32 R2, RZ, RZ, R90 ;  /* 0x000000ffff020224 */ /* 0x000fca00078e005a */
[----:B------:R0:W2:Y:S01]  /*e270*/  @P0 LDG.E.U8 R133, desc[UR56][R2.64] ;  /* 0x0000003802850981 */ /* 0x0000a2000c1e1100 */
[----:B------:R-:W-:Y:S01]  /*e280*/  PRMT R131, RZ, 0x7610, R131 ;  /* 0x00007610ff837816 */ /* 0x000fe20000000083 */
[----:B0-----:R-:W-:Y:S02]  /*e290*/  @P0 IMAD.MOV.U32 R3, RZ, RZ, R98 ;  /* 0x000000ffff030224 */ /* 0x001fe400078e0062 */
[----:B------:R-:W-:Y:S04]  /*e2a0*/  STL [R1+0x1000], R88 ;  /* 0x0010005801007387 */ /* 0x000fe80000100800 */
[----:B------:R-:W-:Y:S04]  /*e2b0*/  STL [R1+0xffc], R94 ;  /* 0x000ffc5e01007387 */ /* 0x000fe80000100800 */
[----:B------:R-:W-:Y:S04]  /*e2c0*/  STL [R1+0x120], R148 ;  /* 0x0001209401007387 */ /* 0x000fe80000100800 */
[----:B------:R0:W-:Y:S02]  /*e2d0*/  STL [R1+0x1008], R90 ;  /* 0x0010085a01007387 */ /* 0x0001e40000100800 */
[----:B0-----:R-:W-:Y:S01]  /*e2e0*/  PRMT R90, RZ, 0x7610, R90 ;  /* 0x00007610ff5a7816 */ /* 0x001fe2000000005a */
[----:B---3--:R-:W-:-:S05]  /*e2f0*/  @P0 IMAD.MOV.U32 R2, RZ, RZ, R92 ;  /* 0x000000ffff020224 */ /* 0x008fca00078e005c */
[----:B------:R0:W3:Y:S02]  /*e300*/  @P0 LDG.E.U8 R132, desc[UR56][R2.64] ;  /* 0x0000003802840981 */ /* 0x0000e4000c1e1100 */
[----:B0-----:R-:W-:Y:S02]  /*e310*/  @P0 IMAD.MOV.U32 R2, RZ, RZ, R89 ;  /* 0x000000ffff020224 */ /* 0x001fe400078e0059 */
[----:B------:R-:W-:-:S05]  /*e320*/  @P0 IMAD.MOV.U32 R3, RZ, RZ, R100 ;  /* 0x000000ffff030224 */ /* 0x000fca00078e0064 */
[----:B------:R0:W4:Y:S02]  /*e330*/  @P0 LDG.E.U8 R131, desc[UR56][R2.64] ;  /* 0x0000003802830981 */ /* 0x000124000c1e1100 */
[----:B0-----:R-:W-:Y:S02]  /*e340*/  @P0 IMAD.MOV.U32 R2, RZ, RZ, R91 ;  /* 0x000000ffff020224 */ /* 0x001fe400078e005b */
[----:B------:R-:W-:-:S05]  /*e350*/  @P0 IMAD.MOV.U32 R3, RZ, RZ, R102 ;  /* 0x000000ffff030224 */ /* 0x000fca00078e0066 */
[----:B------:R0:W2:Y:S01]  /*e360*/  @P0 LDG.E.U8 R90, desc[UR56][R2.64] ;  /* 0x00000038025a0981 */ /* 0x0000a2000c1e1100 */
[----:B------:R-:W-:Y:S02]  /*e370*/  ISETP.GT.AND P1, PT, R0, 0x1f, PT ;  /* 0x0000001f0000780c */ /* 0x000fe40003f24270 */
[----:B------:R-:W-:Y:S02]  /*e380*/  PRMT R139, RZ, 0x7610, R139 ;  /* 0x00007610ff8b7816 */ /* 0x000fe4000000008b */
[----:B------:R-:W-:-:S09]  /*e390*/  PRMT R137, RZ, 0x7610, R137 ;  /* 0x00007610ff897816 */ /* 0x000fd20000000089 */
[----:B0-----:R-:W-:Y:S02]  /*e3a0*/  @P1 IMAD.MOV.U32 R2, RZ, RZ, R93 ;  /* 0x000000ffff021224 */ /* 0x001fe400078e005d */
[----:B------:R-:W-:-:S05]  /*e3b0*/  @P1 IMAD.MOV.U32 R3, RZ, RZ, R104 ;  /* 0x000000ffff031224 */ /* 0x000fca00078e0068 */
[----:B------:R0:W4:Y:S01]  /*e3c0*/  @P1 LDG.E.U8 R139, desc[UR56][R2.64] ;  /* 0x00000038028b1981 */ /* 0x000122000c1e1100 */
[----:B------:R-:W-:Y:S02]  /*e3d0*/  ISETP.GT.AND P0, PT, R0, 0x20, PT ;  /* 0x000000200000780c */ /* 0x000fe40003f04270 */
[----:B------:R-:W-:Y:S01]  /*e3e0*/  PRMT R249, RZ, 0x7610, R249 ;  /* 0x00007610fff97816 */ /* 0x000fe200000000f9 */
[----:B0-----:R-:W-:Y:S02]  /*e3f0*/  @P1 IMAD.MOV.U32 R2, RZ, RZ, R95 ;  /* 0x000000ffff021224 */ /* 0x001fe400078e005f */
[----:B------:R-:W-:-:S05]  /*e400*/  @P1 IMAD.MOV.U32 R3, RZ, RZ, R106 ;  /* 0x000000ffff031224 */ /* 0x000fca00078e006a */
[----:B------:R0:W4:Y:S01]  /*e410*/  @P1 LDG.E.U8 R137, desc[UR56][R2.64] ;  /* 0x0000003802891981 */ /* 0x000122000c1e1100 */
[----:B------:R-:W-:Y:S01]  /*e420*/  PRMT R248, RZ, 0x7610, R248 ;  /* 0x00007610fff87816 */ /* 0x000fe200000000f8 */
[----:B0-----:R-:W-:Y:S02]  /*e430*/  @P1 IMAD.MOV.U32 R2, RZ, RZ, R97 ;  /* 0x000000ffff021224 */ /* 0x001fe400078e0061 */
[----:B------:R-:W-:Y:S01]  /*e440*/  @P1 IMAD.MOV.U32 R3, RZ, RZ, R108 ;  /* 0x000000ffff031224 */ /* 0x000fe200078e006c */
[----:B------:R-:W-:Y:S04]  /*e450*/  STL [R1+0x1004], R96 ;  /* 0x0010046001007387 */ /* 0x000fe80000100800 */
[----:B------:R0:W4:Y:S01]  /*e460*/  @P1 LDG.E.U8 R249, desc[UR56][R2.64] ;  /* 0x0000003802f91981 */ /* 0x000122000c1e1100 */
[----:B------:R-:W-:-:S03]  /*e470*/  PRMT R119, RZ, 0x7610, R119 ;  /* 0x00007610ff777816 */ /* 0x000fc60000000077 */
[----:B------:R-:W-:Y:S01]  /*e480*/  STL [R1+0x124], R144 ;  /* 0x0001249001007387 */ /* 0x000fe20000100800 */
[----:B0-----:R-:W-:Y:S02]  /*e490*/  @P1 IMAD.MOV.U32 R2, RZ, RZ, R99 ;  /* 0x000000ffff021224 */ /* 0x001fe400078e0063 */
[----:B------:R-:W-:Y:S01]  /*e4a0*/  @P1 IMAD.MOV.U32 R3, RZ, RZ, R110 ;  /* 0x000000ffff031224 */ /* 0x000fe200078e006e */
[----:B------:R-:W-:Y:S04]  /*e4b0*/  STL [R1+0x1010], R92 ;  /* 0x0010105c01007387 */ /* 0x000fe80000100800 */
[----:B------:R0:W4:Y:S04]  /*e4c0*/  @P1 LDG.E.U8 R248, desc[UR56][R2.64] ;  /* 0x0000003802f81981 */ /* 0x000128000c1e1100 */
[----:B------:R1:W-:Y:S04]  /*e4d0*/  STL [R1+0x100c], R98 ;  /* 0x00100c6201007387 */ /* 0x0003e80000100800 */
[----:B------:R-:W-:Y:S01]  /*e4e0*/  STL [R1+0x11c], R138 ;  /* 0x00011c8a01007387 */ /* 0x000fe20000100800 */
[----:B0-----:R-:W-:-:S02]  /*e4f0*/  @P0 IMAD.MOV.U32 R2, RZ, RZ, R101 ;  /* 0x000000ffff020224 */ /* 0x001fc400078e0065 */
[----:B------:R-:W-:Y:S01]  /*e500*/  @P0 IMAD.MOV.U32 R3, RZ, RZ, R112 ;  /* 0x000000ffff030224 */ /* 0x000fe200078e0070 */
[----:B------:R-:W-:Y:S01]  /*e510*/  STL [R1+0x1018], R89 ;  /* 0x0010185901007387 */ /* 0x000fe20000100800 */
[----:B-1----:R-:W-:-:S03]  /*e520*/  PRMT R98, RZ, 0x7610, R98 ;  /* 0x00007610ff627816 */ /* 0x002fc60000000062 */
[----:B------:R-:W-:Y:S04]  /*e530*/  STL [R1+0x1014], R100 ;  /* 0x0010146401007387 */ /* 0x000fe80000100800 */
[----:B------:R0:W-:Y:S04]  /*e540*/  STL [R1+0x1020], R91 ;  /* 0x0010205b01007387 */ /* 0x0001e80000100800 */
[----:B------:R1:W-:Y:S04]  /*e550*/  STL [R1+0x101c], R102 ;  /* 0x00101c6601007387 */ /* 0x0003e80000100800 */
[----:B------:R0:W4:Y:S02]  /*e560*/  @P0 LDG.E.U8 R119, desc[UR56][R2.64] ;  /* 0x0000003802770981 */ /* 0x000124000c1e1100 */
[----:B0-----:R-:W-:-:S02]  /*e570*/  @P0 IMAD.MOV.U32 R2, RZ, RZ, R103 ;  /* 0x000000ffff020224 */ /* 0x001fc400078e0067 */
[----:B------:R-:W-:-:S05]  /*e580*/  @P0 IMAD.MOV.U32 R3, RZ, RZ, R114 ;  /* 0x000000ffff030224 */ /* 0x000fca00078e0072 */
[----:B------:R0:W4:Y:S01]  /*e590*/  @P0 LDG.E.U8 R98, desc[UR56][R2.64] ;  /* 0x0000003802620981 */ /* 0x000122000c1e1100 */
[----:B------:R-:W-:Y:S01]  /*e5a0*/  PRMT R91, RZ, 0x7610, R91 ;  /* 0x00007610ff5b7816 */ /* 0x000fe2000000005b */
[----:B0-----:R-:W-:Y:S02]  /*e5b0*/  @P0 IMAD.MOV.U32 R2, RZ, RZ, R105 ;  /* 0x000000ffff020224 */ /* 0x001fe400078e0069 */
[----:B------:R-:W-:Y:S01]  /*e5c0*/  @P0 IMAD.MOV.U32 R3, RZ, RZ, R116 ;  /* 0x000000ffff030224 */ /* 0x000fe200078e0074 */
[----:B--2---:R0:W-:Y:S04]  /*e5d0*/  STL [R1+0x108], R90 ;  /* 0x0001085a01007387 */ /* 0x0041e80000100800 */
[----:B-1----:R-:W2:Y:S04]  /*e5e0*/  LDL R102, [R1+0x6ec] ;  /* 0x0006ec0001667983 */ /* 0x002ea80000100800 */
[----:B0-----:R-:W2:Y:S04]  /*e5f0*/  LDL R90, [R1+0x6f4] ;  /* 0x0006f400015a7983 */ /* 0x001ea80000100800 */
[----:B------:R-:W-:Y:S04]  /*e600*/  STL [R1+0x1028], R93 ;  /* 0x0010285d01007387 */ /* 0x000fe80000100800 */
[----:B------:R-:W-:Y:S04]  /*e610*/  STL [R1+0x1024], R104 ;  /* 0x0010246801007387 */ /* 0x000fe80000100800 */
[----:B------:R0:W-:Y:S02]  /*e620*/  STL [R1+0x1030], R95 ;  /* 0x0010305f01007387 */ /* 0x0001e40000100800 */
[----:B0-----:R-:W-:-:S06]  /*e630*/  PRMT R95, RZ, 0x7610, R95 ;  /* 0x00007610ff5f7816 */ /* 0x001fcc000000005f */
[----:B------:R0:W2:Y:S02]  /*e640*/  @P0 LDG.E.U8 R95, desc[UR56][R2.64] ;  /* 0x00000038025f0981 */ /* 0x0000a4000c1e1100 */
[----:B0-----:R-:W-:Y:S02]  /*e650*/  @P0 IMAD.MOV.U32 R2, RZ, RZ, R107 ;  /* 0x000000ffff020224 */ /* 0x001fe400078e006b */
[----:B------:R-:W-:-:S05]  /*e660*/  @P0 IMAD.MOV.U32 R3, RZ, RZ, R118 ;  /* 0x000000ffff030224 */ /* 0x000fca00078e0076 */
[----:B------:R2:W2:Y:S04]  /*e670*/  @P0 LDG.E.U8 R91, desc[UR56][R2.64] ;  /* 0x00000038025b0981 */ /* 0x0004a8000c1e1100 */
[----:B------:R-:W-:Y:S04]  /*e680*/  STL [R1+0x102c], R106 ;  /* 0x00102c6a01007387 */ /* 0x000fe80000100800 */
[----:B------:R-:W-:Y:S04]  /*e690*/  STL [R1+0x114], R133 ;  /* 0x0001148501007387 */ /* 0x000fe80000100800 */
[----:B------:R-:W-:Y:S04]  /*e6a0*/  STL [R1+0x1038], R97 ;  /* 0x0010386101007387 */ /* 0x000fe80000100800 */
[----:B------:R-:W-:Y:S04]  /*e6b0*/  STL [R1+0x1034], R108 ;  /* 0x0010346c01007387 */ /* 0x000fe80000100800 */
[----:B---3--:R-:W-:Y:S04]  /*e6c0*/  STL [R1+0x10c], R132 ;  /* 0x00010c8401007387 */ /* 0x008fe80000100800 */
[----:B------:R0:W-:Y:S04]  /*e6d0*/  STL [R1+0x1040], R99 ;  /* 0x0010406301007387 */ /* 0x0001e80000100800 */
[----:B------:R-:W-:Y:S04]  /*e6e0*/  STL [R1+0x103c], R110 ;  /* 0x00103c6e01007387 */ /* 0x000fe80000100800 */
[----:B----4-:R-:W-:Y:S01]  /*e6f0*/  STL [R1+0x110], R131 ;  /* 0x0001108301007387 */ /* 0x010fe20000100800 */
[----:B------:R-:W-:-:S03]  /*e700*/  ISETP.GT.AND P1, PT, R0, 0x21, PT ;  /* 0x000000210000780c */ /* 0x000fc60003f24270 */
[----:B------:R-:W-:Y:S04]  /*e710*/  STL [R1+0x1048], R101 ;  /* 0x0010486501007387 */ /* 0x000fe80000100800 */
[----:B------:R-:W-:Y:S04]  /*e720*/  STL [R1+0x1044], R112 ;  /* 0x0010447001007387 */ /* 0x000fe80000100800 */
[----:B0-----:R-:W3:Y:S04]  /*e730*/  LDL R99, [R1+0x6e4] ;  /* 0x0006e40001637983 */ /* 0x001ee80000100800 */
[----:B------:R-:W-:Y:S04]  /*e740*/  STL [R1+0x1050], R103 ;  /* 0x0010506701007387 */ /* 0x000fe80000100800 */
[----:B------:R-:W-:Y:S04]  /*e750*/  STL [R1+0x104c], R114 ;  /* 0x00104c7201007387 */ /* 0x000fe80000100800 */
[----:B------:R0:W-:Y:S04]  /*e760*/  STL [R1+0xfc], R98 ;  /* 0x0000fc6201007387 */ /* 0x0001e80000100800 */
[----:B0-----:R-:W4:Y:S04]  /*e770*/  LDL R98, [R1+0x6dc] ;  /* 0x0006dc0001627983 */ /* 0x001f280000100800 */
[----:B------:R-:W-:Y:S04]  /*e780*/  STL [R1+0x1058], R105 ;  /* 0x0010586901007387 */ /* 0x000fe80000100800 */
[----:B------:R-:W-:Y:S04]  /*e790*/  STL [R1+0x1054], R116 ;  /* 0x0010547401007387 */ /* 0x000fe80000100800 */
[----:B------:R-:W-:Y:S04]  /*e7a0*/  STL [R1+0x1060], R107 ;  /* 0x0010606b01007387 */ /* 0x000fe80000100800 */
[----:B------:R-:W-:Y:S04]  /*e7b0*/  STL [R1+0x105c], R118 ;  /* 0x00105c7601007387 */ /* 0x000fe80000100800 */
[----:B------:R-:W4:Y:S01]  /*e7c0*/  LDL R131, [R1+0x6d4] ;  /* 0x0006d40001837983 */ /* 0x000f220000100800 */
[----:B--2---:R-:W-:-:S03]  /*e7d0*/  @P1 IMAD.MOV.U32 R3, RZ, RZ, R90 ;  /* 0x000000ffff031224 */ /* 0x004fc600078e005a */
[----:B------:R0:W-:Y:S04]  /*e7e0*/  STL [R1+0x100], R95 ;  /* 0x0001005f01007387 */ /* 0x0001e80000100800 */
[----:B0-----:R-:W2:Y:S04]  /*e7f0*/  LDL R95, [R1+0x6cc] ;  /* 0x0006cc00015f7983 */ /* 0x001ea80000100800 */
[----:B------:R0:W-:Y:S04]  /*e800*/  STL [R1+0xf8], R91 ;  /* 0x0000f85b01007387 */ /* 0x0001e80000100800 */
[----:B------:R-:W2:Y:S04]  /*e810*/  LDL R90, [R1+0x6c8] ;  /* 0x0006c800015a7983 */ /* 0x000ea80000100800 */
[----:B0-----:R-:W2:Y:S04]  /*e820*/  LDL R91, [R1+0x6c4] ;  /* 0x0006c400015b7983 */ /* 0x001ea80000100800 */
[----:B------:R-:W-:Y:S04]  /*e830*/  STL [R1+0x1064], R109 ;  /* 0x0010646d01007387 */ /* 0x000fe80000100800 */
[----:B------:R0:W-:Y:S04]  /*e840*/  STL [R1+0x104], R119 ;  /* 0x0001047701007387 */ /* 0x0001e80000100800 */
[----:B0-----:R-:W2:Y:S01]  /*e850*/  LDL.LU R119, [R1+0x6d0] ;  /* 0x0006d00001777983 */ /* 0x001ea20000300800 */
[----:B------:R-:W-:Y:S01]  /*e860*/  PRMT R217, RZ, 0x7610, R217 ;  /* 0x00007610ffd97816 */ /* 0x000fe200000000d9 */
[----:B------:R-:W-:Y:S01]  /*e870*/  @P1 IMAD.MOV.U32 R2, RZ, RZ, R109 ;  /* 0x000000ffff021224 */ /* 0x000fe200078e006d */
[----:B------:R-:W-:Y:S01]  /*e880*/  PRMT R181, RZ, 0x7610, R181 ;  /* 0x00007610ffb57816 */ /* 0x000fe200000000b5 */
[----:B------:R-:W2:Y:S04]  /*e890*/  LDL R103, [R1+0x6bc] ;  /* 0x0006bc0001677983 */ /* 0x000ea80000100800 */
[----:B------:R0:W2:Y:S01]  /*e8a0*/  @P1 LDG.E.U8 R217, desc[UR56][R2.64] ;  /* 0x0000003802d91981 */ /* 0x0000a2000c1e1100 */
[----:B------:R-:W-:-:S02]  /*e8b0*/  ISETP.GT.AND P0, PT, R0, 0x22, PT ;  /* 0x000000220000780c */ /* 0x000fc40003f04270 */
[----:B------:R-:W-:Y:S01]  /*e8c0*/  PRMT R239, RZ, 0x7610, R239 ;  /* 0x00007610ffef7816 */ /* 0x000fe200000000ef */
[----:B0-----:R-:W-:Y:S02]  /*e8d0*/  @P1 IMAD.MOV.U32 R2, RZ, RZ, R111 ;  /* 0x000000ffff021224 */ /* 0x001fe400078e006f */
[----:B------:R-:W-:Y:S01]  /*e8e0*/  @P1 IMAD.MOV.U32 R3, RZ, RZ, R102 ;  /* 0x000000ffff031224 */ /* 0x000fe200078e0066 */
[----:B------:R-:W-:Y:S01]  /*e8f0*/  PRMT R219, RZ, 0x7610, R219 ;  /* 0x00007610ffdb7816 */ /* 0x000fe200000000db */
[----:B------:R-:W2:Y:S04]  /*e900*/  LDL R102, [R1+0x6c0] ;  /* 0x0006c00001667983 */ /* 0x000ea80000100800 */
[----:B------:R0:W2:Y:S02]  /*e910*/  @P1 LDG.E.U8 R181, desc[UR56][R2.64] ;  /* 0x0000003802b51981 */ /* 0x0000a4000c1e1100 */
[----:B0-----:R-:W-:-:S02]  /*e920*/  @P1 IMAD.MOV.U32 R2, RZ, RZ, R113 ;  /* 0x000000ffff021224 */ /* 0x001fc400078e0071 */
[----:B---3--:R-:W-:-:S05]  /*e930*/  @P1 IMAD.MOV.U32 R3, RZ, RZ, R99 ;  /* 0x000000ffff031224 */ /* 0x008fca00078e0063 */
[----:B------:R0:W3:Y:S01]  /*e940*/  @P1 LDG.E.U8 R239, desc[UR56][R2.64] ;  /* 0x0000003802ef1981 */ /* 0x0000e2000c1e1100 */
[----:B------:R-:W-:Y:S01]  /*e950*/  PRMT R122, RZ, 0x7610, R122 ;  /* 0x00007610ff7a7816 */ /* 0x000fe2000000007a */
[----:B0-----:R-:W-:Y:S02]  /*e960*/  @P1 IMAD.MOV.U32 R2, RZ, RZ, R115 ;  /* 0x000000ffff021224 */ /* 0x001fe400078e0073 */
[----:B----4-:R-:W-:-:S05]  /*e970*/  @P1 IMAD.MOV.U32 R3, RZ, RZ, R98 ;  /* 0x000000ffff031224 */ /* 0x010fca00078e0062 */
[----:B------:R0:W4:Y:S01]  /*e980*/  @P1 LDG.E.U8 R219, desc[UR56][R2.64] ;  /* 0x0000003802db1981 */ /* 0x000122000c1e1100 */
[----:B------:R-:W-:Y:S01]  /*e990*/  PRMT R93, RZ, 0x7610, R93 ;  /* 0x00007610ff5d7816 */ /* 0x000fe2000000005d */
[----:B0-----:R-:W-:Y:S02]  /*e9a0*/  @P0 IMAD.MOV.U32 R2, RZ, RZ, R117 ;  /* 0x000000ffff020224 */ /* 0x001fe400078e0075 */
[----:B------:R-:W-:-:S05]  /*e9b0*/  @P0 IMAD.MOV.U32 R3, RZ, RZ, R131 ;  /* 0x000000ffff030224 */ /* 0x000fca00078e0083 */
[----:B------:R2:W3:Y:S04]  /*e9c0*/  @P0 LDG.E.U8 R122, desc[UR56][R2.64] ;  /* 0x00000038027a0981 */ /* 0x0004e8000c1e1100 */
[----:B------:R-:W-:Y:S04]  /*e9d0*/  STL [R1+0x1068], R111 ;  /* 0x0010686f01007387 */ /* 0x000fe80000100800 */
[----:B------:R-:W4:Y:S04]  /*e9e0*/  LDL R112, [R1+0x6b4] ;  /* 0x0006b40001707983 */ /* 0x000f280000100800 */
[----:B------:R-:W3:Y:S04]  /*e9f0*/  LDL R110, [R1+0x6b8] ;  /* 0x0006b800016e7983 */ /* 0x000ee80000100800 */
[----:B------:R-:W-:Y:S04]  /*ea00*/  STL [R1+0x106c], R113 ;  /* 0x00106c7101007387 */ /* 0x000fe80000100800 */
[----:B------:R-:W3:Y:S04]  /*ea10*/  LDL R99, [R1+0x6ac] ;  /* 0x0006ac0001637983 */ /* 0x000ee80000100800 */
[----:B------:R-:W3:Y:S04]  /*ea20*/  LDL R98, [R1+0x6b0] ;  /* 0x0006b00001627983 */ /* 0x000ee80000100800 */
[----:B------:R-:W3:Y:S04]  /*ea30*/  LDL R108, [R1+0x6a4] ;  /* 0x0006a400016c7983 */ /* 0x000ee80000100800 */
[----:B------:R-:W3:Y:S01]  /*ea40*/  LDL R106, [R1+0x6a8] ;  /* 0x0006a800016a7983 */ /* 0x000ee20000100800 */
[----:B--2---:R-:W-:-:S02]  /*ea50*/  @P0 IMAD.MOV.U32 R3, RZ, RZ, R95 ;  /* 0x000000ffff030224 */ /* 0x004fc400078e005f */
[----:B------:R-:W-:-:S05]  /*ea60*/  @P0 IMAD.MOV.U32 R2, RZ, RZ, R119 ;  /* 0x000000ffff020224 */ /* 0x000fca00078e0077 */
[----:B------:R0:W2:Y:S04]  /*ea70*/  @P0 LDG.E.U8 R93, desc[UR56][R2.64] ;  /* 0x00000038025d0981 */ /* 0x0000a8000c1e1100 */
[----:B------:R-:W-:Y:S04]  /*ea80*/  STL [R1+0x1070], R115 ;  /* 0x0010707301007387 */ /* 0x000fe80000100800 */
[----:B------:R-:W-:Y:S04]  /*ea90*/  STL [R1+0x1074], R117 ;  /* 0x0010747501007387 */ /* 0x000fe80000100800 */
[----:B------:R-:W-:Y:S04]  /*eaa0*/  STL [R1+0x1078], R119 ;  /* 0x0010787701007387 */ /* 0x000fe80000100800 */
[----:B------:R-:W2:Y:S01]  /*eab0*/  LDL R95, [R1+0x69c] ;  /* 0x00069c00015f7983 */ /* 0x000ea20000100800 */
[----:B------:R-:W-:Y:S01]  /*eac0*/  ISETP.GT.AND P1, PT, R0, 0x23, PT ;  /* 0x000000230000780c */ /* 0x000fe20003f24270 */
[----:B0-----:R-:W-:Y:S01]  /*ead0*/  @P0 IMAD.MOV.U32 R2, RZ, RZ, R90 ;  /* 0x000000ffff020224 */ /* 0x001fe200078e005a */
[----:B------:R-:W-:Y:S01]  /*eae0*/  PRMT R120, RZ, 0x7610, R120 ;  /* 0x00007610ff787816 */ /* 0x000fe20000000078 */
[----:B------:R-:W-:Y:S01]  /*eaf0*/  @P0 IMAD.MOV.U32 R3, RZ, RZ, R91 ;  /* 0x000000ffff030224 */ /* 0x000fe200078e005b */
[----:B------:R-:W-:-:S04]  /*eb00*/  PRMT R116, RZ, 0x7610, R116 ;  /* 0x00007610ff747816 */ /* 0x000fc80000000074 */
[----:B------:R0:W2:Y:S01]  /*eb10*/  @P0 LDG.E.U8 R120, desc[UR56][R2.64] ;  /* 0x0000003802780981 */ /* 0x0000a2000c1e1100 */
[----:B------:R-:W-:Y:S01]  /*eb20*/  PRMT R216, RZ, 0x7610, R216 ;  /* 0x00007610ffd87816 */ /* 0x000fe200000000d8 */
[----:B0-----:R-:W-:Y:S02]  /*eb30*/  @P0 IMAD.MOV.U32 R2, RZ, RZ, R102 ;  /* 0x000000ffff020224 */ /* 0x001fe400078e0066 */
[----:B------:R-:W-:-:S05]  /*eb40*/  @P0 IMAD.MOV.U32 R3, RZ, RZ, R103 ;  /* 0x000000ffff030224 */ /* 0x000fca00078e0067 */
[----:B------:R4:W2:Y:S02]  /*eb50*/  @P0 LDG.E.U8 R116, desc[UR56][R2.64] ;  /* 0x0000003802740981 */ /* 0x0008a4000c1e1100 */
[----:B----4-:R-:W-:Y:S02]  /*eb60*/  @P1 IMAD.MOV.U32 R3, RZ, RZ, R112 ;  /* 0x000000ffff031224 */ /* 0x010fe400078e0070 */
[----:B---3--:R-:W-:-:S05]  /*eb70*/  @P1 IMAD.MOV.U32 R2, RZ, RZ, R110 ;  /* 0x000000ffff021224 */ /* 0x008fca00078e006e */
[----:B------:R0:W3:Y:S02]  /*eb80*/  @P1 LDG.E.U8 R216, desc[UR56][R2.64] ;  /* 0x0000003802d81981 */ /* 0x0000e4000c1e1100 */
[----:B0-----:R-:W-:Y:S02]  /*eb90*/  @P1 IMAD.MOV.U32 R2, RZ, RZ, R98 ;  /* 0x000000ffff021224 */ /* 0x001fe400078e0062 */
[----:B------:R-:W-:Y:S01]  /*eba0*/  @P1 IMAD.MOV.U32 R3, RZ, RZ, R99 ;  /* 0x000000ffff031224 */ /* 0x000fe200078e0063 */
[----:B--2---:R0:W-:Y:S04]  /*ebb0*/  STL [R1+0xe8], R93 ;  /* 0x0000e85d01007387 */ /* 0x0041e80000100800 */
[----:B------:R-:W2:Y:S04]  /*ebc0*/  LDL R91, [R1+0x694] ;  /* 0x00069400015b7983 */ /* 0x000ea80000100800 */
[----:B------:R-:W4:Y:S04]  /*ebd0*/  LDL R90, [R1+0x698] ;  /* 0x00069800015a7983 */ /* 0x000f280000100800 */
[----:B0-----:R-:W3:Y:S04]  /*ebe0*/  LDL R93, [R1+0x6a0] ;  /* 0x0006a000015d7983 */ /* 0x001ee80000100800 */
[----:B------:R-:W2:Y:S04]  /*ebf0*/  LDL R103, [R1+0x68c] ;  /* 0x00068c0001677983 */ /* 0x000ea80000100800 */
[----:B------:R-:W2:Y:S04]  /*ec00*/  LDL R102, [R1+0x690] ;  /* 0x0006900001667983 */ /* 0x000ea80000100800 */
[----:B------:R-:W2:Y:S04]  /*ec10*/  LDL R99, [R1+0x684] ;  /* 0x0006840001637983 */ /* 0x000ea80000100800 */
[----:B------:R-:W2:Y:S01]  /*ec20*/  LDL R98, [R1+0x688] ;  /* 0x0006880001627983 */ /* 0x000ea20000100800 */
[----:B------:R-:W-:-:S02]  /*ec30*/  PRMT R182, RZ, 0x7610, R182 ;  /* 0x00007610ffb67816 */ /* 0x000fc400000000b6 */
[----:B------:R-:W-:Y:S02]  /*ec40*/  ISETP.GT.AND P0, PT, R0, 0x24, PT ;  /* 0x000000240000780c */ /* 0x000fe40003f04270 */
[----:B------:R-:W-:Y:S02]  /*ec50*/  PRMT R238, RZ, 0x7610, R238 ;  /* 0x00007610ffee7816 */ /* 0x000fe400000000ee */
[----:B------:R0:W2:Y:S01]  /*ec60*/  @P1 LDG.E.U8 R182, desc[UR56][R2.64] ;  /* 0x0000003802b61981 */ /* 0x0000a2000c1e1100 */
[----:B------:R-:W-:Y:S01]  /*ec70*/  PRMT R218, RZ, 0x7610, R218 ;  /* 0x00007610ffda7816 */ /* 0x000fe200000000da */
[----:B0-----:R-:W-:Y:S02]  /*ec80*/  @P1 IMAD.MOV.U32 R2, RZ, RZ, R106 ;  /* 0x000000ffff021224 */ /* 0x001fe400078e006a */
[----:B------:R-:W-:-:S05]  /*ec90*/  @P1 IMAD.MOV.U32 R3, RZ, RZ, R108 ;  /* 0x000000ffff031224 */ /* 0x000fca00078e006c */
[----:B------:R0:W2:Y:S01]  /*eca0*/  @P1 LDG.E.U8 R238, desc[UR56][R2.64] ;  /* 0x0000003802ee1981 */ /* 0x0000a2000c1e1100 */
[----:B------:R-:W-:Y:S01]  /*ecb0*/  PRMT R104, RZ, 0x7610, R104 ;  /* 0x00007610ff687816 */ /* 0x000fe20000000068 */
[----:B0-----:R-:W-:Y:S01]  /*ecc0*/  @P1 IMAD.MOV.U32 R3, RZ, RZ, R95 ;  /* 0x000000ffff031224 */ /* 0x001fe200078e005f */
[----:B------:R-:W-:Y:S02]  /*ecd0*/  PRMT R101, RZ, 0x7610, R101 ;  /* 0x00007610ff657816 */ /* 0x000fe40000000065 */
[----:B------:R-:W-:Y:S01]  /*ece0*/  PRMT R96, RZ, 0x7610, R96 ;  /* 0x00007610ff607816 */ /* 0x000fe20000000060 */
[----:B------:R-:W-:Y:S04]  /*ecf0*/  STL [R1+0xf4], R122 ;  /* 0x0000f47a01007387 */ /* 0x000fe80000100800 */
[----:B------:R-:W2:Y:S04]  /*ed00*/  LDL R95, [R1+0x67c] ;  /* 0x00067c00015f7983 */ /* 0x000ea80000100800 */
[----:B------:R-:W2:Y:S01]  /*ed10*/  LDL R112, [R1+0x66c] ;  /* 0x00066c0001707983 */ /* 0x000ea20000100800 */
[----:B---3--:R-:W-:-:S03]  /*ed20*/  @P1 IMAD.MOV.U32 R2, RZ, RZ, R93 ;  /* 0x000000ffff021224 */ /* 0x008fc600078e005d */
[----:B------:R-:W3:Y:S04]  /*ed30*/  LDL R93, [R1+0x680] ;  /* 0x00068000015d7983 */ /* 0x000ee80000100800 */
[----:B------:R4:W3:Y:S02]  /*ed40*/  @P1 LDG.E.U8 R218, desc[UR56][R2.64] ;  /* 0x0000003802da1981 */ /* 0x0008e4000c1e1100 */
[----:B----4-:R-:W-:Y:S02]  /*ed50*/  @P0 IMAD.MOV.U32 R2, RZ, RZ, R90 ;  /* 0x000000ffff020224 */ /* 0x010fe400078e005a */
[----:B--2---:R-:W-:Y:S01]  /*ed60*/  @P0 IMAD.MOV.U32 R3, RZ, RZ, R91 ;  /* 0x000000ffff030224 */ /* 0x004fe200078e005b */
[----:B------:R-:W2:Y:S04]  /*ed70*/  LDL R90, [R1+0x678] ;  /* 0x00067800015a7983 */ /* 0x000ea80000100800 */
[----:B------:R0:W4:Y:S04]  /*ed80*/  @P0 LDG.E.U8 R104, desc[UR56][R2.64] ;  /* 0x0000003802680981 */ /* 0x000128000c1e1100 */
[----:B------:R-:W2:Y:S01]  /*ed90*/  LDL R91, [R1+0x674] ;  /* 0x00067400015b7983 */ /* 0x000ea20000100800 */
[----:B0-----:R-:W-:-:S02]  /*eda0*/  @P0 IMAD.MOV.U32 R2, RZ, RZ, R102 ;  /* 0x000000ffff020224 */ /* 0x001fc400078e0066 */
[----:B------:R-:W-:-:S05]  /*edb0*/  @P0 IMAD.MOV.U32 R3, RZ, RZ, R103 ;  /* 0x000000ffff030224 */ /* 0x000fca00078e0067 */
[----:B------:R0:W3:Y:S02]  /*edc0*/  @P0 LDG.E.U8 R101, desc[UR56][R2.64] ;  /* 0x0000003802650981 */ /* 0x0000e4000c1e1100 */
[----:B0-----:R-:W-:Y:S02]  /*edd0*/  @P0 IMAD.MOV.U32 R2, RZ, RZ, R98 ;  /* 0x000000ffff020224 */ /* 0x001fe400078e0062 */
[----:B------:R-:W-:-:S05]  /*ede0*/  @P0 IMAD.MOV.U32 R3, RZ, RZ, R99 ;  /* 0x000000ffff030224 */ /* 0x000fca00078e0063 */
[----:B------:R0:W2:Y:S04]  /*edf0*/  @P0 LDG.E.U8 R96, desc[UR56][R2.64] ;  /* 0x0000003802600981 */ /* 0x0000a8000c1e1100 */
[----:B------:R-:W-:Y:S04]  /*ee00*/  STL [R1+0xf0], R120 ;  /* 0x0000f07801007387 */ /* 0x000fe80000100800 */
[----:B------:R-:W2:Y:S04]  /*ee10*/  LDL R110, [R1+0x670] ;  /* 0x00067000016e7983 */ /* 0x000ea80000100800 */
[----:B------:R-:W2:Y:S04]  /*ee20*/  LDL R108, [R1+0x664] ;  /* 0x00066400016c7983 */ /* 0x000ea80000100800 */
[----:B------:R-:W2:Y:S04]  /*ee30*/  LDL R106, [R1+0x668] ;  /* 0x00066800016a7983 */ /* 0x000ea80000100800 */
[----:B------:R-:W2:Y:S04]  /*ee40*/  LDL R103, [R1+0x660] ;  /* 0x0006600001677983 */ /* 0x000ea80000100800 */
[----:B------:R-:W-:Y:S01]  /*ee50*/  STL [R1+0xe4], R116 ;  /* 0x0000e47401007387 */ /* 0x000fe20000100800 */
[----:B------:R-:W-:Y:S01]  /*ee60*/  ISETP.GT.AND P1, PT, R0, 0x25, PT ;  /* 0x000000250000780c */ /* 0x000fe20003f24270 */
[----:B0-----:R-:W-:Y:S01]  /*ee70*/  @P0 IMAD.MOV.U32 R3, RZ, RZ, R95 ;  /* 0x000000ffff030224 */ /* 0x001fe200078e005f */
[----:B------:R-:W-:Y:S01]  /*ee80*/  PRMT R114, RZ, 0x7610, R114 ;  /* 0x00007610ff727816 */ /* 0x000fe20000000072 */
[----:B----4-:R0:W-:Y:S04]  /*ee90*/  STL [R1+0xe0], R104 ;  /* 0x0000e06801007387 */ /* 0x0101e80000100800 */
[----:B------:R-:W4:Y:S04]  /*eea0*/  LDL R102, [R1+0x654] ;  /* 0x0006540001667983 */ /* 0x000f280000100800 */
[----:B0-----:R-:W4:Y:S04]  /*eeb0*/  LDL R104, [R1+0x65c] ;  /* 0x00065c0001687983 */ /* 0x001f280000100800 */
[----:B---3--:R0:W-:Y:S04]  /*eec0*/  STL [R1+0xd8], R101 ;  /* 0x0000d86501007387 */ /* 0x0081e80000100800 */
[----:B------:R-:W3:Y:S04]  /*eed0*/  LDL R99, [R1+0x64c] ;  /* 0x00064c0001637983 */ /* 0x000ee80000100800 */
[----:B------:R-:W3:Y:S04]  /*eee0*/  LDL R98, [R1+0x650] ;  /* 0x0006500001627983 */ /* 0x000ee80000100800 */
[----:B0-----:R-:W3:Y:S04]  /*eef0*/  LDL R101, [R1+0x658] ;  /* 0x0006580001657983 */ /* 0x001ee80000100800 */
[----:B--2---:R0:W-:Y:S04]  /*ef00*/  STL [R1+0xdc], R96 ;  /* 0x0000dc6001007387 */ /* 0x0041e80000100800 */
[----:B------:R-:W2:Y:S01]  /*ef10*/  LDL R95, [R1+0x648] ;  /* 0x00064800015f7983 */ /* 0x000ea20000100800 */
[----:B------:R-:W-:-:S03]  /*ef20*/  @P0 IMAD.MOV.U32 R2, RZ, RZ, R93 ;  /* 0x000000ffff020224 */ /* 0x000fc600078e005d */
[----:B------:R-:W2:Y:S04]  /*ef30*/  LDL R93, [R1+0x640] ;  /* 0x00064000015d7983 */ /* 0x000ea80000100800 */
[----:B0-----:R-:W2:Y:S04]  /*ef40*/  LDL R96, [R1+0x644] ;  /* 0x0006440001607983 */ /* 0x001ea80000100800 */
[----:B------:R0:W2:Y:S02]  /*ef50*/  @P0 LDG.E.U8 R114, desc[UR56][R2.64] ;  /* 0x0000003802720981 */ /* 0x0000a4000c1e1100 */
[----:B0-----:R-:W-:-:S02]  /*ef60*/  @P1 IMAD.MOV.U32 R3, RZ, RZ, R91 ;  /* 0x000000ffff031224 */ /* 0x001fc400078e005b */
[----:B------:R-:W2:Y:S01]  /*ef70*/  LDL R91, [R1+0x638] ;  /* 0x00063800015b7983 */ /* 0x000ea20000100800 */
[----:B------:R-:W-:Y:S01]  /*ef80*/  PRMT R223, RZ, 0x7610, R223 ;  /* 0x00007610ffdf7816 */ /* 0x000fe200000000df */
[----:B------:R-:W-:Y:S01]  /*ef90*/  @P1 IMAD.MOV.U32 R2, RZ, RZ, R90 ;  /* 0x000000ffff021224 */ /* 0x000fe200078e005a */
[----:B------:R-:W-:Y:S01]  /*efa0*/  PRMT R221, RZ, 0x7610, R221 ;  /* 0x00007610ffdd7816 */ /* 0x000fe200000000dd */
[----:B------:R-:W2:Y:S04]  /*efb0*/  LDL R90, [R1+0x630] ;  /* 0x00063000015a7983 */ /* 0x000ea80000100800 */
[----:B------:R0:W2:Y:S01]  /*efc0*/  @P1 LDG.E.U8 R223, desc[UR56][R2.64] ;  /* 0x0000003802df1981 */ /* 0x0000a2000c1e1100 */
[----:B------:R-:W-:Y:S02]  /*efd0*/  ISETP.GT.AND P0, PT, R0, 0x26, PT ;  /* 0x000000260000780c */ /* 0x000fe40003f04270 */
[----:B------:R-:W-:Y:S01]  /*efe0*/  PRMT R241, RZ, 0x7610, R241 ;  /* 0x00007610fff17816 */ /* 0x000fe200000000f1 */
[----:B0-----:R-:W-:-:S02]  /*eff0*/  @P1 IMAD.MOV.U32 R2, RZ, RZ, R110 ;  /* 0x000000ffff021224 */ /* 0x001fc400078e006e */
[----:B------:R-:W-:-:S05]  /*f000*/  @P1 IMAD.MOV.U32 R3, RZ, RZ, R112 ;  /* 0x000000ffff031224 */ /* 0x000fca00078e0070 */
        /* <DEDUP_REMOVED lines=9> */
[----:B------:R0:W-:Y:S01]  /*f0a0*/  STL [R1+0xcc4], R56 ;  /* 0x000cc43801007387 */ /* 0x0001e20000100800 */
[----:B------:R-:W-:Y:S02]  /*f0b0*/  PRMT R92, RZ, 0x7610, R92 ;  /* 0x00007610ff5c7816 */ /* 0x000fe4000000005c */
[----:B------:R-:W-:Y:S01]  /*f0c0*/  PRMT R222, RZ, 0x7610, R222 ;  /* 0x00007610ffde7816 */ /* 0x000fe200000000de */
[----:B----4-:R-:W-:-:S05]  /*f0d0*/  @P1 IMAD.MOV.U32 R3, RZ, RZ, R104 ;  /* 0x000000ffff031224 */ /* 0x010fca00078e0068 */
[----:B------:R1:W4:Y:S02]  /*f0e0*/  @P1 LDG.E.U8 R225, desc[UR56][R2.64] ;  /* 0x0000003802e11981 */ /* 0x000324000c1e1100 */
[----:B-1----:R-:W-:Y:S02]  /*f0f0*/  @P0 IMAD.MOV.U32 R3, RZ, RZ, R102 ;  /* 0x000000ffff030224 */ /* 0x002fe400078e0066 */
[----:B---3--:R-:W-:-:S05]  /*f100*/  @P0 IMAD.MOV.U32 R2, RZ, RZ, R101 ;  /* 0x000000ffff020224 */ /* 0x008fca00078e0065 */
[----:B------:R1:W3:Y:S01]  /*f110*/  @P0 LDG.E.U8 R100, desc[UR56][R2.64] ;  /* 0x0000003802640981 */ /* 0x0002e2000c1e1100 */
[----:B------:R-:W-:Y:S01]  /*f120*/  ISETP.GT.AND P1, PT, R0, 0x27, PT ;  /* 0x000000270000780c */ /* 0x000fe20003f24270 */
[----:B-1----:R-:W-:Y:S02]  /*f130*/  @P0 IMAD.MOV.U32 R2, RZ, RZ, R98 ;  /* 0x000000ffff020224 */ /* 0x002fe400078e0062 */
[----:B------:R-:W-:-:S05]  /*f140*/  @P0 IMAD.MOV.U32 R3, RZ, RZ, R99 ;  /* 0x000000ffff030224 */ /* 0x000fca00078e0063 */
[----:B------:R2:W4:Y:S02]  /*f150*/  @P0 LDG.E.U8 R97, desc[UR56][R2.64] ;  /* 0x0000003802610981 */ /* 0x000524000c1e1100 */
[----:B--2---:R-:W-:Y:S02]  /*f160*/  @P0 IMAD.MOV.U32 R2, RZ, RZ, R95 ;  /* 0x000000ffff020224 */ /* 0x004fe400078e005f */
[----:B------:R-:W-:-:S05]  /*f170*/  @P0 IMAD.MOV.U32 R3, RZ, RZ, R96 ;  /* 0x000000ffff030224 */ /* 0x000fca00078e0060 */
[----:B------:R1:W2:Y:S02]  /*f180*/  @P0 LDG.E.U8 R94, desc[UR56][R2.64] ;  /* 0x00000038025e0981 */ /* 0x0002a4000c1e1100 */
[----:B-1----:R-:W-:Y:S02]  /*f190*/  @P0 IMAD.MOV.U32 R2, RZ, RZ, R93 ;  /* 0x000000ffff020224 */ /* 0x002fe400078e005d */
[----:B------:R-:W-:Y:S02]  /*f1a0*/  @P0 IMAD.MOV.U32 R3, RZ, RZ, R56 ;  /* 0x000000ffff030224 */ /* 0x000fe400078e0038 */
[----:B0-----:R-:W3:Y:S04]  /*f1b0*/  LDL.LU R56, [R1+0x628] ;  /* 0x0006280001387983 */ /* 0x001ee80000300800 */
[----:B------:R0:W2:Y:S04]  /*f1c0*/  @P0 LDG.E.U8 R92, desc[UR56][R2.64] ;  /* 0x00000038025c0981 */ /* 0x0000a8000c1e1100 */
[----:B------:R-:W-:Y:S04]  /*f1d0*/  STL [R1+0xd4], R114 ;  /* 0x0000d47201007387 */ /* 0x000fe80000100800 */
[----:B------:R1:W-:Y:S01]  /*f1e0*/  STL [R1+0xcc0], R58 ;  /* 0x000cc03a01007387 */ /* 0x0003e20000100800 */
[----:B0-----:R-:W-:-:S02]  /*f1f0*/  @P1 IMAD.MOV.U32 R2, RZ, RZ, R91 ;  /* 0x000000ffff021224 */ /* 0x001fc400078e005b */
[----:B------:R-:W-:-:S05]  /*f200*/  @P1 IMAD.MOV.U32 R3, RZ, RZ, R58 ;  /* 0x000000ffff031224 */ /* 0x000fca00078e003a */
[----:B------:R0:W2:Y:S04]  /*f210*/  @P1 LDG.E.U8 R222, desc[UR56][R2.64] ;  /* 0x0000003802de1981 */ /* 0x0000a8000c1e1100 */
[----:B-1----:R-:W4:Y:S04]  /*f220*/  LDL.LU R58, [R1+0x620] ;  /* 0x00062000013a7983 */ /* 0x002f280000300800 */
[----:B------:R1:W-:Y:S01]  /*f230*/  STL [R1+0xcbc], R60 ;  /* 0x000cbc3c01007387 */ /* 0x0003e20000100800 */
[----:B0-----:R-:W-:-:S03]  /*f240*/  @P1 IMAD.MOV.U32 R3, RZ, RZ, R60 ;  /* 0x000000ffff031224 */ /* 0x001fc600078e003c */
[----:B-1----:R-:W2:Y:S01]  /*f250*/  LDL.LU R60, [R1+0x618] ;  /* 0x00061800013c7983 */ /* 0x002ea20000300800 */
[----:B------:R-:W-:Y:S01]  /*f260*/  PRMT R220, RZ, 0x7610, R220 ;  /* 0x00007610ffdc7816 */ /* 0x000fe200000000dc */
[----:B------:R-:W-:Y:S01]  /*f270*/  @P1 IMAD.MOV.U32 R2, RZ, RZ, R90 ;  /* 0x000000ffff021224 */ /* 0x000fe200078e005a */
[----:B------:R-:W-:Y:S02]  /*f280*/  ISETP.GT.AND P0, PT, R0, 0x28, PT ;  /* 0x000000280000780c */ /* 0x000fe40003f04270 */
[----:B------:R-:W-:Y:S02]  /*f290*/  PRMT R240, RZ, 0x7610, R240 ;  /* 0x00007610fff07816 */ /* 0x000fe400000000f0 */
[----:B------:R0:W2:Y:S01]  /*f2a0*/  @P1 LDG.E.U8 R220, desc[UR56][R2.64] ;  /* 0x0000003802dc1981 */ /* 0x0000a2000c1e1100 */
[----:B------:R-:W-:Y:S01]  /*f2b0*/  PRMT R224, RZ, 0x7610, R224 ;  /* 0x00007610ffe07816 */ /* 0x000fe200000000e0 */
[----:B0-----:R-:W-:Y:S01]  /*f2c0*/  @P1 IMAD.MOV.U32 R3, RZ, RZ, R62 ;  /* 0x000000ffff031224 */ /* 0x001fe200078e003e */
[----:B------:R-:W-:-:S02]  /*f2d0*/  PRMT R89, RZ, 0x7610, R89 ;  /* 0x00007610ff597816 */ /* 0x000fc40000000059 */
[----:B------:R-:W-:Y:S02]  /*f2e0*/  PRMT R88, RZ, 0x7610, R88 ;  /* 0x00007610ff587816 */ /* 0x000fe40000000058 */
[----:B------:R-:W-:Y:S02]  /*f2f0*/  PRMT R87, RZ, 0x7610, R87 ;  /* 0x00007610ff577816 */ /* 0x000fe40000000057 */
[----:B------:R-:W-:Y:S01]  /*f300*/  PRMT R55, RZ, 0x7610, R55 ;  /* 0x00007610ff377816 */ /* 0x000fe20000000037 */
[----:B---3--:R-:W-:-:S05]  /*f310*/  @P1 IMAD.MOV.U32 R2, RZ, RZ, R56 ;  /* 0x000000ffff021224 */ /* 0x008fca00078e0038 */
[----:B------:R0:W3:Y:S02]  /*f320*/  @P1 LDG.E.U8 R240, desc[UR56][R2.64] ;  /* 0x0000003802f01981 */ /* 0x0000e4000c1e1100 */
[----:B0-----:R-:W-:Y:S02]  /*f330*/  @P1 IMAD.MOV.U32 R3, RZ, RZ, R64 ;  /* 0x000000ffff031224 */ /* 0x001fe400078e0040 */
[----:B----4-:R-:W-:-:S05]  /*f340*/  @P1 IMAD.MOV.U32 R2, RZ, RZ, R58 ;  /* 0x000000ffff021224 */ /* 0x010fca00078e003a */
[----:B------:R2:W4:Y:S02]  /*f350*/  @P1 LDG.E.U8 R224, desc[UR56][R2.64] ;  /* 0x0000003802e01981 */ /* 0x000524000c1e1100 */
[----:B--2---:R-:W-:Y:S02]  /*f360*/  @P0 IMAD.MOV.U32 R2, RZ, RZ, R60 ;  /* 0x000000ffff020224 */ /* 0x004fe400078e003c */
[----:B------:R-:W-:-:S05]  /*f370*/  @P0 IMAD.MOV.U32 R3, RZ, RZ, R66 ;  /* 0x000000ffff030224 */ /* 0x000fca00078e0042 */
[----:B------:R0:W2:Y:S02]  /*f380*/  @P0 LDG.E.U8 R89, desc[UR56][R2.64] ;  /* 0x0000003802590981 */ /* 0x0000a4000c1e1100 */
[----:B0-----:R-:W-:Y:S02]  /*f390*/  @P0 IMAD.MOV.U32 R2, RZ, RZ, R57 ;  /* 0x000000ffff020224 */ /* 0x001fe400078e0039 */
[----:B------:R-:W-:-:S05]  /*f3a0*/  @P0 IMAD.MOV.U32 R3, RZ, RZ, R68 ;  /* 0x000000ffff030224 */ /* 0x000fca00078e0044 */
[----:B------:R0:W3:Y:S02]  /*f3b0*/  @P0 LDG.E.U8 R88, desc[UR56][R2.64] ;  /* 0x0000003802580981 */ /* 0x0000e4000c1e1100 */
[----:B0-----:R-:W-:Y:S02]  /*f3c0*/  @P0 IMAD.MOV.U32 R2, RZ, RZ, R59 ;  /* 0x000000ffff020224 */ /* 0x001fe400078e003b */
[----:B------:R-:W-:-:S05]  /*f3d0*/  @P0 IMAD.MOV.U32 R3, RZ, RZ, R70 ;  /* 0x000000ffff030224 */ /* 0x000fca00078e0046 */
[----:B------:R0:W4:Y:S02]  /*f3e0*/  @P0 LDG.E.U8 R87, desc[UR56][R2.64] ;  /* 0x0000003802570981 */ /* 0x000124000c1e1100 */
[----:B0-----:R-:W-:Y:S02]  /*f3f0*/  @P0 IMAD.MOV.U32 R2, RZ, RZ, R61 ;  /* 0x000000ffff020224 */ /* 0x001fe400078e003d */
[----:B------:R-:W-:-:S05]  /*f400*/  @P0 IMAD.MOV.U32 R3, RZ, RZ, R72 ;  /* 0x000000ffff030224 */ /* 0x000fca00078e0048 */
[----:B------:R0:W2:Y:S01]  /*f410*/  @P0 LDG.E.U8 R55, desc[UR56][R2.64] ;  /* 0x0000003802370981 */ /* 0x0000a2000c1e1100 */
[----:B------:R-:W-:-:S03]  /*f420*/  ISETP.GT.AND P1, PT, R0, 0x29, PT ;  /* 0x000000290000780c */ /* 0x000fc60003f24270 */
[----:B------:R-:W-:Y:S04]  /*f430*/  STL [R1+0x1080], R56 ;  /* 0x0010803801007387 */ /* 0x000fe80000100800 */
[----:B------:R-:W-:Y:S04]  /*f440*/  STL [R1+0x107c], R62 ;  /* 0x00107c3e01007387 */ /* 0x000fe80000100800 */
[----:B------:R-:W-:Y:S01]  /*f450*/  STL [R1+0x1088], R58 ;  /* 0x0010883a01007387 */ /* 0x000fe20000100800 */
[----:B------:R-:W-:-:S03]  /*f460*/  PRMT R229, RZ, 0x7610, R229 ;  /* 0x00007610ffe57816 */ /* 0x000fc600000000e5 */
[----:B------:R-:W-:Y:S01]  /*f470*/  STL [R1+0x1084], R64 ;  /* 0x0010844001007387 */ /* 0x000fe20000100800 */
[----:B0-----:R-:W-:-:S03]  /*f480*/  @P1 IMAD.MOV.U32 R2, RZ, RZ, R63 ;  /* 0x000000ffff021224 */ /* 0x001fc600078e003f */
[----:B------:R-:W-:Y:S01]  /*f490*/  STL [R1+0xd0], R100 ;  /* 0x0000d06401007387 */ /* 0x000fe20000100800 */
[----:B------:R-:W-:-:S03]  /*f4a0*/  @P1 IMAD.MOV.U32 R3, RZ, RZ, R74 ;  /* 0x000000ffff031224 */ /* 0x000fc600078e004a */
[----:B------:R-:W-:Y:S04]  /*f4b0*/  STL [R1+0xc8], R97 ;  /* 0x0000c86101007387 */ /* 0x000fe80000100800 */
[----:B------:R-:W-:Y:S04]  /*f4c0*/  STL [R1+0x1090], R60 ;  /* 0x0010903c01007387 */ /* 0x000fe80000100800 */
[----:B------:R-:W-:Y:S04]  /*f4d0*/  STL [R1+0x108c], R66 ;  /* 0x00108c4201007387 */ /* 0x000fe80000100800 */
[----:B------:R-:W-:Y:S01]  /*f4e0*/  STL [R1+0xcc], R94 ;  /* 0x0000cc5e01007387 */ /* 0x000fe20000100800 */
[----:B------:R-:W-:-:S03]  /*f4f0*/  PRMT R227, RZ, 0x7610, R227 ;  /* 0x00007610ffe37816 */ /* 0x000fc600000000e3 */
[----:B------:R-:W-:Y:S04]  /*f500*/  STL [R1+0x1098], R57 ;  /* 0x0010983901007387 */ /* 0x000fe80000100800 */
[----:B------:R-:W-:Y:S04]  /*f510*/  STL [R1+0x1094], R68 ;  /* 0x0010944401007387 */ /* 0x000fe80000100800 */
[----:B------:R-:W-:Y:S04]  /*f520*/  STL [R1+0xc4], R92 ;  /* 0x0000c45c01007387 */ /* 0x000fe80000100800 */
[----:B------:R-:W-:Y:S04]  /*f530*/  STL [R1+0x10a0], R59 ;  /* 0x0010a03b01007387 */ /* 0x000fe80000100800 */
[----:B------:R0:W2:Y:S04]  /*f540*/  @P1 LDG.E.U8 R229, desc[UR56][R2.64] ;  /* 0x0000003802e51981 */ /* 0x0000a8000c1e1100 */
[----:B------:R-:W-:Y:S04]  /*f550*/  STL [R1+0x109c], R70 ;  /* 0x00109c4601007387 */ /* 0x000fe80000100800 */
[----:B------:R-:W-:Y:S01]  /*f560*/  STL [R1+0x10a8], R61 ;  /* 0x0010a83d01007387 */ /* 0x000fe20000100800 */
[----:B0-----:R-:W-:-:S02]  /*f570*/  @P1 IMAD.MOV.U32 R2, RZ, RZ, R65 ;  /* 0x000000ffff021224 */ /* 0x001fc400078e0041 */
[----:B------:R-:W-:Y:S01]  /*f580*/  @P1 IMAD.MOV.U32 R3, RZ, RZ, R76 ;  /* 0x000000ffff031224 */ /* 0x000fe200078e004c */
[----:B------:R-:W-:Y:S01]  /*f590*/  STL [R1+0x10a4], R72 ;  /* 0x0010a44801007387 */ /* 0x000fe20000100800 */
[----:B------:R-:W-:-:S03]  /*f5a0*/  PRMT R243, RZ, 0x7610, R243 ;  /* 0x00007610fff37816 */ /* 0x000fc600000000f3 */
[----:B------:R0:W2:Y:S02]  /*f5b0*/  @P1 LDG.E.U8 R227, desc[UR56][R2.64] ;  /* 0x0000003802e31981 */ /* 0x0000a4000c1e1100 */
[----:B0-----:R-:W-:Y:S02]  /*f5c0*/  @P1 IMAD.MOV.U32 R2, RZ, RZ, R67 ;  /* 0x000000ffff021224 */ /* 0x001fe400078e0043 */
[----:B------:R-:W-:-:S05]  /*f5d0*/  @P1 IMAD.MOV.U32 R3, RZ, RZ, R78 ;  /* 0x000000ffff031224 */ /* 0x000fca00078e004e */
[----:B------:R0:W2:Y:S02]  /*f5e0*/  @P1 LDG.E.U8 R243, desc[UR56][R2.64] ;  /* 0x0000003802f31981 */ /* 0x0000a4000c1e1100 */
[----:B0-----:R-:W-:Y:S02]  /*f5f0*/  PRMT R2, RZ, 0x7610, R2 ;  /* 0x00007610ff027816 */ /* 0x001fe40000000002 */
[----:B----4-:R0:W-:Y:S04]  /*f600*/  STL [R1+0xbc], R87 ;  /* 0x0000bc5701007387 */ /* 0x0101e80000100800 */
[----:B0-----:R-:W4:Y:S04]  /*f610*/  LDL R87, [R1+0x5bc] ;  /* 0x0005bc0001577983 */ /* 0x001f280000100800 */
[----:B---3--:R0:W-:Y:S04]  /*f620*/  STL [R1+0xb8], R88 ;  /* 0x0000b85801007387 */ /* 0x0081e80000100800 */
[----:B0-----:R-:W3:Y:S04]  /*f630*/  LDL R88, [R1+0x5b4] ;  /* 0x0005b40001587983 */ /* 0x001ee80000100800 */
[----:B------:R-:W-:Y:S04]  /*f640*/  STL [R1+0x10b0], R63 ;  /* 0x0010b03f01007387 */ /* 0x000fe80000100800 */
[----:B------:R-:W-:Y:S04]  /*f650*/  STL [R1+0x10ac], R74 ;  /* 0x0010ac4a01007387 */ /* 0x000fe80000100800 */
[----:B------:R-:W-:Y:S04]  /*f660*/  STL [R1+0x10b8], R65 ;  /* 0x0010b84101007387 */ /* 0x000fe80000100800 */
[----:B------:R-:W-:Y:S04]  /*f670*/  STL [R1+0x10b4], R76 ;  /* 0x0010b44c01007387 */ /* 0x000fe80000100800 */
[----:B--2---:R-:W-:Y:S04]  /*f680*/  STL [R1+0xc0], R89 ;  /* 0x0000c05901007387 */ /* 0x004fe80000100800 */
[----:B------:R-:W-:Y:S04]  /*f690*/  STL [R1+0x10c0], R67 ;  /* 0x0010c04301007387 */ /* 0x000fe80000100800 */
[----:B------:R-:W-:Y:S04]  /*f6a0*/  STL [R1+0x10bc], R78 ;  /* 0x0010bc4e01007387 */ /* 0x000fe80000100800 */
[----:B------:R-:W2:Y:S04]  /*f6b0*/  LDL R94, [R1+0x5ac] ;  /* 0x0005ac00015e7983 */ /* 0x000ea80000100800 */
[----:B------:R0:W-:Y:S04]  /*f6c0*/  STL [R1+0xb4], R55 ;  /* 0x0000b43701007387 */ /* 0x0001e80000100800 */
[----:B0-----:R-:W2:Y:S04]  /*f6d0*/  LDL R55, [R1+0x5a4] ;  /* 0x0005a40001377983 */ /* 0x001ea80000100800 */
[----:B------:R0:W-:Y:S04]  /*f6e0*/  STL.S16 [R1+0xb0], R2 ;  /* 0x0000b00201007387 */ /* 0x0001e80000100600 */
[----:B------:R-:W2:Y:S04]  /*f6f0*/  LDL R93, [R1+0x59c] ;  /* 0x00059c00015d7983 */ /* 0x000ea80000100800 */
[----:B------:R-:W2:Y:S01]  /*f700*/  LDL R92, [R1+0x594] ;  /* 0x00059400015c7983 */ /* 0x000ea20000100800 */
[----:B0-----:R-:W-:-:S03]  /*f710*/  @P1 IMAD.MOV.U32 R2, RZ, RZ, R69 ;  /* 0x000000ffff021224 */ /* 0x001fc600078e0045 */
[----:B------:R0:W-:Y:S04]  /*f720*/  STL [R1+0x10c8], R69 ;  /* 0x0010c84501007387 */ /* 0x0001e80000100800 */
[----:B0-----:R-:W4:Y:S01]  /*f730*/  LDL.LU R69, [R1+0xb0] ;  /* 0x0000b00001457983 */ /* 0x001f220000300800 */
[----:B------:R-:W-:Y:S01]  /*f740*/  ISETP.GT.AND P0, PT, R0, 0x2a, PT ;  /* 0x0000002a0000780c */ /* 0x000fe20003f04270 */
[----:B------:R-:W-:Y:S01]  /*f750*/  @P1 IMAD.MOV.U32 R3, RZ, RZ, R80 ;  /* 0x000000ffff031224 */ /* 0x000fe200078e0050 */
[----:B------:R-:W-:Y:S01]  /*f760*/  PRMT R231, RZ, 0x7610, R231 ;  /* 0x00007610ffe77816 */ /* 0x000fe200000000e7 */
[----:B------:R0:W-:Y:S01]  /*f770*/  STL [R1+0x10c4], R80 ;  /* 0x0010c45001007387 */ /* 0x0001e20000100800 */
[----:B------:R-:W-:-:S03]  /*f780*/  PRMT R67, RZ, 0x7610, R67 ;  /* 0x00007610ff437816 */ /* 0x000fc60000000043 */
[----:B------:R-:W2:Y:S04]  /*f790*/  LDL R100, [R1+0x58c] ;  /* 0x00058c0001647983 */ /* 0x000ea80000100800 */
[----:B------:R1:W2:Y:S01]  /*f7a0*/  @P1 LDG.E.U8 R231, desc[UR56][R2.64] ;  /* 0x0000003802e71981 */ /* 0x0002a2000c1e1100 */
[----:B0-----:R-:W-:-:S03]  /*f7b0*/  PRMT R80, RZ, 0x7610, R80 ;  /* 0x00007610ff507816 */ /* 0x001fc60000000050 */
[----:B------:R-:W2:Y:S04]  /*f7c0*/  LDL R99, [R1+0x590] ;  /* 0x0005900001637983 */ /* 0x000ea80000100800 */
[----:B------:R-:W2:Y:S01]  /*f7d0*/  LDL R91, [R1+0x584] ;  /* 0x00058400015b7983 */ /* 0x000ea20000100800 */
[----:B-1----:R-:W-:Y:S02]  /*f7e0*/  @P0 IMAD.MOV.U32 R2, RZ, RZ, R71 ;  /* 0x000000ffff020224 */ /* 0x002fe400078e0047 */
[----:B------:R-:W-:Y:S01]  /*f7f0*/  @P0 IMAD.MOV.U32 R3, RZ, RZ, R82 ;  /* 0x000000ffff030224 */ /* 0x000fe200078e0052 */
[----:B------:R-:W2:Y:S01]  /*f800*/  LDL R90, [R1+0x588] ;  /* 0x00058800015a7983 */ /* 0x000ea20000100800 */
[----:B------:R-:W-:Y:S02]  /*f810*/  ISETP.GT.AND P1, PT, R0, 0x2b, PT ;  /* 0x0000002b0000780c */ /* 0x000fe40003f24270 */
[----:B------:R-:W-:-:S02]  /*f820*/  PRMT R78, RZ, 0x7610, R78 ;  /* 0x00007610ff4e7816 */ /* 0x000fc4000000004e */
[----:B------:R-:W-:Y:S02]  /*f830*/  PRMT R228, RZ, 0x7610, R228 ;  /* 0x00007610ffe47816 */ /* 0x000fe400000000e4 */
[----:B------:R-:W-:Y:S01]  /*f840*/  PRMT R226, RZ, 0x7610, R226 ;  /* 0x00007610ffe27816 */ /* 0x000fe200000000e2 */
[----:B----4-:R0:W4:Y:S02]  /*f850*/  @P0 LDG.E.U8 R69, desc[UR56][R2.64] ;  /* 0x0000003802450981 */ /* 0x010124000c1e1100 */
[----:B0-----:R-:W-:Y:S02]  /*f860*/  @P0 IMAD.MOV.U32 R2, RZ, RZ, R73 ;  /* 0x000000ffff020224 */ /* 0x001fe400078e0049 */
[----:B------:R-:W-:-:S05]  /*f870*/  @P0 IMAD.MOV.U32 R3, RZ, RZ, R84 ;  /* 0x000000ffff030224 */ /* 0x000fca00078e0054 */
[----:B------:R0:W4:Y:S02]  /*f880*/  @P0 LDG.E.U8 R80, desc[UR56][R2.64] ;  /* 0x0000003802500981 */ /* 0x000124000c1e1100 */
[----:B0-----:R-:W-:Y:S02]  /*f890*/  @P0 IMAD.MOV.U32 R2, RZ, RZ, R75 ;  /* 0x000000ffff020224 */ /* 0x001fe400078e004b */
[----:B------:R-:W-:-:S05]  /*f8a0*/  @P0 IMAD.MOV.U32 R3, RZ, RZ, R86 ;  /* 0x000000ffff030224 */ /* 0x000fca00078e0056 */
[----:B------:R0:W4:Y:S02]  /*f8b0*/  @P0 LDG.E.U8 R67, desc[UR56][R2.64] ;  /* 0x0000003802430981 */ /* 0x000124000c1e1100 */
[----:B0-----:R-:W-:Y:S02]  /*f8c0*/  @P0 IMAD.MOV.U32 R3, RZ, RZ, R87 ;  /* 0x000000ffff030224 */ /* 0x001fe400078e0057 */
[----:B------:R-:W4:Y:S01]  /*f8d0*/  LDL.LU R87, [R1+0x598] ;  /* 0x0005980001577983 */ /* 0x000f220000300800 */
[----:B------:R-:W-:-:S03]  /*f8e0*/  @P0 IMAD.MOV.U32 R2, RZ, RZ, R77 ;  /* 0x000000ffff020224 */ /* 0x000fc600078e004d */
[----:B------:R-:W4:Y:S04]  /*f8f0*/  LDL R98, [R1+0x57c] ;  /* 0x00057c0001627983 */ /* 0x000f280000100800 */
[----:B------:R-:W4:Y:S04]  /*f900*/  LDL R97, [R1+0x580] ;  /* 0x0005800001617983 */ /* 0x000f280000100800 */
[----:B------:R0:W4:Y:S04]  /*f910*/  @P0 LDG.E.U8 R78, desc[UR56][R2.64] ;  /* 0x00000038024e0981 */ /* 0x000128000c1e1100 */
[----:B------:R-:W4:Y:S04]  /*f920*/  LDL R89, [R1+0x574] ;  /* 0x0005740001597983 */ /* 0x000f280000100800 */
[----:B------:R-:W4:Y:S01]  /*f930*/  LDL R96, [R1+0x56c] ;  /* 0x00056c0001607983 */ /* 0x000f220000100800 */
[----:B0-----:R-:W-:-:S02]  /*f940*/  @P1 IMAD.MOV.U32 R2, RZ, RZ, R79 ;  /* 0x000000ffff021224 */ /* 0x001fc400078e004f */
[----:B---3--:R-:W-:Y:S01]  /*f950*/  @P1 IMAD.MOV.U32 R3, RZ, RZ, R88 ;  /* 0x000000ffff031224 */ /* 0x008fe200078e0058 */
[----:B------:R-:W3:Y:S04]  /*f960*/  LDL R95, [R1+0x570] ;  /* 0x00057000015f7983 */ /* 0x000ee80000100800 */
[----:B------:R-:W3:Y:S04]  /*f970*/  LDL R88, [R1+0x578] ;  /* 0x0005780001587983 */ /* 0x000ee80000100800 */
[----:B------:R0:W3:Y:S01]  /*f980*/  @P1 LDG.E.U8 R228, desc[UR56][R2.64] ;  /* 0x0000003802e41981 */ /* 0x0000e2000c1e1100 */
[----:B------:R-:W-:-:S02]  /*f990*/  PRMT R242, RZ, 0x7610, R242 ;  /* 0x00007610fff27816 */ /* 0x000fc400000000f2 */
[----:B------:R-:W-:Y:S01]  /*f9a0*/  PRMT R230, RZ, 0x7610, R230 ;  /* 0x00007610ffe67816 */ /* 0x000fe200000000e6 */
[----:B------:R-:W3:Y:S01]  /*f9b0*/  LDL R104, [R1+0x54c] ;  /* 0x00054c0001687983 */ /* 0x000ee20000100800 */
[----:B------:R-:W-:Y:S02]  /*f9c0*/  PRMT R65, RZ, 0x7610, R65 ;  /* 0x00007610ff417816 */ /* 0x000fe40000000041 */
[----:B------:R-:W-:Y:S01]  /*f9d0*/  PRMT R76, RZ, 0x7610, R76 ;  /* 0x00007610ff4c7816 */ /* 0x000fe2000000004c */
[----:B------:R-:W3:Y:S01]  /*f9e0*/  LDL R103, [R1+0x544] ;  /* 0x0005440001677983 */ /* 0x000ee20000100800 */
[----:B0-----:R-:W-:Y:S02]  /*f9f0*/  @P1 IMAD.MOV.U32 R2, RZ, RZ, R81 ;  /* 0x000000ffff021224 */ /* 0x001fe400078e0051 */
[----:B--2---:R-:W-:Y:S01]  /*fa00*/  @P1 IMAD.MOV.U32 R3, RZ, RZ, R94 ;  /* 0x000000ffff031224 */ /* 0x004fe200078e005e */
[----:B------:R-:W-:Y:S01]  /*fa10*/  ISETP.GT.AND P0, PT, R0, 0x2c, PT ;  /* 0x0000002c0000780c */ /* 0x000fe20003f04270 */
[----:B------:R-:W2:Y:S04]  /*fa20*/  LDL R94, [R1+0x564] ;  /* 0x00056400015e7983 */ /* 0x000ea80000100800 */
[----:B------:R0:W2:Y:S01]  /*fa30*/  @P1 LDG.E.U8 R226, desc[UR56][R2.64] ;  /* 0x0000003802e21981 */ /* 0x0000a2000c1e1100 */
[----:B------:R-:W-:-:S02]  /*fa40*/  PRMT R63, RZ, 0x7610, R63 ;  /* 0x00007610ff3f7816 */ /* 0x000fc4000000003f */
[----:B------:R-:W-:Y:S01]  /*fa50*/  PRMT R74, RZ, 0x7610, R74 ;  /* 0x00007610ff4a7816 */ /* 0x000fe2000000004a */
[----:B------:R-:W2:Y:S01]  /*fa60*/  LDL R102, [R1+0x53c] ;  /* 0x00053c0001667983 */ /* 0x000ea20000100800 */
[----:B------:R-:W-:Y:S02]  /*fa70*/  PRMT R235, RZ, 0x7610, R235 ;  /* 0x00007610ffeb7816 */ /* 0x000fe400000000eb */
[----:B------:R-:W-:Y:S01]  /*fa80*/  PRMT R233, RZ, 0x7610, R233 ;  /* 0x00007610ffe97816 */ /* 0x000fe200000000e9 */
[----:B------:R-:W2:Y:S01]  /*fa90*/  LDL R101, [R1+0x534] ;  /* 0x0005340001657983 */ /* 0x000ea20000100800 */
[----:B0-----:R-:W-:-:S03]  /*faa0*/  @P1 IMAD.MOV.U32 R3, RZ, RZ, R55 ;  /* 0x000000ffff031224 */ /* 0x001fc600078e0037 */
[----:B------:R-:W2:Y:S01]  /*fab0*/  LDL R55, [R1+0x568] ;  /* 0x0005680001377983 */ /* 0x000ea20000100800 */
[----:B------:R-:W-:-:S05]  /*fac0*/  @P1 IMAD.MOV.U32 R2, RZ, RZ, R83 ;  /* 0x000000ffff021224 */ /* 0x000fca00078e0053 */
[----:B------:R0:W2:Y:S02]  /*fad0*/  @P1 LDG.E.U8 R242, desc[UR56][R2.64] ;  /* 0x0000003802f21981 */ /* 0x0000a4000c1e1100 */
[----:B0-----:R-:W-:Y:S02]  /*fae0*/  @P1 IMAD.MOV.U32 R2, RZ, RZ, R85 ;  /* 0x000000ffff021224 */ /* 0x001fe400078e0055 */
[----:B------:R-:W-:Y:S02]  /*faf0*/  @P1 IMAD.MOV.U32 R3, RZ, RZ, R93 ;  /* 0x000000ffff031224 */ /* 0x000fe400078e005d */
[----:B------:R-:W2:Y:S04]  /*fb00*/  LDL R93, [R1+0x55c] ;  /* 0x00055c00015d7983 */ /* 0x000ea80000100800 */
[----:B------:R0:W2:Y:S02]  /*fb10*/  @P1 LDG.E.U8 R230, desc[UR56][R2.64] ;  /* 0x0000003802e61981 */ /* 0x0000a4000c1e1100 */
[----:B0-----:R-:W-:Y:S01]  /*fb20*/  @P0 IMAD.MOV.U32 R3, RZ, RZ, R92 ;  /* 0x000000ffff030224 */ /* 0x001fe200078e005c */
[----:B------:R-:W-:Y:S01]  /*fb30*/  ISETP.GT.AND P1, PT, R0, 0x2d, PT ;  /* 0x0000002d0000780c */ /* 0x000fe20003f24270 */
[----:B------:R-:W2:Y:S01]  /*fb40*/  LDL R92, [R1+0x560] ;  /* 0x00056000015c7983 */ /* 0x000ea20000100800 */
[----:B----4-:R-:W-:-:S05]  /*fb50*/  @P0 IMAD.MOV.U32 R2, RZ, RZ, R87 ;  /* 0x000000ffff020224 */ /* 0x010fca00078e0057 */
[----:B------:R0:W4:Y:S02]  /*fb60*/  @P0 LDG.E.U8 R65, desc[UR56][R2.64] ;  /* 0x0000003802410981 */ /* 0x000124000c1e1100 */
[----:B0-----:R-:W-:Y:S02]  /*fb70*/  @P0 IMAD.MOV.U32 R2, RZ, RZ, R99 ;  /* 0x000000ffff020224 */ /* 0x001fe400078e0063 */
[----:B------:R-:W-:Y:S01]  /*fb80*/  @P0 IMAD.MOV.U32 R3, RZ, RZ, R100 ;  /* 0x000000ffff030224 */ /* 0x000fe200078e0064 */
[----:B------:R-:W4:Y:S04]  /*fb90*/  LDL R99, [R1+0x52c] ;  /* 0x00052c0001637983 */ /* 0x000f280000100800 */
[----:B------:R0:W4:Y:S04]  /*fba0*/  @P0 LDG.E.U8 R76, desc[UR56][R2.64] ;  /* 0x00000038024c0981 */ /* 0x000128000c1e1100 */
[----:B------:R-:W4:Y:S01]  /*fbb0*/  LDL R100, [R1+0x538] ;  /* 0x0005380001647983 */ /* 0x000f220000100800 */
[----:B0-----:R-:W-:-:S02]  /*fbc0*/  @P0 IMAD.MOV.U32 R2, RZ, RZ, R90 ;  /* 0x000000ffff020224 */ /* 0x001fc400078e005a */
        /* <DEDUP_REMOVED lines=9> */
[----:B---3--:R-:W-:-:S02]  /*fc60*/  @P1 IMAD.MOV.U32 R2, RZ, RZ, R88 ;  /* 0x000000ffff021224 */ /* 0x008fc400078e0058 */
[----:B------:R-:W-:Y:S01]  /*fc70*/  @P1 IMAD.MOV.U32 R3, RZ, RZ, R89 ;  /* 0x000000ffff031224 */ /* 0x000fe200078e0059 */
[----:B------:R-:W3:Y:S04]  /*fc80*/  LDL R88, [R1+0x548] ;  /* 0x0005480001587983 */ /* 0x000ee80000100800 */
[----:B------:R-:W3:Y:S04]  /*fc90*/  LDL R89, [R1+0x550] ;  /* 0x0005500001597983 */ /* 0x000ee80000100800 */
[----:B------:R0:W3:Y:S02]  /*fca0*/  @P1 LDG.E.U8 R235, desc[UR56][R2.64] ;  /* 0x0000003802eb1981 */ /* 0x0000e4000c1e1100 */
[----:B0-----:R-:W-:-:S02]  /*fcb0*/  @P1 IMAD.MOV.U32 R2, RZ, RZ, R95 ;  /* 0x000000ffff021224 */ /* 0x001fc400078e005f */
[----:B------:R-:W-:Y:S01]  /*fcc0*/  @P1 IMAD.MOV.U32 R3, RZ, RZ, R96 ;  /* 0x000000ffff031224 */ /* 0x000fe200078e0060 */
[----:B------:R-:W-:Y:S01]  /*fcd0*/  PRMT R245, RZ, 0x7610, R245 ;  /* 0x00007610fff57816 */ /* 0x000fe200000000f5 */
[----:B------:R-:W3:Y:S04]  /*fce0*/  LDL R96, [R1+0x528] ;  /* 0x0005280001607983 */ /* 0x000ee80000100800 */
[----:B------:R2:W3:Y:S01]  /*fcf0*/  @P1 LDG.E.U8 R233, desc[UR56][R2.64] ;  /* 0x0000003802e91981 */ /* 0x0004e2000c1e1100 */
[----:B------:R-:W-:-:S03]  /*fd00*/  ISETP.GT.AND P0, PT, R0, 0x2e, PT ;  /* 0x0000002e0000780c */ /* 0x000fc60003f04270 */
[----:B------:R-:W3:Y:S01]  /*fd10*/  LDL R95, [R1+0x51c] ;  /* 0x00051c00015f7983 */ /* 0x000ee20000100800 */
[----:B--2---:R-:W-:-:S03]  /*fd20*/  @P1 IMAD.MOV.U32 R2, RZ, RZ, R55 ;  /* 0x000000ffff021224 */ /* 0x004fc600078e0037 */
[----:B------:R-:W2:Y:S01]  /*fd30*/  LDL R55, [R1+0x540] ;  /* 0x0005400001377983 */ /* 0x000ea20000100800 */
[----:B------:R-:W-:-:S03]  /*fd40*/  @P1 IMAD.MOV.U32 R3, RZ, RZ, R94 ;  /* 0x000000ffff031224 */ /* 0x000fc600078e005e */
[----:B------:R-:W2:Y:S01]  /*fd50*/  LDL R94, [R1+0x520] ;  /* 0x00052000015e7983 */ /* 0x000ea20000100800 */
[----:B------:R-:W-:-:S03]  /*fd60*/  PRMT R237, RZ, 0x7610, R237 ;  /* 0x00007610ffed7816 */ /* 0x000fc600000000ed */
[----:B------:R0:W2:Y:S01]  /*fd70*/  @P1 LDG.E.U8 R245, desc[UR56][R2.64] ;  /* 0x0000003802f51981 */ /* 0x0000a2000c1e1100 */
[----:B------:R-:W-:Y:S01]  /*fd80*/  PRMT R61, RZ, 0x7610, R61 ;  /* 0x00007610ff3d7816 */ /* 0x000fe2000000003d */
[----:B0-----:R-:W-:Y:S02]  /*fd90*/  @P1 IMAD.MOV.U32 R2, RZ, RZ, R92 ;  /* 0x000000ffff021224 */ /* 0x001fe400078e005c */
[----:B------:R-:W-:Y:S01]  /*fda0*/  @P1 IMAD.MOV.U32 R3, RZ, RZ, R93 ;  /* 0x000000ffff031224 */ /* 0x000fe200078e005d */
[----:B------:R-:W2:Y:S04]  /*fdb0*/  LDL R92, [R1+0x518] ;  /* 0x00051800015c7983 */ /* 0x000ea80000100800 */
[----:B------:R-:W2:Y:S04]  /*fdc0*/  LDL R93, [R1+0x514] ;  /* 0x00051400015d7983 */ /* 0x000ea80000100800 */
[----:B------:R4:W2:Y:S01]  /*fdd0*/  @P1 LDG.E.U8 R237, desc[UR56][R2.64] ;  /* 0x0000003802ed1981 */ /* 0x0008a2000c1e1100 */
[----:B------:R-:W-:-:S02]  /*fde0*/  PRMT R72, RZ, 0x7610, R72 ;  /* 0x00007610ff487816 */ /* 0x000fc40000000048 */
[----:B------:R-:W-:Y:S01]  /*fdf0*/  PRMT R59, RZ, 0x7610, R59 ;  /* 0x00007610ff3b7816 */ /* 0x000fe2000000003b */
[----:B----4-:R-:W-:Y:S02]  /*fe00*/  @P0 IMAD.MOV.U32 R2, RZ, RZ, R90 ;  /* 0x000000ffff020224 */ /* 0x010fe400078e005a */
[----:B------:R-:W4:Y:S01]  /*fe10*/  LDL R90, [R1+0x510] ;  /* 0x00051000015a7983 */ /* 0x000f220000100800 */
[----:B------:R-:W-:-:S03]  /*fe20*/  @P0 IMAD.MOV.U32 R3, RZ, RZ, R91 ;  /* 0x000000ffff030224 */ /* 0x000fc600078e005b */
[----:B------:R-:W4:Y:S04]  /*fe30*/  LDL R91, [R1+0x50c] ;  /* 0x00050c00015b7983 */ /* 0x000f280000100800 */
[----:B------:R0:W4:Y:S02]  /*fe40*/  @P0 LDG.E.U8 R61, desc[UR56][R2.64] ;  /* 0x00000038023d0981 */ /* 0x000124000c1e1100 */
[----:B0-----:R-:W-:Y:S02]  /*fe50*/  @P0 IMAD.MOV.U32 R3, RZ, RZ, R104 ;  /* 0x000000ffff030224 */ /* 0x001fe400078e0068 */
[----:B---3--:R-:W-:Y:S02]  /*fe60*/  @P0 IMAD.MOV.U32 R2, RZ, RZ, R89 ;  /* 0x000000ffff020224 */ /* 0x008fe400078e0059 */
[----:B------:R-:W3:Y:S04]  /*fe70*/  LDL R89, [R1+0x508] ;  /* 0x0005080001597983 */ /* 0x000ee80000100800 */
[----:B------:R0:W3:Y:S02]  /*fe80*/  @P0 LDG.E.U8 R72, desc[UR56][R2.64] ;  /* 0x0000003802480981 */ /* 0x0000e4000c1e1100 */
[----:B0-----:R-:W-:-:S02]  /*fe90*/  @P0 IMAD.MOV.U32 R2, RZ, RZ, R88 ;  /* 0x000000ffff020224 */ /* 0x001fc400078e0058 */
[----:B------:R-:W-:Y:S01]  /*fea0*/  @P0 IMAD.MOV.U32 R3, RZ, RZ, R103 ;  /* 0x000000ffff030224 */ /* 0x000fe200078e0067 */
[----:B------:R-:W3:Y:S04]  /*feb0*/  LDL R88, [R1+0x500] ;  /* 0x0005000001587983 */ /* 0x000ee80000100800 */
[----:B------:R2:W3:Y:S02]  /*fec0*/  @P0 LDG.E.U8 R59, desc[UR56][R2.64] ;  /* 0x00000038023b0981 */ /* 0x0004e4000c1e1100 */
[----:B--2---:R-:W-:Y:S02]  /*fed0*/  @P0 IMAD.MOV.U32 R2, RZ, RZ, R55 ;  /* 0x000000ffff020224 */ /* 0x004fe400078e0037 */
[----:B------:R-:W2:Y:S01]  /*fee0*/  LDL R55, [R1+0x4f8] ;  /* 0x0004f80001377983 */ /* 0x000ea20000100800 */
[----:B------:R-:W-:Y:S01]  /*fef0*/  ISETP.GT.AND P1, PT, R0, 0x2f, PT ;  /* 0x0000002f0000780c */ /* 0x000fe20003f24270 */
[----:B------:R-:W-:Y:S01]  /*ff00*/  @P0 IMAD.MOV.U32 R3, RZ, RZ, R102 ;  /* 0x000000ffff030224 */ /* 0x000fe200078e0066 */
[----:B------:R-:W-:-:S02]  /*ff10*/  PRMT R70, RZ, 0x7610, R70 ;  /* 0x00007610ff467816 */ /* 0x000fc40000000046 */
[----:B------:R-:W-:-:S04]  /*ff20*/  PRMT R234, RZ, 0x7610, R234 ;  /* 0x00007610ffea7816 */ /* 0x000fc800000000ea */
[----:B------:R0:W2:Y:S01]  /*ff30*/  @P0 LDG.E.U8 R70, desc[UR56][R2.64] ;  /* 0x0000003802460981 */ /* 0x0000a2000c1e1100 */
[----:B------:R-:W-:-:S04]  /*ff40*/  PRMT R232, RZ, 0x7610, R232 ;  /* 0x00007610ffe87816 */ /* 0x000fc800000000e8 */
[----:B0-----:R-:W-:Y:S02]  /*ff50*/  @P1 IMAD.MOV.U32 R2, RZ, RZ, R100 ;  /* 0x000000ffff021224 */ /* 0x001fe400078e0064 */
[----:B------:R-:W-:-:S05]  /*ff60*/  @P1 IMAD.MOV.U32 R3, RZ, RZ, R101 ;  /* 0x000000ffff031224 */ /* 0x000fca00078e0065 */
[----:B------:R0:W2:Y:S01]  /*ff70*/  @P1 LDG.E.U8 R234, desc[UR56][R2.64] ;  /* 0x0000003802ea1981 */ /* 0x0000a2000c1e1100 */
[----:B------:R-:W-:Y:S02]  /*ff80*/  PRMT R244, RZ, 0x7610, R244 ;  /* 0x00007610fff47816 */ /* 0x000fe400000000f4 */
[----:B------:R-:W-:Y:S01]  /*ff90*/  ISETP.GT.AND P0, PT, R0, 0x30, PT ;  /* 0x000000300000780c */ /* 0x000fe20003f04270 */
[----:B0-----:R-:W-:Y:S02]  /*ffa0*/  @P1 IMAD.MOV.U32 R2, RZ, RZ, R98 ;  /* 0x000000ffff021224 */ /* 0x001fe400078e0062 */
[----:B------:R-:W-:-:S05]  /*ffb0*/  @P1 IMAD.MOV.U32 R3, RZ, RZ, R99 ;  /* 0x000000ffff031224 */ /* 0x000fca00078e0063 */
[----:B------:R0:W2:Y:S01]  /*ffc0*/  @P1 LDG.E.U8 R232, desc[UR56][R2.64] ;  /* 0x0000003802e81981 */ /* 0x0000a2000c1e1100 */
[----:B------:R-:W-:Y:S01]  /*ffd0*/  PRMT R236, RZ, 0x7610, R236 ;  /* 0x00007610ffec7816 */ /* 0x000fe200000000ec */
        /* <DEDUP_REMOVED lines=11> */
[----:B------:R-:W-:Y:S02]  /*10090*/  PRMT R60, RZ, 0x7610, R60 ;  /* 0x00007610ff3c7816 */ /* 0x000fe4000000003c */
[----:B------:R-:W-:Y:S01]  /*100a0*/  ISETP.GT.AND P1, PT, R0, 0x31, PT ;  /* 0x000000310000780c */ /* 0x000fe20003f24270 */
[----:B------:R0:W-:Y:S01]  /*100b0*/  STL [R1+0xc38], R24 ;  /* 0x000c381801007387 */ /* 0x0001e20000100800 */
[----:B------:R-:W-:Y:S01]  /*100c0*/  PRMT R66, RZ, 0x7610, R66 ;  /* 0x00007610ff427816 */ /* 0x000fe20000000042 */
[----:B----4-:R-:W-:Y:S02]  /*100d0*/  @P0 IMAD.MOV.U32 R2, RZ, RZ, R90 ;  /* 0x000000ffff020224 */ /* 0x010fe400078e005a */
[----:B------:R-:W-:-:S05]  /*100e0*/  @P0 IMAD.MOV.U32 R3, RZ, RZ, R91 ;  /* 0x000000ffff030224 */ /* 0x000fca00078e005b */
[----:B------:R1:W4:Y:S02]  /*100f0*/  @P0 LDG.E.U8 R68, desc[UR56][R2.64] ;  /* 0x0000003802440981 */ /* 0x000324000c1e1100 */
[----:B-1----:R-:W-:Y:S02]  /*10100*/  @P0 IMAD.MOV.U32 R3, RZ, RZ, R24 ;  /* 0x000000ffff030224 */ /* 0x002fe400078e0018 */
[----:B0-----:R-:W4:Y:S04]  /*10110*/  LDL.LU R24, [R1+0x4f0] ;  /* 0x0004f00001187983 */ /* 0x001f280000300800 */
[----:B------:R0:W-:Y:S01]  /*10120*/  STL [R1+0xc34], R26 ;  /* 0x000c341a01007387 */ /* 0x0001e20000100800 */
[----:B---3--:R-:W-:-:S05]  /*10130*/  @P0 IMAD.MOV.U32 R2, RZ, RZ, R89 ;  /* 0x000000ffff020224 */ /* 0x008fca00078e0059 */
[----:B------:R1:W3:Y:S02]  /*10140*/  @P0 LDG.E.U8 R60, desc[UR56][R2.64] ;  /* 0x00000038023c0981 */ /* 0x0002e4000c1e1100 */
[----:B-1----:R-:W-:Y:S02]  /*10150*/  @P0 IMAD.MOV.U32 R3, RZ, RZ, R26 ;  /* 0x000000ffff030224 */ /* 0x002fe400078e001a */
[----:B------:R-:W-:Y:S01]  /*10160*/  @P0 IMAD.MOV.U32 R2, RZ, RZ, R88 ;  /* 0x000000ffff020224 */ /* 0x000fe200078e0058 */
[----:B0-----:R-:W3:Y:S04]  /*10170*/  LDL.LU R26, [R1+0x4e8] ;  /* 0x0004e800011a7983 */ /* 0x001ee80000300800 */
[----:B------:R0:W3:Y:S04]  /*10180*/  @P0 LDG.E.U8 R66, desc[UR56][R2.64] ;  /* 0x0000003802420981 */ /* 0x0000e8000c1e1100 */
[----:B------:R-:W3:Y:S04]  /*10190*/  LDL R93, [R1+0x47c] ;  /* 0x00047c00015d7983 */ /* 0x000ee80000100800 */
[----:B------:R-:W3:Y:S01]  /*101a0*/  LDL R92, [R1+0x474] ;  /* 0x00047400015c7983 */ /* 0x000ee20000100800 */
[----:B0-----:R-:W-:-:S02]  /*101b0*/  @P1 IMAD.MOV.U32 R3, RZ, RZ, R28 ;  /* 0x000000ffff031224 */ /* 0x001fc400078e001c */
[----:B--2---:R-:W-:Y:S01]  /*101c0*/  @P1 IMAD.MOV.U32 R2, RZ, RZ, R55 ;  /* 0x000000ffff021224 */ /* 0x004fe200078e0037 */
[----:B------:R-:W2:Y:S04]  /*101d0*/  LDL R91, [R1+0x46c] ;  /* 0x00046c00015b7983 */ /* 0x000ea80000100800 */
[----:B------:R-:W2:Y:S04]  /*101e0*/  LDL R55, [R1+0x484] ;  /* 0x0004840001377983 */ /* 0x000ea80000100800 */
[----:B------:R-:W2:Y:S04]  /*101f0*/  LDL R89, [R1+0x464] ;  /* 0x0004640001597983 */ /* 0x000ea80000100800 */
[----:B------:R-:W2:Y:S04]  /*10200*/  LDL R88, [R1+0x45c] ;  /* 0x00045c0001587983 */ /* 0x000ea80000100800 */
[----:B------:R0:W-:Y:S04]  /*10210*/  STL [R1+0xc30], R28 ;  /* 0x000c301c01007387 */ /* 0x0001e80000100800 */
[----:B0-----:R-:W2:Y:S01]  /*10220*/  LDL.LU R28, [R1+0x4e0] ;  /* 0x0004e000011c7983 */ /* 0x001ea20000300800 */
[----:B------:R-:W-:-:S02]  /*10230*/  PRMT R247, RZ, 0x7610, R247 ;  /* 0x00007610fff77816 */ /* 0x000fc400000000f7 */
[----:B------:R-:W-:Y:S01]  /*10240*/  PRMT R153, RZ, 0x7610, R153 ;  /* 0x00007610ff997816 */ /* 0x000fe20000000099 */
[----:B------:R-:W2:Y:S04]  /*10250*/  LDL R97, [R1+0x454] ;  /* 0x0004540001617983 */ /* 0x000ea80000100800 */
[----:B------:R0:W2:Y:S01]  /*10260*/  @P1 LDG.E.U8 R247, desc[UR56][R2.64] ;  /* 0x0000003802f71981 */ /* 0x0000a2000c1e1100 */
[----:B------:R-:W-:Y:S02]  /*10270*/  PRMT R157, RZ, 0x7610, R157 ;  /* 0x00007610ff9d7816 */ /* 0x000fe4000000009d */
[----:B------:R-:W-:Y:S01]  /*10280*/  ISETP.GT.AND P0, PT, R0, 0x32, PT ;  /* 0x000000320000780c */ /* 0x000fe20003f04270 */
[----:B------:R-:W2:Y:S01]  /*10290*/  LDL R96, [R1+0x458] ;  /* 0x0004580001607983 */ /* 0x000ea20000100800 */
[----:B------:R-:W-:-:S02]  /*102a0*/  PRMT R155, RZ, 0x7610, R155 ;  /* 0x00007610ff9b7816 */ /* 0x000fc4000000009b */
[----:B------:R-:W-:Y:S01]  /*102b0*/  PRMT R58, RZ, 0x7610, R58 ;  /* 0x00007610ff3a7816 */ /* 0x000fe2000000003a */
[----:B------:R-:W2:Y:S01]  /*102c0*/  LDL R95, [R1+0x44c] ;  /* 0x00044c00015f7983 */ /* 0x000ea20000100800 */
[----:B0-----:R-:W-:Y:S01]  /*102d0*/  @P1 IMAD.MOV.U32 R3, RZ, RZ, R30 ;  /* 0x000000ffff031224 */ /* 0x001fe200078e001e */
[----:B------:R-:W-:Y:S02]  /*102e0*/  PRMT R64, RZ, 0x7610, R64 ;  /* 0x00007610ff407816 */ /* 0x000fe40000000040 */
[----:B------:R-:W2:Y:S01]  /*102f0*/  LDL R90, [R1+0x450] ;  /* 0x00045000015a7983 */ /* 0x000ea20000100800 */
[----:B------:R-:W-:Y:S02]  /*10300*/  PRMT R56, RZ, 0x7610, R56 ;  /* 0x00007610ff387816 */ /* 0x000fe40000000038 */
[----:B------:R-:W-:Y:S02]  /*10310*/  PRMT R62, RZ, 0x7610, R62 ;  /* 0x00007610ff3e7816 */ /* 0x000fe4000000003e */
[----:B------:R-:W-:-:S02]  /*10320*/  PRMT R246, RZ, 0x7610, R246 ;  /* 0x00007610fff67816 */ /* 0x000fc400000000f6 */
[----:B------:R-:W-:Y:S02]  /*10330*/  PRMT R152, RZ, 0x7610, R152 ;  /* 0x00007610ff987816 */ /* 0x000fe40000000098 */
[----:B------:R-:W-:Y:S02]  /*10340*/  PRMT R156, RZ, 0x7610, R156 ;  /* 0x00007610ff9c7816 */ /* 0x000fe4000000009c */
[----:B------:R-:W-:Y:S02]  /*10350*/  PRMT R154, RZ, 0x7610, R154 ;  /* 0x00007610ff9a7816 */ /* 0x000fe4000000009a */
[----:B------:R-:W-:Y:S02]  /*10360*/  PRMT R8, RZ, 0x7610, R8 ;  /* 0x00007610ff087816 */ /* 0x000fe40000000008 */
[----:B------:R-:W-:Y:S02]  /*10370*/  PRMT R6, RZ, 0x7610, R6 ;  /* 0x00007610ff067816 */ /* 0x000fe40000000006 */
[----:B------:R-:W-:-:S02]  /*10380*/  PRMT R215, RZ, 0x7610, R215 ;  /* 0x00007610ffd77816 */ /* 0x000fc400000000d7 */
[----:B------:R-:W-:Y:S02]  /*10390*/  PRMT R163, RZ, 0x7610, R163 ;  /* 0x00007610ffa37816 */ /* 0x000fe400000000a3 */
[----:B------:R-:W-:Y:S02]  /*103a0*/  PRMT R7, RZ, 0x7610, R7 ;  /* 0x00007610ff077816 */ /* 0x000fe40000000007 */
[----:B------:R-:W-:Y:S01]  /*103b0*/  PRMT R5, RZ, 0x7610, R5 ;  /* 0x00007610ff057816 */ /* 0x000fe20000000005 */
[----:B----4-:R-:W-:-:S05]  /*103c0*/  @P1 IMAD.MOV.U32 R2, RZ, RZ, R24 ;  /* 0x000000ffff021224 */ /* 0x010fca00078e0018 */
[----:B------:R0:W4:Y:S02]  /*103d0*/  @P1 LDG.E.U8 R153, desc[UR56][R2.64] ;  /* 0x0000003802991981 */ /* 0x000124000c1e1100 */
[----:B0-----:R-:W-:Y:S02]  /*103e0*/  @P1 IMAD.MOV.U32 R3, RZ, RZ, R32 ;  /* 0x000000ffff031224 */ /* 0x001fe400078e0020 */
[----:B---3--:R-:W-:-:S05]  /*103f0*/  @P1 IMAD.MOV.U32 R2, RZ, RZ, R26 ;  /* 0x000000ffff021224 */ /* 0x008fca00078e001a */
[----:B------:R0:W3:Y:S02]  /*10400*/  @P1 LDG.E.U8 R157, desc[UR56][R2.64] ;  /* 0x00000038029d1981 */ /* 0x0000e4000c1e1100 */
[----:B0-----:R-:W-:Y:S02]  /*10410*/  @P1 IMAD.MOV.U32 R3, RZ, RZ, R34 ;  /* 0x000000ffff031224 */ /* 0x001fe400078e0022 */
[----:B--2---:R-:W-:-:S05]  /*10420*/  @P1 IMAD.MOV.U32 R2, RZ, RZ, R28 ;  /* 0x000000ffff021224 */ /* 0x004fca00078e001c */
[----:B------:R0:W2:Y:S02]  /*10430*/  @P1 LDG.E.U8 R155, desc[UR56][R2.64] ;  /* 0x00000038029b1981 */ /* 0x0000a4000c1e1100 */
[----:B0-----:R-:W-:Y:S02]  /*10440*/  @P0 IMAD.MOV.U32 R2, RZ, RZ, R25 ;  /* 0x000000ffff020224 */ /* 0x001fe400078e0019 */
[----:B------:R-:W-:-:S05]  /*10450*/  @P0 IMAD.MOV.U32 R3, RZ, RZ, R36 ;  /* 0x000000ffff030224 */ /* 0x000fca00078e0024 */
[----:B------:R0:W2:Y:S01]  /*10460*/  @P0 LDG.E.U8 R58, desc[UR56][R2.64] ;  /* 0x00000038023a0981 */ /* 0x0000a2000c1e1100 */
[----:B------:R-:W-:Y:S01]  /*10470*/  ISETP.GT.AND P1, PT, R0, 0x33, PT ;  /* 0x000000330000780c */ /* 0x000fe20003f24270 */
[----:B0-----:R-:W-:Y:S02]  /*10480*/  @P0 IMAD.MOV.U32 R2, RZ, RZ, R27 ;  /* 0x000000ffff020224 */ /* 0x001fe400078e001b */
[----:B------:R-:W-:-:S05]  /*10490*/  @P0 IMAD.MOV.U32 R3, RZ, RZ, R38 ;  /* 0x000000ffff030224 */ /* 0x000fca00078e0026 */
[----:B------:R0:W2:Y:S02]  /*104a0*/  @P0 LDG.E.U8 R64, desc[UR56][R2.64] ;  /* 0x0000003802400981 */ /* 0x0000a4000c1e1100 */
        /* <DEDUP_REMOVED lines=21> */
[----:B------:R0:W4:Y:S02]  /*10600*/  @P0 LDG.E.U8 R8, desc[UR56][R2.64] ;  /* 0x0000003802080981 */ /* 0x000124000c1e1100 */
[----:B0-----:R-:W-:Y:S02]  /*10610*/  @P0 IMAD.MOV.U32 R2, RZ, RZ, R43 ;  /* 0x000000ffff020224 */ /* 0x001fe400078e002b */
[----:B------:R-:W-:-:S05]  /*10620*/  @P0 IMAD.MOV.U32 R3, RZ, RZ, R54 ;  /* 0x000000ffff030224 */ /* 0x000fca00078e0036 */
[----:B------:R0:W3:Y:S02]  /*10630*/  @P0 LDG.E.U8 R6, desc[UR56][R2.64] ;  /* 0x0000003802060981 */ /* 0x0000e4000c1e1100 */
[----:B0-----:R-:W-:Y:S02]  /*10640*/  @P0 IMAD.MOV.U32 R3, RZ, RZ, R55 ;  /* 0x000000ffff030224 */ /* 0x001fe400078e0037 */
[----:B------:R-:W2:Y:S01]  /*10650*/  LDL.LU R55, [R1+0x460] ;  /* 0x0004600001377983 */ /* 0x000ea20000300800 */
[----:B------:R-:W-:Y:S01]  /*10660*/  ISETP.GT.AND P1, PT, R0, 0x35, PT ;  /* 0x000000350000780c */ /* 0x000fe20003f24270 */
[----:B------:R-:W-:Y:S02]  /*10670*/  @P0 IMAD.MOV.U32 R2, RZ, RZ, R45 ;  /* 0x000000ffff020224 */ /* 0x000fe400078e002d */
[----:B------:R-:W4:Y:S04]  /*10680*/  LDL R94, [R1+0x444] ;  /* 0x00044400015e7983 */ /* 0x000f280000100800 */
[----:B------:R0:W3:Y:S04]  /*10690*/  @P0 LDG.E.U8 R215, desc[UR56][R2.64] ;  /* 0x0000003802d70981 */ /* 0x0000e8000c1e1100 */
[----:B------:R-:W3:Y:S04]  /*106a0*/  LDL R103, [R1+0x43c] ;  /* 0x00043c0001677983 */ /* 0x000ee80000100800 */
[----:B------:R-:W3:Y:S01]  /*106b0*/  LDL R102, [R1+0x440] ;  /* 0x0004400001667983 */ /* 0x000ee20000100800 */
[----:B0-----:R-:W-:-:S02]  /*106c0*/  @P0 IMAD.MOV.U32 R2, RZ, RZ, R47 ;  /* 0x000000ffff020224 */ /* 0x001fc400078e002f */
[----:B------:R-:W-:Y:S01]  /*106d0*/  @P0 IMAD.MOV.U32 R3, RZ, RZ, R93 ;  /* 0x000000ffff030224 */ /* 0x000fe200078e005d */
[----:B------:R-:W-:Y:S01]  /*106e0*/  PRMT R161, RZ, 0x7610, R161 ;  /* 0x00007610ffa17816 */ /* 0x000fe200000000a1 */
[----:B------:R-:W3:Y:S04]  /*106f0*/  LDL R99, [R1+0x42c] ;  /* 0x00042c0001637983 */ /* 0x000ee80000100800 */
[----:B------:R0:W3:Y:S04]  /*10700*/  @P0 LDG.E.U8 R163, desc[UR56][R2.64] ;  /* 0x0000003802a30981 */ /* 0x0000e8000c1e1100 */
[----:B------:R-:W3:Y:S01]  /*10710*/  LDL R98, [R1+0x430] ;  /* 0x0004300001627983 */ /* 0x000ee20000100800 */
[----:B------:R-:W-:-:S03]  /*10720*/  PRMT R159, RZ, 0x7610, R159 ;  /* 0x00007610ff9f7816 */ /* 0x000fc6000000009f */
[----:B------:R-:W3:Y:S01]  /*10730*/  LDL R93, [R1+0x424] ;  /* 0x00042400015d7983 */ /* 0x000ee20000100800 */
[----:B0-----:R-:W-:Y:S02]  /*10740*/  @P1 IMAD.MOV.U32 R2, RZ, RZ, R49 ;  /* 0x000000ffff021224 */ /* 0x001fe400078e0031 */
[----:B------:R-:W-:Y:S01]  /*10750*/  @P1 IMAD.MOV.U32 R3, RZ, RZ, R92 ;  /* 0x000000ffff031224 */ /* 0x000fe200078e005c */
[----:B------:R-:W-:Y:S01]  /*10760*/  PRMT R119, RZ, 0x7610, R119 ;  /* 0x00007610ff777816 */ /* 0x000fe20000000077 */
[----:B------:R-:W4:Y:S04]  /*10770*/  LDL R92, [R1+0x448] ;  /* 0x00044800015c7983 */ /* 0x000f280000100800 */
[----:B------:R0:W3:Y:S04]  /*10780*/  @P1 LDG.E.U8 R7, desc[UR56][R2.64] ;  /* 0x0000003802071981 */ /* 0x0000e8000c1e1100 */
[----:B------:R-:W3:Y:S04]  /*10790*/  LDL R101, [R1+0x41c] ;  /* 0x00041c0001657983 */ /* 0x000ee80000100800 */
[----:B------:R-:W3:Y:S01]  /*107a0*/  LDL R100, [R1+0x420] ;  /* 0x0004200001647983 */ /* 0x000ee20000100800 */
[----:B0-----:R-:W-:-:S02]  /*107b0*/  @P1 IMAD.MOV.U32 R2, RZ, RZ, R51 ;  /* 0x000000ffff021224 */ /* 0x001fc400078e0033 */
[----:B------:R-:W-:Y:S02]  /*107c0*/  @P1 IMAD.MOV.U32 R3, RZ, RZ, R91 ;  /* 0x000000ffff031224 */ /* 0x000fe400078e005b */
[----:B------:R-:W3:Y:S04]  /*107d0*/  LDL R91, [R1+0x434] ;  /* 0x00043400015b7983 */ /* 0x000ee80000100800 */
[----:B------:R0:W3:Y:S02]  /*107e0*/  @P1 LDG.E.U8 R5, desc[UR56][R2.64] ;  /* 0x0000003802051981 */ /* 0x0000e4000c1e1100 */
[----:B0-----:R-:W-:Y:S02]  /*107f0*/  @P1 IMAD.MOV.U32 R3, RZ, RZ, R89 ;  /* 0x000000ffff031224 */ /* 0x001fe400078e0059 */
[----:B------:R-:W3:Y:S01]  /*10800*/  LDL R89, [R1+0x438] ;  /* 0x0004380001597983 */ /* 0x000ee20000100800 */
[----:B------:R-:W-:Y:S01]  /*10810*/  ISETP.GT.AND P0, PT, R0, 0x36, PT ;  /* 0x000000360000780c */ /* 0x000fe20003f04270 */
[----:B------:R-:W-:-:S05]  /*10820*/  @P1 IMAD.MOV.U32 R2, RZ, RZ, R53 ;  /* 0x000000ffff021224 */ /* 0x000fca00078e0035 */
[----:B------:R0:W3:Y:S02]  /*10830*/  @P1 LDG.E.U8 R161, desc[UR56][R2.64] ;  /* 0x0000003802a11981 */ /* 0x0000e4000c1e1100 */
[----:B0-----:R-:W-:Y:S02]  /*10840*/  @P1 IMAD.MOV.U32 R3, RZ, RZ, R88 ;  /* 0x000000ffff031224 */ /* 0x001fe400078e0058 */
[----:B------:R-:W3:Y:S01]  /*10850*/  LDL R88, [R1+0x428] ;  /* 0x0004280001587983 */ /* 0x000ee20000100800 */
[----:B------:R-:W-:Y:S02]  /*10860*/  PRMT R117, RZ, 0x7610, R117 ;  /* 0x00007610ff757816 */ /* 0x000fe40000000075 */
[----:B------:R-:W-:Y:S02]  /*10870*/  PRMT R115, RZ, 0x7610, R115 ;  /* 0x00007610ff737816 */ /* 0x000fe40000000073 */
[----:B------:R-:W-:Y:S01]  /*10880*/  PRMT R113, RZ, 0x7610, R113 ;  /* 0x00007610ff717816 */ /* 0x000fe20000000071 */
[----:B--2---:R-:W-:-:S05]  /*10890*/  @P1 IMAD.MOV.U32 R2, RZ, RZ, R55 ;  /* 0x000000ffff021224 */ /* 0x004fca00078e0037 */
[----:B------:R0:W2:Y:S02]  /*108a0*/  @P1 LDG.E.U8 R159, desc[UR56][R2.64] ;  /* 0x00000038029f1981 */ /* 0x0000a4000c1e1100 */
[----:B0-----:R-:W-:Y:S02]  /*108b0*/  @P0 IMAD.MOV.U32 R2, RZ, RZ, R96 ;  /* 0x000000ffff020224 */ /* 0x001fe400078e0060 */
[----:B------:R-:W-:Y:S01]  /*108c0*/  @P0 IMAD.MOV.U32 R3, RZ, RZ, R97 ;  /* 0x000000ffff030224 */ /* 0x000fe200078e0061 */
[----:B------:R-:W2:Y:S04]  /*108d0*/  LDL R96, [R1+0x410] ;  /* 0x0004100001607983 */ /* 0x000ea80000100800 */
[----:B------:R0:W2:Y:S04]  /*108e0*/  @P0 LDG.E.U8 R119, desc[UR56][R2.64] ;  /* 0x0000003802770981 */ /* 0x0000a8000c1e1100 */
[----:B------:R-:W2:Y:S01]  /*108f0*/  LDL R97, [R1+0x40c] ;  /* 0x00040c0001617983 */ /* 0x000ea20000100800 */
[----:B0-----:R-:W-:-:S02]  /*10900*/  @P0 IMAD.MOV.U32 R2, RZ, RZ, R90 ;  /* 0x000000ffff020224 */ /* 0x001fc400078e005a */
[----:B------:R-:W-:Y:S01]  /*10910*/  @P0 IMAD.MOV.U32 R3, RZ, RZ, R95 ;  /* 0x000000ffff030224 */ /* 0x000fe200078e005f */
[----:B------:R-:W2:Y:S04]  /*10920*/  LDL R90, [R1+0x418] ;  /* 0x00041800015a7983 */ /* 0x000ea80000100800 */
[----:B------:R-:W2:Y:S01]  /*10930*/  LDL R95, [R1+0x414] ;  /* 0x00041400015f7983 */ /* 0x000ea20000100800 */
[----:B------:R-:W-:-:S03]  /*10940*/  ISETP.GT.AND P1, PT, R0, 0x37, PT ;  /* 0x000000370000780c */ /* 0x000fc60003f24270 */
[----:B------:R4:W2:Y:S02]  /*10950*/  @P0 LDG.E.U8 R117, desc[UR56][R2.64] ;  /* 0x0000003802750981 */ /* 0x0008a4000c1e1100 */
[----:B----4-:R-:W-:Y:S02]  /*10960*/  @P0 IMAD.MOV.U32 R2, RZ, RZ, R92 ;  /* 0x000000ffff020224 */ /* 0x010fe400078e005c */
[----:B------:R-:W-:Y:S01]  /*10970*/  @P0 IMAD.MOV.U32 R3, RZ, RZ, R94 ;  /* 0x000000ffff030224 */ /* 0x000fe200078e005e */
[----:B------:R-:W4:Y:S04]  /*10980*/  LDL R92, [R1+0x408] ;  /* 0x00040800015c7983 */ /* 0x000f280000100800 */
[----:B------:R-:W4:Y:S04]  /*10990*/  LDL R94, [R1+0x404] ;  /* 0x00040400015e7983 */ /* 0x000f280000100800 */
[----:B------:R3:W4:Y:S02]  /*109a0*/  @P0 LDG.E.U8 R115, desc[UR56][R2.64] ;  /* 0x0000003802730981 */ /* 0x000724000c1e1100 */
[----:B---3--:R-:W-:-:S02]  /*109b0*/  @P0 IMAD.MOV.U32 R2, RZ, RZ, R102 ;  /* 0x000000ffff020224 */ /* 0x008fc400078e0066 */
[----:B------:R-:W-:Y:S01]  /*109c0*/  @P0 IMAD.MOV.U32 R3, RZ, RZ, R103 ;  /* 0x000000ffff030224 */ /* 0x000fe200078e0067 */
[----:B------:R-:W-:Y:S01]  /*109d0*/  PRMT R164, RZ, 0x7610, R164 ;  /* 0x00007610ffa47816 */ /* 0x000fe200000000a4 */
[----:B------:R-:W3:Y:S04]  /*109e0*/  LDL R103, [R1+0x3dc] ;  /* 0x0003dc0001677983 */ /* 0x000ee80000100800 */
[----:B------:R0:W3:Y:S01]  /*109f0*/  @P0 LDG.E.U8 R113, desc[UR56][R2.64] ;  /* 0x0000003802710981 */ /* 0x0000e2000c1e1100 */
[----:B------:R-:W-:Y:S02]  /*10a00*/  PRMT R162, RZ, 0x7610, R162 ;  /* 0x00007610ffa27816 */ /* 0x000fe400000000a2 */
[----:B------:R-:W-:Y:S01]  /*10a10*/  PRMT R160, RZ, 0x7610, R160 ;  /* 0x00007610ffa07816 */ /* 0x000fe200000000a0 */
[----:B------:R-:W3:Y:S01]  /*10a20*/  LDL R102, [R1+0x3e0] ;  /* 0x0003e00001667983 */ /* 0x000ee20000100800 */
[----:B0-----:R-:W-:-:S02]  /*10a30*/  @P1 IMAD.MOV.U32 R2, RZ, RZ, R89 ;  /* 0x000000ffff021224 */ /* 0x001fc400078e0059 */
[----:B------:R-:W-:Y:S01]  /*10a40*/  @P1 IMAD.MOV.U32 R3, RZ, RZ, R91 ;  /* 0x000000ffff031224 */ /* 0x000fe200078e005b */
[----:B------:R-:W3:Y:S04]  /*10a50*/  LDL R89, [R1+0x400] ;  /* 0x0004000001597983 */ /* 0x000ee80000100800 */
[----:B------:R-:W3:Y:S04]  /*10a60*/  LDL R91, [R1+0x3fc] ;  /* 0x0003fc00015b7983 */ /* 0x000ee80000100800 */
[----:B------:R0:W3:Y:S01]  /*10a70*/  @P1 LDG.E.U8 R164, desc[UR56][R2.64] ;  /* 0x0000003802a41981 */ /* 0x0000e2000c1e1100 */
[----:B------:R-:W-:Y:S01]  /*10a80*/  ISETP.GT.AND P0, PT, R0, 0x38, PT ;  /* 0x000000380000780c */ /* 0x000fe20003f04270 */
[----:B0-----:R-:W-:-:S02]  /*10a90*/  @P1 IMAD.MOV.U32 R2, RZ, RZ, R98 ;  /* 0x000000ffff021224 */ /* 0x001fc400078e0062 */
[----:B------:R-:W-:Y:S01]  /*10aa0*/  @P1 IMAD.MOV.U32 R3, RZ, RZ, R99 ;  /* 0x000000ffff031224 */ /* 0x000fe200078e0063 */
[----:B------:R-:W3:Y:S04]  /*10ab0*/  LDL R98, [R1+0x3f8] ;  /* 0x0003f80001627983 */ /* 0x000ee80000100800 */
[----:B------:R-:W3:Y:S04]  /*10ac0*/  LDL R99, [R1+0x3f4] ;  /* 0x0003f40001637983 */ /* 0x000ee80000100800 */
[----:B------:R0:W3:Y:S01]  /*10ad0*/  @P1 LDG.E.U8 R162, desc[UR56][R2.64] ;  /* 0x0000003802a21981 */ /* 0x0000e2000c1e1100 */
[----:B------:R-:W-:Y:S01]  /*10ae0*/  PRMT R158, RZ, 0x7610, R158 ;  /* 0x00007610ff9e7816 */ /* 0x000fe2000000009e */
[----:B0-----:R-:W-:-:S02]  /*10af0*/  @P1 IMAD.MOV.U32 R2, RZ, RZ, R88 ;  /* 0x000000ffff021224 */ /* 0x001fc400078e0058 */
        /* <DEDUP_REMOVED lines=9> */
[----:B------:R-:W-:Y:S02]  /*10b90*/  PRMT R109, RZ, 0x7610, R109 ;  /* 0x00007610ff6d7816 */ /* 0x000fe4000000006d */
[----:B------:R-:W-:Y:S01]  /*10ba0*/  PRMT R107, RZ, 0x7610, R107 ;  /* 0x00007610ff6b7816 */ /* 0x000fe2000000006b */
[----:B------:R-:W3:Y:S01]  /*10bb0*/  LDL R100, [R1+0x3c0] ;  /* 0x0003c00001647983 */ /* 0x000ee20000100800 */
[----:B--2---:R-:W-:-:S03]  /*10bc0*/  @P0 IMAD.MOV.U32 R2, RZ, RZ, R90 ;  /* 0x000000ffff020224 */ /* 0x004fc600078e005a */
[----:B------:R-:W2:Y:S01]  /*10bd0*/  LDL R90, [R1+0x3e8] ;  /* 0x0003e800015a7983 */ /* 0x000ea20000100800 */
[----:B------:R-:W-:-:S03]  /*10be0*/  @P0 IMAD.MOV.U32 R3, RZ, RZ, R95 ;  /* 0x000000ffff030224 */ /* 0x000fc600078e005f */
[----:B------:R-:W2:Y:S04]  /*10bf0*/  LDL R95, [R1+0x3e4] ;  /* 0x0003e400015f7983 */ /* 0x000ea80000100800 */
[----:B------:R0:W2:Y:S02]  /*10c00*/  @P0 LDG.E.U8 R111, desc[UR56][R2.64] ;  /* 0x00000038026f0981 */ /* 0x0000a4000c1e1100 */
[----:B0-----:R-:W-:Y:S02]  /*10c10*/  @P0 IMAD.MOV.U32 R2, RZ, RZ, R96 ;  /* 0x000000ffff020224 */ /* 0x001fe400078e0060 */
[----:B------:R-:W-:Y:S01]  /*10c20*/  @P0 IMAD.MOV.U32 R3, RZ, RZ, R97 ;  /* 0x000000ffff030224 */ /* 0x000fe200078e0061 */
[----:B------:R-:W2:Y:S04]  /*10c30*/  LDL R96, [R1+0x3d0] ;  /* 0x0003d00001607983 */ /* 0x000ea80000100800 */
[----:B------:R4:W2:Y:S04]  /*10c40*/  @P0 LDG.E.U8 R109, desc[UR56][R2.64] ;  /* 0x00000038026d0981 */ /* 0x0008a8000c1e1100 */
[----:B------:R-:W2:Y:S01]  /*10c50*/  LDL R97, [R1+0x3cc] ;  /* 0x0003cc0001617983 */ /* 0x000ea20000100800 */
[----:B----4-:R-:W-:-:S02]  /*10c60*/  @P0 IMAD.MOV.U32 R2, RZ, RZ, R92 ;  /* 0x000000ffff020224 */ /* 0x010fc400078e005c */
[----:B------:R-:W-:Y:S01]  /*10c70*/  @P0 IMAD.MOV.U32 R3, RZ, RZ, R94 ;  /* 0x000000ffff030224 */ /* 0x000fe200078e005e */
[----:B------:R-:W4:Y:S04]  /*10c80*/  LDL R92, [R1+0x3d8] ;  /* 0x0003d800015c7983 */ /* 0x000f280000100800 */
[----:B------:R-:W4:Y:S04]  /*10c90*/  LDL R94, [R1+0x3d4] ;  /* 0x0003d400015e7983 */ /* 0x000f280000100800 */
[----:B------:R3:W4:Y:S02]  /*10ca0*/  @P0 LDG.E.U8 R107, desc[UR56][R2.64] ;  /* 0x00000038026b0981 */ /* 0x000724000c1e1100 */
[----:B---3--:R-:W-:-:S02]  /*10cb0*/  @P0 IMAD.MOV.U32 R2, RZ, RZ, R89 ;  /* 0x000000ffff020224 */ /* 0x008fc400078e0059 */
[----:B------:R-:W3:Y:S01]  /*10cc0*/  LDL R89, [R1+0x3c8] ;  /* 0x0003c80001597983 */ /* 0x000ee20000100800 */
[----:B------:R-:W-:-:S03]  /*10cd0*/  @P0 IMAD.MOV.U32 R3, RZ, RZ, R91 ;  /* 0x000000ffff030224 */ /* 0x000fc600078e005b */
[----:B------:R-:W3:Y:S01]  /*10ce0*/  LDL R91, [R1+0x3c4] ;  /* 0x0003c400015b7983 */ /* 0x000ee20000100800 */
[----:B------:R-:W-:Y:S02]  /*10cf0*/  ISETP.GT.AND P1, PT, R0, 0x39, PT ;  /* 0x000000390000780c */ /* 0x000fe40003f24270 */
[----:B------:R-:W-:Y:S02]  /*10d00*/  PRMT R118, RZ, 0x7610, R118 ;  /* 0x00007610ff767816 */ /* 0x000fe40000000076 */
[----:B------:R-:W-:-:S04]  /*10d10*/  PRMT R213, RZ, 0x7610, R213 ;  /* 0x00007610ffd57816 */ /* 0x000fc800000000d5 */
[----:B------:R0:W3:Y:S05]  /*10d20*/  @P0 LDG.E.U8 R118, desc[UR56][R2.64] ;  /* 0x0000003802760981 */ /* 0x0000ea000c1e1100 */
[----:B0-----:R-:W-:Y:S02]  /*10d30*/  @P1 IMAD.MOV.U32 R2, RZ, RZ, R98 ;  /* 0x000000ffff021224 */ /* 0x001fe400078e0062 */
[----:B------:R-:W-:Y:S01]  /*10d40*/  @P1 IMAD.MOV.U32 R3, RZ, RZ, R99 ;  /* 0x000000ffff031224 */ /* 0x000fe200078e0063 */
[----:B------:R-:W-:Y:S01]  /*10d50*/  PRMT R211, RZ, 0x7610, R211 ;  /* 0x00007610ffd37816 */ /* 0x000fe200000000d3 */
[----:B------:R-:W3:Y:S04]  /*10d60*/  LDL R99, [R1+0x3ac] ;  /* 0x0003ac0001637983 */ /* 0x000ee80000100800 */
[----:B------:R0:W3:Y:S04]  /*10d70*/  @P1 LDG.E.U8 R213, desc[UR56][R2.64] ;  /* 0x0000003802d51981 */ /* 0x0000e8000c1e1100 */
[----:B------:R-:W3:Y:S01]  /*10d80*/  LDL R98, [R1+0x3b0] ;  /* 0x0003b00001627983 */ /* 0x000ee20000100800 */
[----:B0-----:R-:W-:-:S03]  /*10d90*/  @P1 IMAD.MOV.U32 R2, RZ, RZ, R88 ;  /* 0x000000ffff021224 */ /* 0x001fc600078e0058 */
[----:B------:R-:W3:Y:S01]  /*10da0*/  LDL R88, [R1+0x3b8] ;  /* 0x0003b80001587983 */ /* 0x000ee20000100800 */
[----:B------:R-:W-:-:S03]  /*10db0*/  @P1 IMAD.MOV.U32 R3, RZ, RZ, R93 ;  /* 0x000000ffff031224 */ /* 0x000fc600078e005d */
[----:B------:R-:W3:Y:S04]  /*10dc0*/  LDL R93, [R1+0x3b4] ;  /* 0x0003b400015d7983 */ /* 0x000ee80000100800 */
[----:B------:R2:W3:Y:S01]  /*10dd0*/  @P1 LDG.E.U8 R211, desc[UR56][R2.64] ;  /* 0x0000003802d31981 */ /* 0x0004e2000c1e1100 */
[----:B------:R-:W-:Y:S02]  /*10de0*/  PRMT R209, RZ, 0x7610, R209 ;  /* 0x00007610ffd17816 */ /* 0x000fe400000000d1 */
[----:B------:R-:W-:Y:S02]  /*10df0*/  ISETP.GT.AND P0, PT, R0, 0x3a, PT ;  /* 0x0000003a0000780c */ /* 0x000fe40003f04270 */
[----:B------:R-:W-:Y:S02]  /*10e00*/  PRMT R207, RZ, 0x7610, R207 ;  /* 0x00007610ffcf7816 */ /* 0x000fe400000000cf */
[----:B------:R-:W-:-:S02]  /*10e10*/  PRMT R105, RZ, 0x7610, R105 ;  /* 0x00007610ff697816 */ /* 0x000fc40000000069 */
[----:B------:R-:W-:Y:S01]  /*10e20*/  PRMT R214, RZ, 0x7610, R214 ;  /* 0x00007610ffd67816 */ /* 0x000fe200000000d6 */
[----:B--2---:R-:W-:Y:S02]  /*10e30*/  @P1 IMAD.MOV.U32 R2, RZ, RZ, R90 ;  /* 0x000000ffff021224 */ /* 0x004fe400078e005a */
[----:B------:R-:W2:Y:S01]  /*10e40*/  LDL R90, [R1+0x3a8] ;  /* 0x0003a800015a7983 */ /* 0x000ea20000100800 */
[----:B------:R-:W-:-:S03]  /*10e50*/  @P1 IMAD.MOV.U32 R3, RZ, RZ, R95 ;  /* 0x000000ffff031224 */ /* 0x000fc600078e005f */
[----:B------:R-:W2:Y:S04]  /*10e60*/  LDL R95, [R1+0x3a4] ;  /* 0x0003a400015f7983 */ /* 0x000ea80000100800 */
[----:B------:R0:W2:Y:S02]  /*10e70*/  @P1 LDG.E.U8 R209, desc[UR56][R2.64] ;  /* 0x0000003802d11981 */ /* 0x0000a4000c1e1100 */
[----:B0-----:R-:W-:Y:S02]  /*10e80*/  @P1 IMAD.MOV.U32 R2, RZ, RZ, R102 ;  /* 0x000000ffff021224 */ /* 0x001fe400078e0066 */
[----:B------:R-:W-:Y:S01]  /*10e90*/  @P1 IMAD.MOV.U32 R3, RZ, RZ, R103 ;  /* 0x000000ffff031224 */ /* 0x000fe200078e0067 */
[----:B------:R-:W-:Y:S01]  /*10ea0*/  PRMT R212, RZ, 0x7610, R212 ;  /* 0x00007610ffd47816 */ /* 0x000fe200000000d4 */
[----:B------:R-:W2:Y:S04]  /*10eb0*/  LDL R103, [R1+0x37c] ;  /* 0x00037c0001677983 */ /* 0x000ea80000100800 */
[----:B------:R4:W2:Y:S01]  /*10ec0*/  @P1 LDG.E.U8 R207, desc[UR56][R2.64] ;  /* 0x0000003802cf1981 */ /* 0x0008a2000c1e1100 */
[----:B------:R-:W-:-:S02]  /*10ed0*/  PRMT R210, RZ, 0x7610, R210 ;  /* 0x00007610ffd27816 */ /* 0x000fc400000000d2 */
[----:B------:R-:W-:Y:S01]  /*10ee0*/  PRMT R208, RZ, 0x7610, R208 ;  /* 0x00007610ffd07816 */ /* 0x000fe200000000d0 */
[----:B------:R-:W2:Y:S01]  /*10ef0*/  LDL R102, [R1+0x380] ;  /* 0x0003800001667983 */ /* 0x000ea20000100800 */
[----:B----4-:R-:W-:-:S03]  /*10f00*/  @P0 IMAD.MOV.U32 R2, RZ, RZ, R92 ;  /* 0x000000ffff020224 */ /* 0x010fc600078e005c */
[----:B------:R-:W4:Y:S01]  /*10f10*/  LDL R92, [R1+0x3a0] ;  /* 0x0003a000015c7983 */ /* 0x000f220000100800 */
[----:B------:R-:W-:-:S03]  /*10f20*/  @P0 IMAD.MOV.U32 R3, RZ, RZ, R94 ;  /* 0x000000ffff030224 */ /* 0x000fc600078e005e */
[----:B------:R-:W4:Y:S04]  /*10f30*/  LDL R94, [R1+0x39c] ;  /* 0x00039c00015e7983 */ /* 0x000f280000100800 */
[----:B------:R0:W4:Y:S02]  /*10f40*/  @P0 LDG.E.U8 R105, desc[UR56][R2.64] ;  /* 0x0000003802690981 */ /* 0x000124000c1e1100 */
[----:B0-----:R-:W-:Y:S02]  /*10f50*/  @P0 IMAD.MOV.U32 R2, RZ, RZ, R96 ;  /* 0x000000ffff020224 */ /* 0x001fe400078e0060 */
[----:B------:R-:W-:Y:S01]  /*10f60*/  @P0 IMAD.MOV.U32 R3, RZ, RZ, R97 ;  /* 0x000000ffff030224 */ /* 0x000fe200078e0061 */
[----:B------:R-:W4:Y:S04]  /*10f70*/  LDL R96, [R1+0x398] ;  /* 0x0003980001607983 */ /* 0x000f280000100800 */
[----:B------:R-:W4:Y:S04]  /*10f80*/  LDL R97, [R1+0x394] ;  /* 0x0003940001617983 */ /* 0x000f280000100800 */
[----:B------:R3:W4:Y:S02]  /*10f90*/  @P0 LDG.E.U8 R214, desc[UR56][R2.64] ;  /* 0x0000003802d60981 */ /* 0x000724000c1e1100 */
[----:B---3--:R-:W-:-:S02]  /*10fa0*/  @P0 IMAD.MOV.U32 R2, RZ, RZ, R89 ;  /* 0x000000ffff020224 */ /* 0x008fc400078e0059 */
[----:B------:R-:W-:Y:S01]  /*10fb0*/  @P0 IMAD.MOV.U32 R3, RZ, RZ, R91 ;  /* 0x000000ffff030224 */ /* 0x000fe200078e005b */
[----:B------:R-:W3:Y:S04]  /*10fc0*/  LDL R89, [R1+0x390] ;  /* 0x0003900001597983 */ /* 0x000ee80000100800 */
[----:B------:R-:W3:Y:S01]  /*10fd0*/  LDL R91, [R1+0x38c] ;  /* 0x00038c00015b7983 */ /* 0x000ee20000100800 */
[----:B------:R-:W-:-:S03]  /*10fe0*/  ISETP.GT.AND P1, PT, R0, 0x3b, PT ;  /* 0x0000003b0000780c */ /* 0x000fc60003f24270 */
[----:B------:R0:W3:Y:S02]  /*10ff0*/  @P0 LDG.E.U8 R212, desc[UR56][R2.64] ;  /* 0x0000003802d40981 */ /* 0x0000e4000c1e1100 */
[----:B0-----:R-:W-:Y:S02]  /*11000*/  @P0 IMAD.MOV.U32 R2, RZ, RZ, R100 ;  /* 0x000000ffff020224 */ /* 0x001fe400078e0064 */
[----:B------:R-:W-:Y:S01]  /*11010*/  @P0 IMAD.MOV.U32 R3, RZ, RZ, R101 ;  /* 0x000000ffff030224 */ /* 0x000fe200078e0065 */
[----:B------:R-:W-:Y:S01]  /*11020*/  PRMT R205, RZ, 0x7610, R205 ;  /* 0x00007610ffcd7816 */ /* 0x000fe200000000cd */
[----:B------:R-:W3:Y:S04]  /*11030*/  LDL R101, [R1+0x36c] ;  /* 0x00036c0001657983 */ /* 0x000ee80000100800 */
[----:B------:R0:W3:Y:S01]  /*11040*/  @P0 LDG.E.U8 R210, desc[UR56][R2.64] ;  /* 0x0000003802d20981 */ /* 0x0000e2000c1e1100 */
[----:B------:R-:W-:-:S03]  /*11050*/  PRMT R203, RZ, 0x7610, R203 ;  /* 0x00007610ffcb7816 */ /* 0x000fc600000000cb */
[----:B------:R-:W3:Y:S01]  /*11060*/  LDL R100, [R1+0x370] ;  /* 0x0003700001647983 */ /* 0x000ee20000100800 */
[----:B0-----:R-:W-:Y:S02]  /*11070*/  @P1 IMAD.MOV.U32 R2, RZ, RZ, R88 ;  /* 0x000000ffff021224 */ /* 0x001fe400078e0058 */
[----:B------:R-:W-:Y:S01]  /*11080*/  @P1 IMAD.MOV.U32 R3, RZ, RZ, R93 ;  /* 0x000000ffff031224 */ /* 0x000fe200078e005d */
[----:B------:R-:W3:Y:S04]  /*11090*/  LDL R88, [R1+0x388] ;  /* 0x0003880001587983 */ /* 0x000ee80000100800 */
[----:B------:R-:W3:Y:S04]  /*110a0*/  LDL R93, [R1+0x384] ;  /* 0x00038400015d7983 */ /* 0x000ee80000100800 */
[----:B------:R0:W3:Y:S02]  /*110b0*/  @P1 LDG.E.U8 R208, desc[UR56][R2.64] ;  /* 0x0000003802d01981 */ /* 0x0000e4000c1e1100 */
[----:B0-----:R-:W-:-:S02]  /*110c0*/  @P1 IMAD.MOV.U32 R2, RZ, RZ, R98 ;  /* 0x000000ffff021224 */ /* 0x001fc400078e0062 */
[----:B------:R-:W-:Y:S01]  /*110d0*/  @P1 IMAD.MOV.U32 R3, RZ, RZ, R99 ;  /* 0x000000ffff031224 */ /* 0x000fe200078e0063 */
[----:B------:R-:W-:Y:S01]  /*110e0*/  ISETP.GT.AND P0, PT, R0, 0x3c, PT ;  /* 0x0000003c0000780c */ /* 0x000fe20003f04270 */
        /* <DEDUP_REMOVED lines=10> */
[----:B----4-:R-:W-:Y:S02]  /*11190*/  @P1 IMAD.MOV.U32 R2, RZ, RZ, R92 ;  /* 0x000000ffff021224 */ /* 0x010fe400078e005c */
[----:B------:R-:W4:Y:S01]  /*111a0*/  LDL R92, [R1+0x368] ;  /* 0x00036800015c7983 */ /* 0x000f220000100800 */
[----:B------:R-:W-:-:S03]  /*111b0*/  @P1 IMAD.MOV.U32 R3, RZ, RZ, R94 ;  /* 0x000000ffff031224 */ /* 0x000fc600078e005e */
[----:B------:R-:W4:Y:S04]  /*111c0*/  LDL R94, [R1+0x364] ;  /* 0x00036400015e7983 */ /* 0x000f280000100800 */
[----:B------:R0:W4:Y:S02]  /*111d0*/  @P1 LDG.E.U8 R202, desc[UR56][R2.64] ;  /* 0x0000003802ca1981 */ /* 0x000124000c1e1100 */
[----:B0-----:R-:W-:Y:S01]  /*111e0*/  @P0 IMAD.MOV.U32 R2, RZ, RZ, R96 ;  /* 0x000000ffff020224 */ /* 0x001fe200078e0060 */
[----:B------:R-:W-:Y:S01]  /*111f0*/  PRMT R23, RZ, 0x7610, R23 ;  /* 0x00007610ff177816 */ /* 0x000fe20000000017 */
[----:B------:R-:W4:Y:S01]  /*11200*/  LDL R96, [R1+0x350] ;  /* 0x0003500001607983 */ /* 0x000f220000100800 */
[----:B------:R-:W-:-:S03]  /*11210*/  @P0 IMAD.MOV.U32 R3, RZ, RZ, R97 ;  /* 0x000000ffff030224 */ /* 0x000fc600078e0061 */
[----:B------:R-:W4:Y:S04]  /*11220*/  LDL R97, [R1+0x34c] ;  /* 0x00034c0001617983 */ /* 0x000f280000100800 */
[----:B------:R3:W4:Y:S02]  /*11230*/  @P0 LDG.E.U8 R201, desc[UR56][R2.64] ;  /* 0x0000003802c90981 */ /* 0x000724000c1e1100 */
[----:B---3--:R-:W-:Y:S02]  /*11240*/  @P0 IMAD.MOV.U32 R2, RZ, RZ, R89 ;  /* 0x000000ffff020224 */ /* 0x008fe400078e0059 */
[----:B------:R-:W3:Y:S01]  /*11250*/  LDL R89, [R1+0x358] ;  /* 0x0003580001597983 */ /* 0x000ee20000100800 */
[----:B------:R-:W-:-:S03]  /*11260*/  @P0 IMAD.MOV.U32 R3, RZ, RZ, R91 ;  /* 0x000000ffff030224 */ /* 0x000fc600078e005b */
[----:B------:R-:W3:Y:S01]  /*11270*/  LDL R91, [R1+0x354] ;  /* 0x00035400015b7983 */ /* 0x000ee20000100800 */
[----:B------:R-:W-:Y:S02]  /*11280*/  PRMT R22, RZ, 0x7610, R22 ;  /* 0x00007610ff167816 */ /* 0x000fe40000000016 */
[----:B------:R-:W-:Y:S01]  /*11290*/  ISETP.GT.AND P1, PT, R0, 0x3d, PT ;  /* 0x0000003d0000780c */ /* 0x000fe20003f24270 */
[----:B------:R0:W3:Y:S01]  /*112a0*/  @P0 LDG.E.U8 R23, desc[UR56][R2.64] ;  /* 0x0000003802170981 */ /* 0x0000e2000c1e1100 */
[----:B------:R-:W-:Y:S02]  /*112b0*/  PRMT R21, RZ, 0x7610, R21 ;  /* 0x00007610ff157816 */ /* 0x000fe40000000015 */
[----:B------:R-:W-:Y:S02]  /*112c0*/  PRMT R20, RZ, 0x7610, R20 ;  /* 0x00007610ff147816 */ /* 0x000fe40000000014 */
[----:B------:R-:W-:Y:S01]  /*112d0*/  PRMT R18, RZ, 0x7610, R18 ;  /* 0x00007610ff127816 */ /* 0x000fe20000000012 */
[----:B0-----:R-:W-:-:S02]  /*112e0*/  @P0 IMAD.MOV.U32 R2, RZ, RZ, R88 ;  /* 0x000000ffff020224 */ /* 0x001fc400078e0058 */
[----:B------:R-:W3:Y:S01]  /*112f0*/  LDL R88, [R1+0x348] ;  /* 0x0003480001587983 */ /* 0x000ee20000100800 */
[----:B------:R-:W-:-:S03]  /*11300*/  @P0 IMAD.MOV.U32 R3, RZ, RZ, R93 ;  /* 0x000000ffff030224 */ /* 0x000fc600078e005d */
[----:B------:R-:W3:Y:S04]  /*11310*/  LDL R93, [R1+0x344] ;  /* 0x00034400015d7983 */ /* 0x000ee80000100800 */
[----:B------:R0:W3:Y:S04]  /*11320*/  @P0 LDG.E.U8 R22, desc[UR56][R2.64] ;  /* 0x0000003802160981 */ /* 0x0000e8000c1e1100 */
[----:B------:R-:W3:Y:S01]  /*11330*/  LDL.LU R120, [R1+0x8c] ;  /* 0x00008c0001787983 */ /* 0x000ee20000300800 */
[----:B0-----:R-:W-:Y:S02]  /*11340*/  @P0 IMAD.MOV.U32 R2, RZ, RZ, R102 ;  /* 0x000000ffff020224 */ /* 0x001fe400078e0066 */
[----:B------:R-:W-:-:S05]  /*11350*/  @P0 IMAD.MOV.U32 R3, RZ, RZ, R103 ;  /* 0x000000ffff030224 */ /* 0x000fca00078e0067 */
[----:B------:R2:W3:Y:S01]  /*11360*/  @P0 LDG.E.U8 R21, desc[UR56][R2.64] ;  /* 0x0000003802150981 */ /* 0x0004e2000c1e1100 */
[----:B------:R-:W-:Y:S02]  /*11370*/  PRMT R12, RZ, 0x7610, R12 ;  /* 0x00007610ff0c7816 */ /* 0x000fe4000000000c */
[----:B------:R-:W-:Y:S02]  /*11380*/  ISETP.GT.AND P0, PT, R0, 0x3e, PT ;  /* 0x0000003e0000780c */ /* 0x000fe40003f04270 */
[----:B------:R-:W-:Y:S01]  /*11390*/  PRMT R10, RZ, 0x7610, R10 ;  /* 0x00007610ff0a7816 */ /* 0x000fe2000000000a */
[----:B--2---:R-:W-:Y:S02]  /*113a0*/  @P1 IMAD.MOV.U32 R2, RZ, RZ, R90 ;  /* 0x000000ffff021224 */ /* 0x004fe400078e005a */
[----:B------:R-:W2:Y:S01]  /*113b0*/  LDL R90, [R1+0x340] ;  /* 0x00034000015a7983 */ /* 0x000ea20000100800 */
[----:B------:R-:W-:-:S03]  /*113c0*/  @P1 IMAD.MOV.U32 R3, RZ, RZ, R95 ;  /* 0x000000ffff031224 */ /* 0x000fc600078e005f */
[----:B------:R-:W2:Y:S04]  /*113d0*/  LDL R95, [R1+0x33c] ;  /* 0x00033c00015f7983 */ /* 0x000ea80000100800 */
[----:B------:R0:W2:Y:S02]  /*113e0*/  @P1 LDG.E.U8 R20, desc[UR56][R2.64] ;  /* 0x0000003802141981 */ /* 0x0000a4000c1e1100 */
[----:B0-----:R-:W-:Y:S02]  /*113f0*/  @P1 IMAD.MOV.U32 R2, RZ, RZ, R100 ;  /* 0x000000ffff021224 */ /* 0x001fe400078e0064 */
[----:B------:R-:W-:-:S05]  /*11400*/  @P1 IMAD.MOV.U32 R3, RZ, RZ, R101 ;  /* 0x000000ffff031224 */ /* 0x000fca00078e0065 */
[----:B------:R4:W2:Y:S02]  /*11410*/  @P1 LDG.E.U8 R18, desc[UR56][R2.64] ;  /* 0x0000003802121981 */ /* 0x0008a4000c1e1100 */
[----:B----4-:R-:W-:Y:S02]  /*11420*/  @P1 IMAD.MOV.U32 R2, RZ, RZ, R92 ;  /* 0x000000ffff021224 */ /* 0x010fe400078e005c */
[----:B------:R-:W4:Y:S01]  /*11430*/  LDL R92, [R1+0x338] ;  /* 0x00033800015c7983 */ /* 0x000f220000100800 */
[----:B------:R-:W-:-:S03]  /*11440*/  @P1 IMAD.MOV.U32 R3, RZ, RZ, R94 ;  /* 0x000000ffff031224 */ /* 0x000fc600078e005e */
[----:B------:R-:W4:Y:S04]  /*11450*/  LDL R94, [R1+0x334] ;  /* 0x00033400015e7983 */ /* 0x000f280000100800 */
[----:B------:R0:W4:Y:S02]  /*11460*/  @P1 LDG.E.U8 R12, desc[UR56][R2.64] ;  /* 0x00000038020c1981 */ /* 0x000124000c1e1100 */
[----:B0-----:R-:W-:Y:S02]  /*11470*/  @P1 IMAD.MOV.U32 R2, RZ, RZ, R98 ;  /* 0x000000ffff021224 */ /* 0x001fe400078e0062 */
[----:B------:R-:W-:-:S05]  /*11480*/  @P1 IMAD.MOV.U32 R3, RZ, RZ, R99 ;  /* 0x000000ffff031224 */ /* 0x000fca00078e0063 */
[----:B------:R3:W4:Y:S02]  /*11490*/  @P1 LDG.E.U8 R10, desc[UR56][R2.64] ;  /* 0x00000038020a1981 */ /* 0x000724000c1e1100 */
[----:B---3--:R-:W-:Y:S02]  /*114a0*/  @P0 IMAD.MOV.U32 R2, RZ, RZ, R89 ;  /* 0x000000ffff020224 */ /* 0x008fe400078e0059 */
[----:B------:R-:W3:Y:S01]  /*114b0*/  LDL R89, [R1+0x330] ;  /* 0x0003300001597983 */ /* 0x000ee20000100800 */
[----:B------:R-:W-:-:S03]  /*114c0*/  @P0 IMAD.MOV.U32 R3, RZ, RZ, R91 ;  /* 0x000000ffff030224 */ /* 0x000fc600078e005b */
[----:B------:R-:W3:Y:S01]  /*114d0*/  LDL R91, [R1+0x32c] ;  /* 0x00032c00015b7983 */ /* 0x000ee20000100800 */
[----:B------:R-:W-:Y:S02]  /*114e0*/  PRMT R19, RZ, 0x7610, R19 ;  /* 0x00007610ff137816 */ /* 0x000fe40000000013 */
[----:B------:R-:W-:-:S04]  /*114f0*/  PRMT R17, RZ, 0x7610, R17 ;  /* 0x00007610ff117816 */ /* 0x000fc80000000011 */
[----:B------:R0:W3:Y:S01]  /*11500*/  @P0 LDG.E.U8 R19, desc[UR56][R2.64] ;  /* 0x0000003802130981 */ /* 0x0000e2000c1e1100 */
[----:B------:R-:W-:Y:S01]  /*11510*/  PRMT R16, RZ, 0x7610, R16 ;  /* 0x00007610ff107816 */ /* 0x000fe20000000010 */
[----:B0-----:R-:W-:Y:S02]  /*11520*/  @P0 IMAD.MOV.U32 R2, RZ, RZ, R96 ;  /* 0x000000ffff020224 */ /* 0x001fe400078e0060 */
[----:B------:R-:W-:-:S05]  /*11530*/  @P0 IMAD.MOV.U32 R3, RZ, RZ, R97 ;  /* 0x000000ffff030224 */ /* 0x000fca00078e0061 */
[----:B------:R0:W3:Y:S02]  /*11540*/  @P0 LDG.E.U8 R17, desc[UR56][R2.64] ;  /* 0x0000003802110981 */ /* 0x0000e4000c1e1100 */
[----:B0-----:R-:W-:Y:S02]  /*11550*/  @P0 IMAD.MOV.U32 R2, RZ, RZ, R88 ;  /* 0x000000ffff020224 */ /* 0x001fe400078e0058 */
[----:B------:R-:W3:Y:S01]  /*11560*/  LDL R88, [R1+0x328] ;  /* 0x0003280001587983 */ /* 0x000ee20000100800 */
[----:B------:R-:W-:-:S03]  /*11570*/  @P0 IMAD.MOV.U32 R3, RZ, RZ, R93 ;  /* 0x000000ffff030224 */ /* 0x000fc600078e005d */
[----:B------:R-:W3:Y:S04]  /*11580*/  LDL R93, [R1+0x324] ;  /* 0x00032400015d7983 */ /* 0x000ee80000100800 */
[----:B------:R0:W3:Y:S02]  /*11590*/  @P0 LDG.E.U8 R16, desc[UR56][R2.64] ;  /* 0x0000003802100981 */ /* 0x0000e4000c1e1100 */
[----:B0-----:R-:W-:Y:S02]  /*115a0*/  LOP3.LUT R3, R120, 0xffff, RZ, 0xc0, !PT ;  /* 0x0000ffff78037812 */ /* 0x001fe400078ec0ff */
[----:B------:R-:W-:Y:S02]  /*115b0*/  LOP3.LUT R2, R15, 0xffff, RZ, 0xc0, !PT ;  /* 0x0000ffff0f027812 */ /* 0x000fe400078ec0ff */
[----:B------:R-:W-:-:S02]  /*115c0*/  PRMT R15, RZ, 0x7610, R15 ;  /* 0x00007610ff0f7816 */ /* 0x000fc4000000000f */
[----:B------:R-:W-:Y:S01]  /*115d0*/  PRMT R135, R3, 0x3340, R2 ;  /* 0x0000334003877816 */ /* 0x000fe20000000002 */
[----:B--2---:R-:W-:Y:S02]  /*115e0*/  @P0 IMAD.MOV.U32 R2, RZ, RZ, R90 ;  /* 0x000000ffff020224 */ /* 0x004fe400078e005a */
[----:B------:R-:W-:-:S05]  /*115f0*/  @P0 IMAD.MOV.U32 R3, RZ, RZ, R95 ;  /* 0x000000ffff030224 */ /* 0x000fca00078e005f */
[----:B------:R0:W2:Y:S01]  /*11600*/  @P0 LDG.E.U8 R15, desc[UR56][R2.64] ;  /* 0x00000038020f0981 */ /* 0x0000a2000c1e1100 */
[----:B------:R-:W-:Y:S02]  /*11610*/  ISETP.GT.AND P0, PT, R0, 0x3f, PT ;  /* 0x0000003f0000780c */ /* 0x000fe40003f04270 */
[----:B0-----:R-:W-:Y:S02]  /*11620*/  LOP3.LUT R3, R165, 0xffff, RZ, 0xc0, !PT ;  /* 0x0000ffffa5037812 */ /* 0x001fe400078ec0ff */
[----:B------:R-:W2:Y:S01]  /*11630*/  LDL.LU R165, [R1+0x114c] ;  /* 0x00114c0001a57983 */ /* 0x000ea20000300800 */
[----:B------:R-:W-:-:S03]  /*11640*/  LOP3.LUT R2, R11, 0xffff, RZ, 0xc0, !PT ;  /* 0x0000ffff0b027812 */ /* 0x000fc600078ec0ff */
[----:B------:R-:W2:Y:S04]  /*11650*/  LDL R95, [R1+0x31c] ;  /* 0x00031c00015f7983 */ /* 0x000ea80000100800 */
[----:B------:R-:W2:Y:S01]  /*11660*/  LDL R90, [R1+0x320] ;  /* 0x00032000015a7983 */ /* 0x000ea20000100800 */
[----:B------:R-:W-:Y:S02]  /*11670*/  PRMT R116, R3, 0x3340, R2 ;  /* 0x0000334003747816 */ /* 0x000fe40000000002 */
[----:B------:R-:W-:Y:S01]  /*11680*/  PRMT R11, RZ, 0x7610, R11 ;  /* 0x00007610ff0b7816 */ /* 0x000fe2000000000b */
[----:B----4-:R-:W-:Y:S02]  /*11690*/  @P0 IMAD.MOV.U32 R2, RZ, RZ, R92 ;  /* 0x000000ffff020224 */ /* 0x010fe400078e005c */
[----:B------:R-:W4:Y:S01]  /*116a0*/  LDL R92, [R1+0x318] ;  /* 0x00031800015c7983 */ /* 0x000f220000100800 */
[----:B------:R-:W-:-:S03]  /*116b0*/  @P0 IMAD.MOV.U32 R3, RZ, RZ, R94 ;  /* 0x000000ffff030224 */ /* 0x000fc600078e005e */
[----:B------:R-:W4:Y:S04]  /*116c0*/  LDL R94, [R1+0x314] ;  /* 0x00031400015e7983 */ /* 0x000f280000100800 */
[----:B------:R0:W4:Y:S02]  /*116d0*/  @P0 LDG.E.U8 R11, desc[UR56][R2.64] ;  /* 0x00000038020b0981 */ /* 0x000124000c1e1100 */
[----:B0-----:R-:W-:Y:S02]  /*116e0*/  LOP3.LUT R3, R191, 0xffff, RZ, 0xc0, !PT ;  /* 0x0000ffffbf037812 */ /* 0x001fe400078ec0ff */
[----:B------:R-:W-:Y:S01]  /*116f0*/  LOP3.LUT R2, R9, 0xffff, RZ, 0xc0, !PT ;  /* 0x0000ffff09027812 */ /* 0x000fe200078ec0ff */
[----:B------:R-:W4:Y:S01]  /*11700*/  LDL.LU R191, [R1+0x1148] ;  /* 0x0011480001bf7983 */ /* 0x000f220000300800 */
[----:B------:R-:W-:-:S02]  /*11710*/  PRMT R9, RZ, 0x7610, R9 ;  /* 0x00007610ff097816 */ /* 0x000fc40000000009 */
[----:B------:R-:W-:Y:S01]  /*11720*/  PRMT R114, R3, 0x3340, R2 ;  /* 0x0000334003727816 */ /* 0x000fe20000000002 */
[----:B------:R-:W4:Y:S01]  /*11730*/  LDL.LU R133, [R1+0xa0] ;  /* 0x0000a00001857983 */ /* 0x000f220000300800 */
[----:B---3--:R-:W-:-:S03]  /*11740*/  @P0 IMAD.MOV.U32 R2, RZ, RZ, R89 ;  /* 0x000000ffff020224 */ /* 0x008fc600078e0059 */
[----:B------:R-:W3:Y:S01]  /*11750*/  LDL R89, [R1+0x310] ;  /* 0x0003100001597983 */ /* 0x000ee20000100800 */
[----:B------:R-:W-:-:S03]  /*11760*/  @P0 IMAD.MOV.U32 R3, RZ, RZ, R91 ;  /* 0x000000ffff030224 */ /* 0x000fc600078e005b */
[----:B------:R-:W3:Y:S04]  /*11770*/  LDL R91, [R1+0x30c] ;  /* 0x00030c00015b7983 */ /* 0x000ee80000100800 */
[----:B------:R0:W3:Y:S02]  /*11780*/  @P0 LDG.E.U8 R9, desc[UR56][R2.64] ;  /* 0x0000003802090981 */ /* 0x0000e4000c1e1100 */
[----:B0-----:R-:W-:Y:S02]  /*11790*/  LOP3.LUT R3, R199, 0xffff, RZ, 0xc0, !PT ;  /* 0x0000ffffc7037812 */ /* 0x001fe400078ec0ff */
[----:B------:R-:W3:Y:S01]  /*117a0*/  LDL.LU R199, [R1+0x1144] ;  /* 0x0011440001c77983 */ /* 0x000ee20000300800 */
[----:B------:R-:W0:Y:S01]  /*117b0*/  S2R R96, SR_TID.X ;  /* 0x0000000000607919 */ /* 0x000e220000002100 */
[----:B------:R-:W-:-:S02]  /*117c0*/  LOP3.LUT R2, R14, 0xffff, RZ, 0xc0, !PT ;  /* 0x0000ffff0e027812 */ /* 0x000fc400078ec0ff */
[----:B------:R-:W-:Y:S01]  /*117d0*/  PRMT R14, RZ, 0x7610, R14 ;  /* 0x00007610ff0e7816 */ /* 0x000fe2000000000e */
[----:B------:R-:W3:Y:S01]  /*117e0*/  LDL.LU R122, [R1+0xa8] ;  /* 0x0000a800017a7983 */ /* 0x000ee20000300800 */
[----:B------:R-:W-:Y:S01]  /*117f0*/  PRMT R103, R3, 0x3340, R2 ;  /* 0x0000334003677816 */ /* 0x000fe20000000002 */
[----:B------:R-:W-:Y:S02]  /*11800*/  @P0 IMAD.MOV.U32 R2, RZ, RZ, R88 ;  /* 0x000000ffff020224 */ /* 0x000fe400078e0058 */
[----:B------:R-:W3:Y:S01]  /*11810*/  LDL R88, [R1+0x308] ;  /* 0x0003080001587983 */ /* 0x000ee20000100800 */
[----:B------:R-:W-:-:S03]  /*11820*/  @P0 IMAD.MOV.U32 R3, RZ, RZ, R93 ;  /* 0x000000ffff030224 */ /* 0x000fc600078e005d */
[----:B------:R-:W3:Y:S04]  /*11830*/  LDL R93, [R1+0x304] ;  /* 0x00030400015d7983 */ /* 0x000ee80000100800 */
[----:B------:R1:W3:Y:S04]  /*11840*/  @P0 LDG.E.U8 R14, desc[UR56][R2.64] ;  /* 0x00000038020e0981 */ /* 0x0002e8000c1e1100 */
[----:B------:R-:W3:Y:S01]  /*11850*/  LDL.LU R120, [R1+0xac] ;  /* 0x0000ac0001787983 */ /* 0x000ee20000300800 */
[----:B0-----:R-:W-:Y:S02]  /*11860*/  LOP3.LUT R96, R96, 0x3f, RZ, 0xc0, !PT ;  /* 0x0000003f60607812 */ /* 0x001fe400078ec0ff */
[----:B-1----:R-:W-:-:S02]  /*11870*/  LOP3.LUT R2, R13, 0xffff, RZ, 0xc0, !PT ;  /* 0x0000ffff0d027812 */ /* 0x002fc400078ec0ff */
[----:B------:R-:W-:Y:S02]  /*11880*/  ISETP.GE.AND P1, PT, R96, R0, PT ;  /* 0x000000006000720c */ /* 0x000fe40003f26270 */
[----:B------:R-:W-:Y:S02]  /*11890*/  LOP3.LUT R0, R4, 0xffff, RZ, 0xc0, !PT ;  /* 0x0000ffff04007812 */ /* 0x000fe400078ec0ff */
[----:B------:R-:W-:Y:S02]  /*118a0*/  PRMT R13, RZ, 0x7610, R13 ;  /* 0x00007610ff0d7816 */ /* 0x000fe4000000000d */
[----:B------:R-:W-:Y:S01]  /*118b0*/  PRMT R112, R2, 0x3340, R0 ;  /* 0x0000334002707816 */ /* 0x000fe20000000000 */
[----:B--2---:R-:W-:Y:S02]  /*118c0*/  @P0 IMAD.MOV.U32 R3, RZ, RZ, R95 ;  /* 0x000000ffff030224 */ /* 0x004fe400078e005f */
[----:B------:R-:W-:Y:S02]  /*118d0*/  @P0 IMAD.MOV.U32 R2, RZ, RZ, R90 ;  /* 0x000000ffff020224 */ /* 0x000fe400078e005a */
[----:B------:R-:W2:Y:S04]  /*118e0*/  LDL R90, [R1+0x300] ;  /* 0x00030000015a7983 */ /* 0x000ea80000100800 */
[----:B------:R4:W2:Y:S01]  /*118f0*/  @P0 LDG.E.U8 R13, desc[UR56][R2.64] ;  /* 0x00000038020d0981 */ /* 0x0008a2000c1e1100 */
[----:B------:R-:W-:-:S03]  /*11900*/  LOP3.LUT R0, R165, 0xffff, RZ, 0xc0, !PT ;  /* 0x0000ffffa5007812 */ /* 0x000fc600078ec0ff */
[----:B------:R-:W2:Y:S01]  /*11910*/  LDL.LU R131, [R1+0x9c] ;  /* 0x00009c0001837983 */ /* 0x000ea20000300800 */
[----:B----4-:R-:W-:Y:S02]  /*11920*/  @!P1 IMAD.MOV.U32 R2, RZ, RZ, R92 ;  /* 0x000000ffff029224 */ /* 0x010fe400078e005c */
[----:B------:R-:W-:Y:S01]  /*11930*/  @!P1 IMAD.MOV.U32 R3, RZ, RZ, R94 ;  /* 0x000000ffff039224 */ /* 0x000fe200078e005e */
[----:B------:R-:W4:Y:S04]  /*11940*/  LDL R92, [R1+0x2fc] ;  /* 0x0002fc00015c7983 */ /* 0x000f280000100800 */
[----:B------:R-:W2:Y:S01]  /*11950*/  LDL.LU R165, [R1+0x1140] ;  /* 0x0011400001a57983 */ /* 0x000ea20000300800 */
[----:B---3--:R-:W-:Y:S01]  /*11960*/  PRMT R199, RZ, 0x7610, R199 ;  /* 0x00007610ffc77816 */ /* 0x008fe200000000c7 */
[----:B------:R-:W-:Y:S06]  /*11970*/  BAR.SYNC.DEFER_BLOCKING 0x0 ;  /* 0x0000000000007b1d */ /* 0x000fec0000010000 */
[----:B------:R0:W3:Y:S02]  /*11980*/  @!P1 LDG.E.U8 R199, desc[UR56][R2.64] ;  /* 0x0000003802c79981 */ /* 0x0000e4000c1e1100 */
[----:B0-----:R-:W-:Y:S01]  /*11990*/  LOP3.LUT R2, R133, 0xffff, RZ, 0xc0, !PT ;  /* 0x0000ffff85027812 */ /* 0x001fe200078ec0ff */
[----:B------:R-:W-:Y:S01]  /*119a0*/  @!P1 IMAD.MOV.U32 R3, RZ, RZ, R91 ;  /* 0x000000ffff039224 */ /* 0x000fe200078e005b */
[----:B------:R-:W3:Y:S02]  /*119b0*/  LDL.LU R133, [R1+0xa4] ;  /* 0x0000a40001857983 */ /* 0x000ee40000300800 */
[----:B------:R-:W-:Y:S01]  /*119c0*/  PRMT R110, R2, 0x3340, R0 ;  /* 0x00003340026e7816 */ /* 0x000fe20000000000 */
[----:B------:R-:W-:Y:S01]  /*119d0*/  @!P1 IMAD.MOV.U32 R2, RZ, RZ, R89 ;  /* 0x000000ffff029224 */ /* 0x000fe200078e0059 */
[----:B------:R-:W3:Y:S01]  /*119e0*/  LDL R91, [R1+0x2f4] ;  /* 0x0002f400015b7983 */ /* 0x000ee20000100800 */
[----:B------:R-:W-:-:S03]  /*119f0*/  LOP3.LUT R0, R173, 0xffff, RZ, 0xc0, !PT ;  /* 0x0000ffffad007812 */ /* 0x000fc600078ec0ff */
[----:B------:R-:W3:Y:S04]  /*11a00*/  LDL R89, [R1+0x2f8] ;  /* 0x0002f80001597983 */ /* 0x000ee80000100800 */
[----:B------:R-:W3:Y:S01]  /*11a10*/  LDL.LU R173, [R1+0x113c] ;  /* 0x00113c0001ad7983 */ /* 0x000ee20000300800 */
[----:B------:R-:W-:-:S06]  /*11a20*/  PRMT R191, RZ, 0x7610, R191 ;  /* 0x00007610ffbf7816 */ /* 0x000fcc00000000bf */
        /* <DEDUP_REMOVED lines=10> */
[----:B--2---:R-:W-:-:S06]  /*11ad0*/  PRMT R165, RZ, 0x7610, R165 ;  /* 0x00007610ffa57816 */ /* 0x004fcc00000000a5 */
[----:B------:R0:W2:Y:S02]  /*11ae0*/  @!P1 LDG.E.U8 R165, desc[UR56][R2.64] ;  /* 0x0000003802a59981 */ /* 0x0000a4000c1e1100 */
[----:B0-----:R-:W-:Y:S01]  /*11af0*/  LOP3.LUT R2, R120, 0xffff, RZ, 0xc0, !PT ;  /* 0x0000ffff78027812 */ /* 0x001fe200078ec0ff */
[----:B----4-:R-:W-:Y:S01]  /*11b00*/  @!P1 IMAD.MOV.U32 R3, RZ, RZ, R92 ;  /* 0x000000ffff039224 */ /* 0x010fe200078e005c */
[----:B------:R-:W4:Y:S02]  /*11b10*/  LDL.LU R120, [R1+0x98] ;  /* 0x0000980001787983 */ /* 0x000f240000300800 */
[----:B------:R-:W-:Y:S01]  /*11b20*/  PRMT R106, R2, 0x3340, R0 ;  /* 0x00003340026a7816 */ /* 0x000fe20000000000 */
[----:B------:R-:W-:Y:S01]  /*11b30*/  @!P1 IMAD.MOV.U32 R2, RZ, RZ, R90 ;  /* 0x000000ffff029224 */ /* 0x000fe200078e005a */
[----:B------:R-:W2:Y:S01]  /*11b40*/  LDL R92, [R1+0x2e4] ;  /* 0x0002e400015c7983 */ /* 0x000ea20000100800 */
[----:B------:R-:W-:-:S03]  /*11b50*/  LOP3.LUT R0, R190, 0xffff, RZ, 0xc0, !PT ;  /* 0x0000ffffbe007812 */ /* 0x000fc600078ec0ff */
[----:B------:R-:W4:Y:S04]  /*11b60*/  LDL R90, [R1+0x2e8] ;  /* 0x0002e800015a7983 */ /* 0x000f280000100800 */
[----:B------:R-:W2:Y:S01]  /*11b70*/  LDL.LU R190, [R1+0x1134] ;  /* 0x0011340001be7983 */ /* 0x000ea20000300800 */
[----:B---3--:R-:W-:-:S06]  /*11b80*/  PRMT R173, RZ, 0x7610, R173 ;  /* 0x00007610ffad7816 */ /* 0x008fcc00000000ad */
        /* <DEDUP_REMOVED lines=24> */
[----:B------:R-:W-:Y:S01]  /*11d10*/  @!P1 IMAD.MOV.U32 R3, RZ, RZ, R92 ;  /* 0x000000ffff039224 */ /* 0x000fe200078e005c */
[----:B------:R-:W2:Y:S02]  /*11d20*/  LDL.LU R122, [R1+0x94] ;  /* 0x00009400017a7983 */ /* 0x000ea40000300800 */
[----:B------:R-:W-:Y:S01]  /*11d30*/  PRMT R95, R2, 0x3340, R0 ;  /* 0x00003340025f7816 */ /* 0x000fe20000000000 */
[----:B----4-:R-:W-:Y:S01]  /*11d40*/  @!P1 IMAD.MOV.U32 R2, RZ, RZ, R90 ;  /* 0x000000ffff029224 */ /* 0x010fe200078e005a */
[----:B------:R-:W4:Y:S01]  /*11d50*/  LDL R92, [R1+0x2cc] ;  /* 0x0002cc00015c7983 */ /* 0x000f220000100800 */
[----:B------:R-:W-:-:S03]  /*11d60*/  LOP3.LUT R0, R197, 0xffff, RZ, 0xc0, !PT ;  /* 0x0000ffffc5007812 */ /* 0x000fc600078ec0ff */
[----:B------:R-:W2:Y:S01]  /*11d70*/  LDL R90, [R1+0x2d0] ;  /* 0x0002d000015a7983 */ /* 0x000ea20000100800 */
[----:B---3--:R-:W-:-:S06]  /*11d80*/  PRMT R166, RZ, 0x7610, R166 ;  /* 0x00007610ffa67816 */ /* 0x008fcc00000000a6 */
[----:B------:R0:W3:Y:S02]  /*11d90*/  @!P1 LDG.E.U8 R166, desc[UR56][R2.64] ;  /* 0x0000003802a69981 */ /* 0x0000e4000c1e1100 */
[----:B0-----:R-:W-:Y:S02]  /*11da0*/  LOP3.LUT R2, R120, 0xffff, RZ, 0xc0, !PT ;  /* 0x0000ffff78027812 */ /* 0x001fe400078ec0ff */
[----:B------:R-:W3:Y:S04]  /*11db0*/  LDL.LU R120, [R1+0x178] ;  /* 0x0001780001787983 */ /* 0x000ee80000300800 */
[----:B------:R-:W4:Y:S01]  /*11dc0*/  LDL.LU R197, [R1+0x1128] ;  /* 0x0011280001c57983 */ /* 0x000f220000300800 */
[----:B------:R-:W-:Y:S01]  /*11dd0*/  PRMT R104, R2, 0x3340, R0 ;  /* 0x0000334002687816 */ /* 0x000fe20000000000 */
[----:B------:R-:W-:-:S02]  /*11de0*/  @!P1 IMAD.MOV.U32 R2, RZ, RZ, R89 ;  /* 0x000000ffff029224 */ /* 0x000fc400078e0059 */
[----:B------:R-:W-:Y:S01]  /*11df0*/  @!P1 IMAD.MOV.U32 R3, RZ, RZ, R91 ;  /* 0x000000ffff039224 */ /* 0x000fe200078e005b */
[----:B------:R-:W3:Y:S01]  /*11e00*/  LDL R89, [R1+0x2c8] ;  /* 0x0002c80001597983 */ /* 0x000ee20000100800 */
[----:B------:R-:W-:-:S03]  /*11e10*/  PRMT R174, RZ, 0x7610, R174 ;  /* 0x00007610ffae7816 */ /* 0x000fc600000000ae */
[----:B------:R-:W3:Y:S01]  /*11e20*/  LDL R91, [R1+0x2c4] ;  /* 0x0002c400015b7983 */ /* 0x000ee20000100800 */
[----:B------:R-:W-:-:S03]  /*11e30*/  LOP3.LUT R0, R189, 0xffff, RZ, 0xc0, !PT ;  /* 0x0000ffffbd007812 */ /* 0x000fc600078ec0ff */
[----:B------:R0:W3:Y:S02]  /*11e40*/  @!P1 LDG.E.U8 R174, desc[UR56][R2.64] ;  /* 0x0000003802ae9981 */ /* 0x0000e4000c1e1100 */
[----:B0-----:R-:W-:Y:S02]  /*11e50*/  LOP3.LUT R2, R131, 0xffff, RZ, 0xc0, !PT ;  /* 0x0000ffff83027812 */ /* 0x001fe400078ec0ff */
[----:B------:R-:W3:Y:S04]  /*11e60*/  LDL.LU R131, [R1+0x190] ;  /* 0x0001900001837983 */ /* 0x000ee80000300800 */
[----:B------:R-:W3:Y:S01]  /*11e70*/  LDL.LU R189, [R1+0x1124] ;  /* 0x0011240001bd7983 */ /* 0x000ee20000300800 */
[----:B------:R-:W-:Y:S01]  /*11e80*/  PRMT R102, R2, 0x3340, R0 ;  /* 0x0000334002667816 */ /* 0x000fe20000000000 */
[----:B------:R-:W-:Y:S01]  /*11e90*/  @!P1 IMAD.MOV.U32 R2, RZ, RZ, R4 ;  /* 0x000000ffff029224 */ /* 0x000fe200078e0004 */
[----:B------:R-:W-:Y:S01]  /*11ea0*/  LOP3.LUT R0, R167, 0xffff, RZ, 0xc0, !PT ;  /* 0x0000ffffa7007812 */ /* 0x000fe200078ec0ff */
[----:B------:R-:W-:Y:S01]  /*11eb0*/  @!P1 IMAD.MOV.U32 R3, RZ, RZ, R88 ;  /* 0x000000ffff039224 */ /* 0x000fe200078e0058 */
[----:B------:R-:W3:Y:S04]  /*11ec0*/  LDL R4, [R1+0x2c0] ;  /* 0x0002c00001047983 */ /* 0x000ee80000100800 */
[----:B------:R-:W3:Y:S04]  /*11ed0*/  LDL R88, [R1+0x2bc] ;  /* 0x0002bc0001587983 */ /* 0x000ee80000100800 */
[----:B------:R-:W3:Y:S01]  /*11ee0*/  LDL.LU R167, [R1+0x1120] ;  /* 0x0011200001a77983 */ /* 0x000ee20000300800 */
[----:B----4-:R-:W-:-:S06]  /*11ef0*/  PRMT R197, RZ, 0x7610, R197 ;  /* 0x00007610ffc57816 */ /* 0x010fcc00000000c5 */
[----:B------:R0:W4:Y:S02]  /*11f00*/  @!P1 LDG.E.U8 R197, desc[UR56][R2.64] ;  /* 0x0000003802c59981 */ /* 0x000124000c1e1100 */
[----:B0-----:R-:W-:Y:S01]  /*11f10*/  LOP3.LUT R2, R133, 0xffff, RZ, 0xc0, !PT ;  /* 0x0000ffff85027812 */ /* 0x001fe200078ec0ff */
[----:B------:R-:W-:Y:S01]  /*11f20*/  @!P1 IMAD.MOV.U32 R3, RZ, RZ, R92 ;  /* 0x000000ffff039224 */ /* 0x000fe200078e005c */
[----:B------:R-:W4:Y:S02]  /*11f30*/  LDL.LU R133, [R1+0x90] ;  /* 0x0000900001857983 */ /* 0x000f240000300800 */
[----:B------:R-:W-:Y:S01]  /*11f40*/  PRMT R100, R2, 0x3340, R0 ;  /* 0x0000334002647816 */ /* 0x000fe20000000000 */
[----:B--2---:R-:W-:Y:S01]  /*11f50*/  @!P1 IMAD.MOV.U32 R2, RZ, RZ, R90 ;  /* 0x000000ffff029224 */ /* 0x004fe200078e005a */
        /* <DEDUP_REMOVED lines=8> */
[----:B------:R-:W-:Y:S01]  /*11fe0*/  PRMT R167, RZ, 0x7610, R167 ;  /* 0x00007610ffa77816 */ /* 0x000fe200000000a7 */
[----:B------:R-:W3:Y:S01]  /*11ff0*/  LDL.LU R122, [R1+0x170] ;  /* 0x00017000017a7983 */ /* 0x000ee20000300800 */
[----:B------:R-:W-:Y:S01]  /*12000*/  PRMT R93, R2, 0x3340, R0 ;  /* 0x00003340025d7816 */ /* 0x000fe20000000000 */
[----:B------:R-:W-:Y:S01]  /*12010*/  @!P1 IMAD.MOV.U32 R2, RZ, RZ, R89 ;  /* 0x000000ffff029224 */ /* 0x000fe200078e0059 */
[----:B------:R-:W-:-:S04]  /*12020*/  LOP3.LUT R0, R196, 0xffff, RZ, 0xc0, !PT ;  /* 0x0000ffffc4007812 */ /* 0x000fc800078ec0ff */
[----:B------:R0:W3:Y:S02]  /*12030*/  @!P1 LDG.E.U8 R167, desc[UR56][R2.64] ;  /* 0x0000003802a79981 */ /* 0x0000e4000c1e1100 */
[----:B0-----:R-:W-:Y:S02]  /*12040*/  LOP3.LUT R2, R120, 0xffff, RZ, 0xc0, !PT ;  /* 0x0000ffff78027812 */ /* 0x001fe400078ec0ff */
[----:B------:R-:W3:Y:S01]  /*12050*/  LDL.LU R120, [R1+0x18c] ;  /* 0x00018c0001787983 */ /* 0x000ee20000300800 */
[----:B------:R-:W-:Y:S01]  /*12060*/  @!P1 IMAD.MOV.U32 R3, RZ, RZ, R88 ;  /* 0x000000ffff039224 */ /* 0x000fe200078e0058 */
[----:B------:R-:W-:Y:S02]  /*12070*/  PRMT R91, R2, 0x3340, R0 ;  /* 0x00003340025b7816 */ /* 0x000fe40000000000 */
[----:B------:R-:W3:Y:S01]  /*12080*/  LDL.LU R196, [R1+0x1118] ;  /* 0x0011180001c47983 */ /* 0x000ee20000300800 */
[----:B------:R-:W-:Y:S01]  /*12090*/  @!P1 IMAD.MOV.U32 R2, RZ, RZ, R4 ;  /* 0x000000ffff029224 */ /* 0x000fe200078e0004 */
[----:B------:R-:W-:-:S02]  /*120a0*/  LOP3.LUT R0, R188, 0xffff, RZ, 0xc0, !PT ;  /* 0x0000ffffbc007812 */ /* 0x000fc400078ec0ff */
[----:B------:R-:W3:Y:S04]  /*120b0*/  LDL R88, [R1+0x2ac] ;  /* 0x0002ac0001587983 */ /* 0x000ee80000100800 */
[----:B------:R-:W3:Y:S01]  /*120c0*/  LDL R4, [R1+0x2b0] ;  /* 0x0002b00001047983 */ /* 0x000ee20000100800 */
[----:B--2---:R-:W-:-:S06]  /*120d0*/  PRMT R175, RZ, 0x7610, R175 ;  /* 0x00007610ffaf7816 */ /* 0x004fcc00000000af */
[----:B------:R0:W2:Y:S02]  /*120e0*/  @!P1 LDG.E.U8 R175, desc[UR56][R2.64] ;  /* 0x0000003802af9981 */ /* 0x0000a4000c1e1100 */
[----:B0-----:R-:W-:Y:S02]  /*120f0*/  LOP3.LUT R2, R131, 0xffff, RZ, 0xc0, !PT ;  /* 0x0000ffff83027812 */ /* 0x001fe400078ec0ff */
[----:B------:R-:W2:Y:S04]  /*12100*/  LDL.LU R131, [R1+0x164] ;  /* 0x0001640001837983 */ /* 0x000ea80000300800 */
[----:B------:R-:W2:Y:S01]  /*12110*/  LDL.LU R188, [R1+0x1114] ;  /* 0x0011140001bc7983 */ /* 0x000ea20000300800 */
[----:B------:R-:W-:Y:S01]  /*12120*/  PRMT R89, R2, 0x3340, R0 ;  /* 0x0000334002597816 */ /* 0x000fe20000000000 */
[----:B----4-:R-:W-:Y:S01]  /*12130*/  @!P1 IMAD.MOV.U32 R2, RZ, RZ, R90 ;  /* 0x000000ffff029224 */ /* 0x010fe200078e005a */
[----:B------:R-:W-:Y:S01]  /*12140*/  LOP3.LUT R0, R168, 0xffff, RZ, 0xc0, !PT ;  /* 0x0000ffffa8007812 */ /* 0x000fe200078ec0ff */
[----:B------:R-:W-:Y:S01]  /*12150*/  @!P1 IMAD.MOV.U32 R3, RZ, RZ, R92 ;  /* 0x000000ffff039224 */ /* 0x000fe200078e005c */
[----:B------:R-:W4:Y:S04]  /*12160*/  LDL R101, [R1+0x2a4] ;  /* 0x0002a40001657983 */ /* 0x000f280000100800 */
[----:B------:R-:W4:Y:S04]  /*12170*/  LDL R94, [R1+0x2a8] ;  /* 0x0002a800015e7983 */ /* 0x000f280000100800 */
[----:B------:R-:W4:Y:S04]  /*12180*/  LDL R92, [R1+0x29c] ;  /* 0x00029c00015c7983 */ /* 0x000f280000100800 */
[----:B------:R-:W4:Y:S04]  /*12190*/  LDL R90, [R1+0x2a0] ;  /* 0x0002a000015a7983 */ /* 0x000f280000100800 */
[----:B------:R-:W4:Y:S01]  /*121a0*/  LDL.LU R168, [R1+0x1110] ;  /* 0x0011100001a87983 */ /* 0x000f220000300800 */
        /* <DEDUP_REMOVED lines=10> */
[----:B------:R-:W3:Y:S04]  /*12250*/  LDL.LU R176, [R1+0x110c] ;  /* 0x00110c0001b07983 */ /* 0x000ee80000300800 */
[----:B------:R-:W3:Y:S04]  /*12260*/  LDL.LU R138, [R1+0x158] ;  /* 0x00015800018a7983 */ /* 0x000ee80000300800 */
[----:B------:R-:W3:Y:S01]  /*12270*/  LDL.LU R136, [R1+0x1c0] ;  /* 0x0001c00001887983 */ /* 0x000ee20000300800 */
[----:B--2---:R-:W-:-:S06]  /*12280*/  PRMT R188, RZ, 0x7610, R188 ;  /* 0x00007610ffbc7816 */ /* 0x004fcc00000000bc */
[----:B------:R0:W2:Y:S02]  /*12290*/  @!P1 LDG.E.U8 R188, desc[UR56][R2.64] ;  /* 0x0000003802bc9981 */ /* 0x0000a4000c1e1100 */
[----:B0-----:R-:W-:Y:S01]  /*122a0*/  LOP3.LUT R2, R122, 0xffff, RZ, 0xc0, !PT ;  /* 0x0000ffff7a027812 */ /* 0x001fe200078ec0ff */
[----:B----4-:R-:W-:-:S03]  /*122b0*/  @!P1 IMAD.MOV.U32 R3, RZ, RZ, R101 ;  /* 0x000000ffff039224 */ /* 0x010fc600078e0065 */
[----:B------:R-:W-:Y:S01]  /*122c0*/  PRMT R96, R2, 0x3340, R0 ;  /* 0x0000334002607816 */ /* 0x000fe20000000000 */
[----:B------:R-:W-:Y:S01]  /*122d0*/  @!P1 IMAD.MOV.U32 R2, RZ, RZ, R94 ;  /* 0x000000ffff029224 */ /* 0x000fe200078e005e */
[----:B------:R-:W-:Y:S02]  /*122e0*/  PRMT R168, RZ, 0x7610, R168 ;  /* 0x00007610ffa87816 */ /* 0x000fe400000000a8 */
[----:B------:R-:W-:Y:S02]  /*122f0*/  LOP3.LUT R0, R195, 0xffff, RZ, 0xc0, !PT ;  /* 0x0000ffffc3007812 */ /* 0x000fe400078ec0ff */
[----:B------:R-:W4:Y:S04]  /*12300*/  LDL.LU R195, [R1+0x1108] ;  /* 0x0011080001c37983 */ /* 0x000f280000300800 */
[----:B------:R0:W2:Y:S02]  /*12310*/  @!P1 LDG.E.U8 R168, desc[UR56][R2.64] ;  /* 0x0000003802a89981 */ /* 0x0000a4000c1e1100 */
[----:B0-----:R-:W-:-:S02]  /*12320*/  LOP3.LUT R2, R120, 0xffff, RZ, 0xc0, !PT ;  /* 0x0000ffff78027812 */ /* 0x001fc400078ec0ff */
[----:B------:R-:W2:Y:S02]  /*12330*/  LDL R120, [R1+0x28c] ;  /* 0x00028c0001787983 */ /* 0x000ea40000100800 */
[----:B------:R-:W-:Y:S01]  /*12340*/  PRMT R94, R2, 0x3340, R0 ;  /* 0x00003340025e7816 */ /* 0x000fe20000000000 */
[----:B------:R-:W-:Y:S01]  /*12350*/  @!P1 IMAD.MOV.U32 R2, RZ, RZ, R90 ;  /* 0x000000ffff029224 */ /* 0x000fe200078e005a */
[----:B------:R-:W-:Y:S01]  /*12360*/  LOP3.LUT R0, R187, 0xffff, RZ, 0xc0, !PT ;  /* 0x0000ffffbb007812 */ /* 0x000fe200078ec0ff */
[----:B------:R-:W2:Y:S04]  /*12370*/  LDL R90, [R1+0x290] ;  /* 0x00029000015a7983 */ /* 0x000ea80000100800 */
[----:B------:R-:W2:Y:S01]  /*12380*/  LDL.LU R187, [R1+0x1104] ;  /* 0x0011040001bb7983 */ /* 0x000ea20000300800 */
[----:B---3--:R-:W-:Y:S01]  /*12390*/  PRMT R176, RZ, 0x7610, R176 ;  /* 0x00007610ffb07816 */ /* 0x008fe200000000b0 */
[----:B------:R-:W-:-:S02]  /*123a0*/  @!P1 IMAD.MOV.U32 R3, RZ, RZ, R92 ;  /* 0x000000ffff039224 */ /* 0x000fc400078e005c */
[----:B------:R-:W3:Y:S04]  /*123b0*/  LDL R134, [R1+0x27c] ;  /* 0x00027c0001867983 */ /* 0x000ee80000100800 */
[----:B------:R0:W3:Y:S02]  /*123c0*/  @!P1 LDG.E.U8 R176, desc[UR56][R2.64] ;  /* 0x0000003802b09981 */ /* 0x0000e4000c1e1100 */
[----:B0-----:R-:W-:Y:S01]  /*123d0*/  LOP3.LUT R2, R131, 0xffff, RZ, 0xc0, !PT ;  /* 0x0000ffff83027812 */ /* 0x001fe200078ec0ff */
[----:B------:R-:W-:Y:S01]  /*123e0*/  @!P1 IMAD.MOV.U32 R3, RZ, RZ, R88 ;  /* 0x000000ffff039224 */ /* 0x000fe200078e0058 */
[----:B------:R-:W3:Y:S02]  /*123f0*/  LDL R131, [R1+0x284] ;  /* 0x0002840001837983 */ /* 0x000ee40000100800 */
[----:B------:R-:W-:Y:S01]  /*12400*/  PRMT R101, R2, 0x3340, R0 ;  /* 0x0000334002657816 */ /* 0x000fe20000000000 */
[----:B------:R-:W-:Y:S01]  /*12410*/  @!P1 IMAD.MOV.U32 R2, RZ, RZ, R4 ;  /* 0x000000ffff029224 */ /* 0x000fe200078e0004 */
[----:B------:R-:W3:Y:S01]  /*12420*/  LDL R88, [R1+0x288] ;  /* 0x0002880001587983 */ /* 0x000ee20000100800 */
[----:B------:R-:W-:-:S03]  /*12430*/  LOP3.LUT R0, R169, 0xffff, RZ, 0xc0, !PT ;  /* 0x0000ffffa9007812 */ /* 0x000fc600078ec0ff */
[----:B------:R-:W3:Y:S04]  /*12440*/  LDL R4, [R1+0x280] ;  /* 0x0002800001047983 */ /* 0x000ee80000100800 */
[----:B------:R-:W3:Y:S04]  /*12450*/  LDL.LU R122, [R1+0x19c] ;  /* 0x00019c00017a7983 */ /* 0x000ee80000300800 */
[----:B------:R-:W3:Y:S04]  /*12460*/  LDL.LU R169, [R1+0x1100] ;  /* 0x0011000001a97983 */ /* 0x000ee80000300800 */
[----:B------:R-:W3:Y:S01]  /*12470*/  LDL R132, [R1+0x278] ;  /* 0x0002780001847983 */ /* 0x000ee20000100800 */
[----:B----4-:R-:W-:-:S06]  /*12480*/  PRMT R195, RZ, 0x7610, R195 ;  /* 0x00007610ffc37816 */ /* 0x010fcc00000000c3 */
[----:B------:R0:W4:Y:S02]  /*12490*/  @!P1 LDG.E.U8 R195, desc[UR56][R2.64] ;  /* 0x0000003802c39981 */ /* 0x000124000c1e1100 */
[----:B0-----:R-:W-:Y:S01]  /*124a0*/  LOP3.LUT R2, R133, 0xffff, RZ, 0xc0, !PT ;  /* 0x0000ffff85027812 */ /* 0x001fe200078ec0ff */
[----:B--2---:R-:W-:Y:S01]  /*124b0*/  @!P1 IMAD.MOV.U32 R3, RZ, RZ, R120 ;  /* 0x000000ffff039224 */ /* 0x004fe200078e0078 */
[----:B------:R-:W2:Y:S02]  /*124c0*/  LDL R133, [R1+0x274] ;  /* 0x0002740001857983 */ /* 0x000ea40000100800 */
[----:B------:R-:W-:Y:S01]  /*124d0*/  PRMT R92, R2, 0x3340, R0 ;  /* 0x00003340025c7816 */ /* 0x000fe20000000000 */
[----:B------:R-:W-:Y:S01]  /*124e0*/  @!P1 IMAD.MOV.U32 R2, RZ, RZ, R90 ;  /* 0x000000ffff029224 */ /* 0x000fe200078e005a */
[----:B------:R-:W4:Y:S01]  /*124f0*/  LDL.LU R120, [R1+0x1d0] ;  /* 0x0001d00001787983 */ /* 0x000f220000300800 */
[----:B------:R-:W-:-:S06]  /*12500*/  PRMT R187, RZ, 0x7610, R187 ;  /* 0x00007610ffbb7816 */ /* 0x000fcc00000000bb */
[----:B------:R0:W4:Y:S02]  /*12510*/  @!P1 LDG.E.U8 R187, desc[UR56][R2.64] ;  /* 0x0000003802bb9981 */ /* 0x000124000c1e1100 */
[----:B0-----:R-:W-:Y:S02]  /*12520*/  LOP3.LUT R2, R177, 0xffff, RZ, 0xc0, !PT ;  /* 0x0000ffffb1027812 */ /* 0x001fe400078ec0ff */
[----:B------:R-:W2:Y:S01]  /*12530*/  LDL.LU R177, [R1+0x10fc] ;  /* 0x0010fc0001b17983 */ /* 0x000ea20000300800 */
[----:B------:R-:W-:Y:S01]  /*12540*/  LOP3.LUT R0, R138, 0xffff, RZ, 0xc0, !PT ;  /* 0x0000ffff8a007812 */ /* 0x000fe200078ec0ff */
[----:B---3--:R-:W-:Y:S02]  /*12550*/  @!P1 IMAD.MOV.U32 R3, RZ, RZ, R131 ;  /* 0x000000ffff039224 */ /* 0x008fe400078e0083 */
[----:B------:R-:W3:Y:S01]  /*12560*/  LDL.LU R131, [R1+0x1e4] ;  /* 0x0001e40001837983 */ /* 0x000ee20000300800 */
[----:B------:R-:W-:Y:S01]  /*12570*/  PRMT R90, R2, 0x3340, R0 ;  /* 0x00003340025a7816 */ /* 0x000fe20000000000 */
[----:B------:R-:W-:Y:S01]  /*12580*/  @!P1 IMAD.MOV.U32 R2, RZ, RZ, R88 ;  /* 0x000000ffff029224 */ /* 0x000fe200078e0058 */
[----:B------:R-:W-:-:S02]  /*12590*/  LOP3.LUT R0, R194, 0xffff, RZ, 0xc0, !PT ;  /* 0x0000ffffc2007812 */ /* 0x000fc400078ec0ff */
[----:B------:R-:W4:Y:S01]  /*125a0*/  LDL.LU R194, [R1+0x10f8] ;  /* 0x0010f80001c27983 */ /* 0x000f220000300800 */
[----:B------:R-:W-:-:S06]  /*125b0*/  PRMT R169, RZ, 0x7610, R169 ;  /* 0x00007610ffa97816 */ /* 0x000fcc00000000a9 */
[----:B------:R0:W3:Y:S02]  /*125c0*/  @!P1 LDG.E.U8 R169, desc[UR56][R2.64] ;  /* 0x0000003802a99981 */ /* 0x0000e4000c1e1100 */
[----:B0-----:R-:W-:Y:S01]  /*125d0*/  LOP3.LUT R2, R136, 0xffff, RZ, 0xc0, !PT ;  /* 0x0000ffff88027812 */ /* 0x001fe200078ec0ff */
[----:B------:R-:W-:Y:S01]  /*125e0*/  @!P1 IMAD.MOV.U32 R3, RZ, RZ, R134 ;  /* 0x000000ffff039224 */ /* 0x000fe200078e0086 */
[----:B------:R-:W3:Y:S02]  /*125f0*/  LDL R136, [R1+0x26c] ;  /* 0x00026c0001887983 */ /* 0x000ee40000100800 */
[----:B------:R-:W-:Y:S01]  /*12600*/  PRMT R88, R2, 0x3340, R0 ;  /* 0x0000334002587816 */ /* 0x000fe20000000000 */
[----:B------:R-:W-:Y:S02]  /*12610*/  @!P1 IMAD.MOV.U32 R2, RZ, RZ, R4 ;  /* 0x000000ffff029224 */ /* 0x000fe400078e0004 */
[----:B------:R-:W3:Y:S01]  /*12620*/  LDL R4, [R1+0x270] ;  /* 0x0002700001047983 */ /* 0x000ee20000100800 */
[----:B--2---:R-:W-:-:S06]  /*12630*/  PRMT R177, RZ, 0x7610, R177 ;  /* 0x00007610ffb17816 */ /* 0x004fcc00000000b1 */
[----:B------:R0:W2:Y:S02]  /*12640*/  @!P1 LDG.E.U8 R177, desc[UR56][R2.64] ;  /* 0x0000003802b19981 */ /* 0x0000a4000c1e1100 */
[----:B0-----:R-:W-:Y:S02]  /*12650*/  LOP3.LUT R2, R186, 0xffff, RZ, 0xc0, !PT ;  /* 0x0000ffffba027812 */ /* 0x001fe400078ec0ff */
[----:B------:R-:W2:Y:S01]  /*12660*/  LDL.LU R186, [R1+0x10f4] ;  /* 0x0010f40001ba7983 */ /* 0x000ea20000300800 */
[----:B------:R-:W-:Y:S01]  /*12670*/  LOP3.LUT R0, R204, 0xffff, RZ, 0xc0, !PT ;  /* 0x0000ffffcc007812 */ /* 0x000fe200078ec0ff */
[----:B------:R-:W-:Y:S01]  /*12680*/  @!P1 IMAD.MOV.U32 R3, RZ, RZ, R133 ;  /* 0x000000ffff039224 */ /* 0x000fe200078e0085 */
[----:B----4-:R-:W-:Y:S01]  /*12690*/  PRMT R194, RZ, 0x7610, R194 ;  /* 0x00007610ffc27816 */ /* 0x010fe200000000c2 */
[----:B------:R-:W4:Y:S01]  /*126a0*/  LDL R138, [R1+0x264] ;  /* 0x00026400018a7983 */ /* 0x000f220000100800 */
[----:B------:R-:W-:Y:S01]  /*126b0*/  PRMT R204, R2, 0x3340, R0 ;  /* 0x0000334002cc7816 */ /* 0x000fe20000000000 */
[----:B------:R-:W-:Y:S01]  /*126c0*/  @!P1 IMAD.MOV.U32 R2, RZ, RZ, R132 ;  /* 0x000000ffff029224 */ /* 0x000fe200078e0084 */
[----:B------:R-:W-:Y:S01]  /*126d0*/  LOP3.LUT R0, R170, 0xffff, RZ, 0xc0, !PT ;  /* 0x0000ffffaa007812 */ /* 0x000fe200078ec0ff */
[----:B------:R-:W4:Y:S04]  /*126e0*/  LDL R134, [R1+0x268] ;  /* 0x0002680001867983 */ /* 0x000f280000100800 */
[----:B------:R0:W4:Y:S04]  /*126f0*/  @!P1 LDG.E.U8 R194, desc[UR56][R2.64] ;  /* 0x0000003802c29981 */ /* 0x000128000c1e1100 */
[----:B------:R-:W4:Y:S04]  /*12700*/  LDL.LU R132, [R1+0x1d8] ;  /* 0x0001d80001847983 */ /* 0x000f280000300800 */
[----:B------:R-:W4:Y:S01]  /*12710*/  LDL.LU R170, [R1+0x10f0] ;  /* 0x0010f00001aa7983 */ /* 0x000f220000300800 */
[----:B0-----:R-:W-:Y:S01]  /*12720*/  LOP3.LUT R2, R122, 0xffff, RZ, 0xc0, !PT ;  /* 0x0000ffff7a027812 */ /* 0x001fe200078ec0ff */
[----:B---3--:R-:W-:-:S02]  /*12730*/  @!P1 IMAD.MOV.U32 R3, RZ, RZ, R136 ;  /* 0x000000ffff039224 */ /* 0x008fc400078e0088 */
[----:B------:R-:W3:Y:S01]  /*12740*/  LDL R133, [R1+0x25c] ;  /* 0x00025c0001857983 */ /* 0x000ee20000100800 */
[----:B------:R-:W-:Y:S01]  /*12750*/  PRMT R148, R2, 0x3340, R0 ;  /* 0x0000334002947816 */ /* 0x000fe20000000000 */
[----:B------:R-:W-:Y:S02]  /*12760*/  @!P1 IMAD.MOV.U32 R2, RZ, RZ, R4 ;  /* 0x000000ffff029224 */ /* 0x000fe400078e0004 */
[----:B------:R-:W3:Y:S01]  /*12770*/  LDL R122, [R1+0x260] ;  /* 0x00026000017a7983 */ /* 0x000ee20000100800 */
[----:B------:R-:W-:Y:S02]  /*12780*/  LOP3.LUT R0, R178, 0xffff, RZ, 0xc0, !PT ;  /* 0x0000ffffb2007812 */ /* 0x000fe400078ec0ff */
[----:B--2---:R-:W-:-:S06]  /*12790*/  PRMT R186, RZ, 0x7610, R186 ;  /* 0x00007610ffba7816 */ /* 0x004fcc00000000ba */
[----:B------:R0:W2:Y:S02]  /*127a0*/  @!P1 LDG.E.U8 R186, desc[UR56][R2.64] ;  /* 0x0000003802ba9981 */ /* 0x0000a4000c1e1100 */
[----:B0-----:R-:W-:Y:S02]  /*127b0*/  LOP3.LUT R2, R120, 0xffff, RZ, 0xc0, !PT ;  /* 0x0000ffff78027812 */ /* 0x001fe400078ec0ff */
[----:B------:R-:W2:Y:S04]  /*127c0*/  LDL.LU R120, [R1+0x1ec] ;  /* 0x0001ec0001787983 */ /* 0x000ea80000300800 */
[----:B------:R-:W2:Y:S01]  /*127d0*/  LDL.LU R178, [R1+0x10ec] ;  /* 0x0010ec0001b27983 */ /* 0x000ea20000300800 */
[----:B------:R-:W-:Y:S01]  /*127e0*/  PRMT R144, R2, 0x3340, R0 ;  /* 0x0000334002907816 */ /* 0x000fe20000000000 */
[----:B----4-:R-:W-:Y:S01]  /*127f0*/  @!P1 IMAD.MOV.U32 R2, RZ, RZ, R134 ;  /* 0x000000ffff029224 */ /* 0x010fe200078e0086 */
[----:B------:R-:W-:Y:S01]  /*12800*/  PRMT R170, RZ, 0x7610, R170 ;  /* 0x00007610ffaa7816 */ /* 0x000fe200000000aa */
[----:B------:R-:W-:Y:S01]  /*12810*/  @!P1 IMAD.MOV.U32 R3, RZ, RZ, R138 ;  /* 0x000000ffff039224 */ /* 0x000fe200078e008a */
[----:B------:R-:W4:Y:S01]  /*12820*/  LDL R136, [R1+0x254] ;  /* 0x0002540001887983 */ /* 0x000f220000100800 */
[----:B------:R-:W-:-:S03]  /*12830*/  LOP3.LUT R0, R193, 0xffff, RZ, 0xc0, !PT ;  /* 0x0000ffffc1007812 */ /* 0x000fc600078ec0ff */
[----:B------:R0:W4:Y:S04]  /*12840*/  @!P1 LDG.E.U8 R170, desc[UR56][R2.64] ;  /* 0x0000003802aa9981 */ /* 0x000128000c1e1100 */
[----:B------:R-:W4:Y:S01]  /*12850*/  LDL R4, [R1+0x258] ;  /* 0x0002580001047983 */ /* 0x000f220000100800 */
[----:B0-----:R-:W-:-:S03]  /*12860*/  LOP3.LUT R2, R131, 0xffff, RZ, 0xc0, !PT ;  /* 0x0000ffff83027812 */ /* 0x001fc600078ec0ff */
[----:B------:R-:W4:Y:S04]  /*12870*/  LDL.LU R131, [R1+0x204] ;  /* 0x0002040001837983 */ /* 0x000f280000300800 */
[----:B------:R-:W4:Y:S01]  /*12880*/  LDL.LU R193, [R1+0x10e8] ;  /* 0x0010e80001c17983 */ /* 0x000f220000300800 */
[----:B------:R-:W-:Y:S01]  /*12890*/  PRMT R140, R2, 0x3340, R0 ;  /* 0x00003340028c7816 */ /* 0x000fe20000000000 */
[----:B---3--:R-:W-:Y:S02]  /*128a0*/  @!P1 IMAD.MOV.U32 R2, RZ, RZ, R122 ;  /* 0x000000ffff029224 */ /* 0x008fe400078e007a */
[----:B------:R-:W-:Y:S01]  /*128b0*/  @!P1 IMAD.MOV.U32 R3, RZ, RZ, R133 ;  /* 0x000000ffff039224 */ /* 0x000fe200078e0085 */
[----:B------:R-:W3:Y:S04]  /*128c0*/  LDL R122, [R1+0x250] ;  /* 0x00025000017a7983 */ /* 0x000ee80000100800 */
[----:B------:R-:W3:Y:S04]  /*128d0*/  LDL R133, [R1+0x24c] ;  /* 0x00024c0001857983 */ /* 0x000ee80000100800 */
[----:B------:R-:W3:Y:S01]  /*128e0*/  LDL.LU R134, [R1+0x1e0] ;  /* 0x0001e00001867983 */ /* 0x000ee20000300800 */
[----:B--2---:R-:W-:-:S06]  /*128f0*/  PRMT R178, RZ, 0x7610, R178 ;  /* 0x00007610ffb27816 */ /* 0x004fcc00000000b2 */
[----:B------:R0:W2:Y:S02]  /*12900*/  @!P1 LDG.E.U8 R178, desc[UR56][R2.64] ;  /* 0x0000003802b29981 */ /* 0x0000a4000c1e1100 */
[----:B0-----:R-:W-:Y:S02]  /*12910*/  LOP3.LUT R2, R185, 0xffff, RZ, 0xc0, !PT ;  /* 0x0000ffffb9027812 */ /* 0x001fe400078ec0ff */
[----:B------:R-:W2:Y:S01]  /*12920*/  LDL.LU R185, [R1+0x10e4] ;  /* 0x0010e40001b97983 */ /* 0x000ea20000300800 */
[----:B------:R-:W-:Y:S01]  /*12930*/  LOP3.LUT R0, R206, 0xffff, RZ, 0xc0, !PT ;  /* 0x0000ffffce007812 */ /* 0x000fe200078ec0ff */
[----:B----4-:R-:W-:Y:S02]  /*12940*/  @!P1 IMAD.MOV.U32 R3, RZ, RZ, R136 ;  /* 0x000000ffff039224 */ /* 0x010fe400078e0088 */
[----:B------:R-:W4:Y:S01]  /*12950*/  LDL R142, [R1+0x244] ;  /* 0x00024400018e7983 */ /* 0x000f220000100800 */
[----:B------:R-:W-:Y:S01]  /*12960*/  PRMT R206, R2, 0x3340, R0 ;  /* 0x0000334002ce7816 */ /* 0x000fe20000000000 */
[----:B------:R-:W-:Y:S01]  /*12970*/  @!P1 IMAD.MOV.U32 R2, RZ, RZ, R4 ;  /* 0x000000ffff029224 */ /* 0x000fe200078e0004 */
[----:B------:R-:W-:Y:S01]  /*12980*/  PRMT R193, RZ, 0x7610, R193 ;  /* 0x00007610ffc17816 */ /* 0x000fe200000000c1 */
[----:B------:R-:W4:Y:S01]  /*12990*/  LDL R138, [R1+0x248] ;  /* 0x00024800018a7983 */ /* 0x000f220000100800 */
[----:B------:R-:W-:-:S03]  /*129a0*/  LOP3.LUT R0, R171, 0xffff, RZ, 0xc0, !PT ;  /* 0x0000ffffab007812 */ /* 0x000fc600078ec0ff */
[----:B------:R-:W4:Y:S04]  /*129b0*/  LDL.LU R171, [R1+0x10e0] ;  /* 0x0010e00001ab7983 */ /* 0x000f280000300800 */
[----:B------:R0:W4:Y:S04]  /*129c0*/  @!P1 LDG.E.U8 R193, desc[UR56][R2.64] ;  /* 0x0000003802c19981 */ /* 0x000128000c1e1100 */
[----:B------:R-:W4:Y:S04]  /*129d0*/  LDL R136, [R1+0x23c] ;  /* 0x00023c0001887983 */ /* 0x000f280000100800 */
[----:B------:R-:W4:Y:S01]  /*129e0*/  LDL R4, [R1+0x240] ;  /* 0x0002400001047983 */ /* 0x000f220000100800 */
[----:B0-----:R-:W-:Y:S01]  /*129f0*/  LOP3.LUT R2, R132, 0xffff, RZ, 0xc0, !PT ;  /* 0x0000ffff84027812 */ /* 0x001fe200078ec0ff */
[----:B---3--:R-:W-:-:S02]  /*12a00*/  @!P1 IMAD.MOV.U32 R3, RZ, RZ, R133 ;  /* 0x000000ffff039224 */ /* 0x008fc400078e0085 */
[----:B------:R-:W3:Y:S01]  /*12a10*/  LDL.LU R132, [R1+0x1f8] ;  /* 0x0001f80001847983 */ /* 0x000ee20000300800 */
[----:B------:R-:W-:Y:S01]  /*12a20*/  PRMT R150, R2, 0x3340, R0 ;  /* 0x0000334002967816 */ /* 0x000fe20000000000 */
[----:B------:R-:W-:Y:S01]  /*12a30*/  @!P1 IMAD.MOV.U32 R2, RZ, RZ, R122 ;  /* 0x000000ffff029224 */ /* 0x000fe200078e007a */
[----:B------:R-:W-:Y:S02]  /*12a40*/  LOP3.LUT R0, R179, 0xffff, RZ, 0xc0, !PT ;  /* 0x0000ffffb3007812 */ /* 0x000fe400078ec0ff */
[----:B------:R-:W3:Y:S04]  /*12a50*/  LDL.LU R179, [R1+0x10dc] ;  /* 0x0010dc0001b37983 */ /* 0x000ee80000300800 */
[----:B------:R-:W3:Y:S01]  /*12a60*/  LDL R122, [R1+0x234] ;  /* 0x00023400017a7983 */ /* 0x000ee20000100800 */
[----:B--2---:R-:W-:-:S06]  /*12a70*/  PRMT R185, RZ, 0x7610, R185 ;  /* 0x00007610ffb97816 */ /* 0x004fcc00000000b9 */
[----:B------:R0:W2:Y:S02]  /*12a80*/  @!P1 LDG.E.U8 R185, desc[UR56][R2.64] ;  /* 0x0000003802b99981 */ /* 0x0000a4000c1e1100 */
[----:B0-----:R-:W-:Y:S02]  /*12a90*/  LOP3.LUT R2, R120, 0xffff, RZ, 0xc0, !PT ;  /* 0x0000ffff78027812 */ /* 0x001fe400078ec0ff */
[----:B------:R-:W2:Y:S02]  /*12aa0*/  LDL R120, [R1+0x238] ;  /* 0x0002380001787983 */ /* 0x000ea40000100800 */
[----:B------:R-:W-:Y:S02]  /*12ab0*/  PRMT R146, R2, 0x3340, R0 ;  /* 0x0000334002927816 */ /* 0x000fe40000000000 */
[----:B------:R-:W2:Y:S01]  /*12ac0*/  LDL.LU R133, [R1+0x208] ;  /* 0x0002080001857983 */ /* 0x000ea20000300800 */
[----:B------:R-:W-:-:S03]  /*12ad0*/  LOP3.LUT R0, R192, 0xffff, RZ, 0xc0, !PT ;  /* 0x0000ffffc0007812 */ /* 0x000fc600078ec0ff */
[----:B------:R-:W2:Y:S01]  /*12ae0*/  LDL.LU R192, [R1+0x10d8] ;  /* 0x0010d80001c07983 */ /* 0x000ea20000300800 */
[----:B----4-:R-:W-:Y:S01]  /*12af0*/  PRMT R171, RZ, 0x7610, R171 ;  /* 0x00007610ffab7816 */ /* 0x010fe200000000ab */
[----:B------:R-:W-:Y:S02]  /*12b00*/  @!P1 IMAD.MOV.U32 R2, RZ, RZ, R138 ;  /* 0x000000ffff029224 */ /* 0x000fe400078e008a */
[----:B------:R-:W-:-:S05]  /*12b10*/  @!P1 IMAD.MOV.U32 R3, RZ, RZ, R142 ;  /* 0x000000ffff039224 */ /* 0x000fca00078e008e */
[----:B------:R0:W4:Y:S01]  /*12b20*/  @!P1 LDG.E.U8 R171, desc[UR56][R2.64] ;  /* 0x0000003802ab9981 */ /* 0x000122000c1e1100 */
[----:B---3--:R-:W-:Y:S02]  /*12b30*/  PRMT R179, RZ, 0x7610, R179 ;  /* 0x00007610ffb37816 */ /* 0x008fe400000000b3 */
[----:B0-----:R-:W-:Y:S01]  /*12b40*/  LOP3.LUT R2, R131, 0xffff, RZ, 0xc0, !PT ;  /* 0x0000ffff83027812 */ /* 0x001fe200078ec0ff */
[----:B------:R-:W-:Y:S01]  /*12b50*/  @!P1 IMAD.MOV.U32 R3, RZ, RZ, R136 ;  /* 0x000000ffff039224 */ /* 0x000fe200078e0088 */
[----:B------:R-:W3:Y:S02]  /*12b60*/  LDL.LU R131, [R1+0x1e8] ;  /* 0x0001e80001837983 */ /* 0x000ee40000300800 */
[----:B------:R-:W-:Y:S01]  /*12b70*/  PRMT R142, R2, 0x3340, R0 ;  /* 0x00003340028e7816 */ /* 0x000fe20000000000 */
[----:B------:R-:W-:Y:S01]  /*12b80*/  @!P1 IMAD.MOV.U32 R2, RZ, RZ, R4 ;  /* 0x000000ffff029224 */ /* 0x000fe200078e0004 */
[----:B------:R-:W-:Y:S01]  /*12b90*/  LOP3.LUT R0, R184, 0xffff, RZ, 0xc0, !PT ;  /* 0x0000ffffb8007812 */ /* 0x000fe200078ec0ff */
[----:B------:R-:W4:Y:S04]  /*12ba0*/  LDL.LU R4, [R1+0x200] ;  /* 0x0002000001047983 */ /* 0x000f280000300800 */
[----:B------:R0:W4:Y:S04]  /*12bb0*/  @!P1 LDG.E.U8 R179, desc[UR56][R2.64] ;  /* 0x0000003802b39981 */ /* 0x000128000c1e1100 */
[----:B------:R-:W4:Y:S04]  /*12bc0*/  LDL.LU R151, [R1+0x1c8] ;  /* 0x0001c80001977983 */ /* 0x000f280000300800 */
[----:B------:R-:W4:Y:S01]  /*12bd0*/  LDL.LU R149, [R1+0x1b4] ;  /* 0x0001b40001957983 */ /* 0x000f220000300800 */
[----:B0-----:R-:W-:Y:S01]  /*12be0*/  LOP3.LUT R2, R134, 0xffff, RZ, 0xc0, !PT ;  /* 0x0000ffff86027812 */ /* 0x001fe200078ec0ff */
[----:B------:R-:W-:-:S02]  /*12bf0*/  @!P1 IMAD.MOV.U32 R3, RZ, RZ, R122 ;  /* 0x000000ffff039224 */ /* 0x000fc400078e007a */
[----:B------:R-:W3:Y:S01]  /*12c00*/  LDL.LU R184, [R1+0x10d4] ;  /* 0x0010d40001b87983 */ /* 0x000ee20000300800 */
[----:B------:R-:W-:-:S03]  /*12c10*/  PRMT R138, R2, 0x3340, R0 ;  /* 0x00003340028a7816 */ /* 0x000fc60000000000 */
[----:B------:R-:W4:Y:S01]  /*12c20*/  LDL.LU R122, [R1+0x1c4] ;  /* 0x0001c400017a7983 */ /* 0x000f220000300800 */
[----:B------:R-:W-:Y:S01]  /*12c30*/  LOP3.LUT R0, R172, 0xffff, RZ, 0xc0, !PT ;  /* 0x0000ffffac007812 */ /* 0x000fe200078ec0ff */
[----:B--2---:R-:W-:Y:S02]  /*12c40*/  @!P1 IMAD.MOV.U32 R2, RZ, RZ, R120 ;  /* 0x000000ffff029224 */ /* 0x004fe400078e0078 */
[----:B------:R-:W2:Y:S01]  /*12c50*/  LDL.LU R120, [R1+0x1b0] ;  /* 0x0001b00001787983 */ /* 0x000ea20000300800 */
[----:B------:R-:W-:-:S06]  /*12c60*/  PRMT R192, RZ, 0x7610, R192 ;  /* 0x00007610ffc07816 */ /* 0x000fcc00000000c0 */
[----:B------:R0:W2:Y:S02]  /*12c70*/  @!P1 LDG.E.U8 R192, desc[UR56][R2.64] ;  /* 0x0000003802c09981 */ /* 0x0000a4000c1e1100 */
[----:B0-----:R-:W-:Y:S02]  /*12c80*/  LOP3.LUT R2, R132, 0xffff, RZ, 0xc0, !PT ;  /* 0x0000ffff84027812 */ /* 0x001fe400078ec0ff */
[----:B------:R-:W4:Y:S04]  /*12c90*/  LDL R3, [R1+0x230] ;  /* 0x0002300001037983 */ /* 0x000f280000100800 */
[----:B------:R-:W2:Y:S01]  /*12ca0*/  LDL.LU R172, [R1+0x10d0] ;  /* 0x0010d00001ac7983 */ /* 0x000ea20000300800 */
[----:B------:R-:W-:-:S03]  /*12cb0*/  PRMT R136, R2, 0x3340, R0 ;  /* 0x0000334002887816 */ /* 0x000fc60000000000 */
[----:B------:R-:W2:Y:S04]  /*12cc0*/  LDL.LU R134, [R1+0x16c] ;  /* 0x00016c0001867983 */ /* 0x000ea80000300800 */
[----:B------:R-:W2:Y:S04]  /*12cd0*/  LDL.LU R132, [R1+0x168] ;  /* 0x0001680001847983 */ /* 0x000ea80000300800 */
[----:B------:R-:W2:Y:S01]  /*12ce0*/  LDL R0, [R1+0x22c] ;  /* 0x00022c0001007983 */ /* 0x000ea20000100800 */
[----:B---3--:R-:W-:Y:S01]  /*12cf0*/  PRMT R184, RZ, 0x7610, R184 ;  /* 0x00007610ffb87816 */ /* 0x008fe200000000b8 */
[----:B----4-:R-:W-:-:S02]  /*12d00*/  @!P1 IMAD.MOV.U32 R2, RZ, RZ, R3 ;  /* 0x000000ffff029224 */ /* 0x010fc400078e0003 */
[----:B--2---:R-:W-:Y:S01]  /*12d10*/  @!P1 IMAD.MOV.U32 R3, RZ, RZ, R0 ;  /* 0x000000ffff039224 */ /* 0x004fe200078e0000 */
[----:B------:R-:W-:-:S04]  /*12d20*/  LOP3.LUT R0, R180, 0xffff, RZ, 0xc0, !PT ;  /* 0x0000ffffb4007812 */ /* 0x000fc800078ec0ff */
[----:B------:R0:W2:Y:S02]  /*12d30*/  @!P1 LDG.E.U8 R184, desc[UR56][R2.64] ;  /* 0x0000003802b89981 */ /* 0x0000a4000c1e1100 */
[----:B0-----:R-:W-:Y:S02]  /*12d40*/  LOP3.LUT R2, R133, 0xffff, RZ, 0xc0, !PT ;  /* 0x0000ffff85027812 */ /* 0x001fe400078ec0ff */
[----:B------:R-:W3:Y:S02]  /*12d50*/  LDL R3, [R1+0x228] ;  /* 0x0002280001037983 */ /* 0x000ee40000100800 */
[----:B------:R-:W-:Y:S02]  /*12d60*/  PRMT R133, R2, 0x3340, R0 ;  /* 0x0000334002857816 */ /* 0x000fe40000000000 */
[----:B------:R-:W4:Y:S04]  /*12d70*/  LDL.LU R180, [R1+0x10cc] ;  /* 0x0010cc0001b47983 */ /* 0x000f280000300800 */
[----:B------:R-:W3:Y:S04]  /*12d80*/  LDL R2, [R1+0x224] ;  /* 0x0002240001027983 */ /* 0x000ee80000100800 */
[----:B------:R-:W2:Y:S01]  /*12d90*/  LDL.LU R0, [R1+0x20c] ;  /* 0x00020c0001007983 */ /* 0x000ea20000300800 */
[----:B------:R-:W-:-:S02]  /*12da0*/  PRMT R172, RZ, 0x7610, R172 ;  /* 0x00007610ffac7816 */ /* 0x000fc400000000ac */
[----:B---3--:R-:W-:-:S04]  /*12db0*/  @!P1 LOP3.LUT R3, R3, R2, RZ, 0x3c, !PT ;  /* 0x0000000203039212 */ /* 0x008fc800078e3cff */
[----:B------:R-:W-:-:S04]  /*12dc0*/  @!P1 LOP3.LUT R2, R3, R2, RZ, 0x3c, !PT ;  /* 0x0000000203029212 */ /* 0x000fc800078e3cff */
[----:B------:R-:W-:-:S05]  /*12dd0*/  @!P1 LOP3.LUT R3, R3, R2, RZ, 0x3c, !PT ;  /* 0x0000000203039212 */ /* 0x000fca00078e3cff */
[----:B------:R2:W3:Y:S02]  /*12de0*/  @!P1 LDG.E.U8 R172, desc[UR56][R2.64] ;  /* 0x0000003802ac9981 */ /* 0x0004e4000c1e1100 */
[----:B--2---:R-:W-:Y:S02]  /*12df0*/  LOP3.LUT R2, R0, 0xffff, RZ, 0xc0, !PT ;  /* 0x0000ffff00027812 */ /* 0x004fe400078ec0ff */
[----:B------:R-:W2:Y:S01]  /*12e00*/  LDL R3, [R1+0x220] ;  /* 0x0002200001037983 */ /* 0x000ea20000100800 */
[----:B------:R-:W-:-:S04]  /*12e10*/  LOP3.LUT R0, R131, 0xffff, RZ, 0xc0, !PT ;  /* 0x0000ffff83007812 */ /* 0x000fc800078ec0ff */
[----:B------:R-:W-:Y:S02]  /*12e20*/  PRMT R131, R2, 0x3340, R0 ;  /* 0x0000334002837816 */ /* 0x000fe40000000000 */
[----:B------:R-:W2:Y:S01]  /*12e30*/  LDL R2, [R1+0x21c] ;  /* 0x00021c0001027983 */ /* 0x000ea20000100800 */
[----:B----4-:R-:W-:Y:S02]  /*12e40*/  PRMT R180, RZ, 0x7610, R180 ;  /* 0x00007610ffb47816 */ /* 0x010fe400000000b4 */
[----:B------:R-:W-:Y:S01]  /*12e50*/  LOP3.LUT R4, R4, 0xffff, RZ, 0xc0, !PT ;  /* 0x0000ffff04047812 */ /* 0x000fe200078ec0ff */
[----:B------:R-:W4:Y:S01]  /*12e60*/  LDL.LU R0, [R1+0x1f4] ;  /* 0x0001f40001007983 */ /* 0x000f220000300800 */
[----:B--2---:R-:W-:-:S04]  /*12e70*/  @!P1 LOP3.LUT R3, R3, R2, RZ, 0x3c, !PT ;  /* 0x0000000203039212 */ /* 0x004fc800078e3cff */
[----:B------:R-:W-:-:S04]  /*12e80*/  @!P1 LOP3.LUT R2, R3, R2, RZ, 0x3c, !PT ;  /* 0x0000000203029212 */ /* 0x000fc800078e3cff */
[----:B------:R-:W-:-:S05]  /*12e90*/  @!P1 LOP3.LUT R3, R3, R2, RZ, 0x3c, !PT ;  /* 0x0000000203039212 */ /* 0x000fca00078e3cff */
[----:B------:R0:W2:Y:S02]  /*12ea0*/  @!P1 LDG.E.U8 R180, desc[UR56][R2.64] ;  /* 0x0000003802b49981 */ /* 0x0000a4000c1e1100 */
[----:B0-----:R-:W-:-:S04]  /*12eb0*/  LOP3.LUT R3, R151, 0xffff, RZ, 0xc0, !PT ;  /* 0x0000ffff97037812 */ /* 0x001fc800078ec0ff */
[----:B------:R-:W-:Y:S02]  /*12ec0*/  PRMT R151, R4, 0x3340, R3 ;  /* 0x0000334004977816 */ /* 0x000fe40000000003 */
[----:B------:R-:W3:Y:S04]  /*12ed0*/  LDL.LU R4, [R1+0x1fc] ;  /* 0x0001fc0001047983 */ /* 0x000ee80000300800 */
[----:B------:R-:W2:Y:S01]  /*12ee0*/  LDL.LU R3, [R1+0x1f0] ;  /* 0x0001f00001037983 */ /* 0x000ea20000300800 */
[----:B----4-:R-:W-:Y:S02]  /*12ef0*/  LOP3.LUT R2, R0, 0xffff, RZ, 0xc0, !PT ;  /* 0x0000ffff00027812 */ /* 0x010fe400078ec0ff */
[----:B------:R-:W-:-:S04]  /*12f00*/  LOP3.LUT R0, R149, 0xffff, RZ, 0xc0, !PT ;  /* 0x0000ffff95007812 */ /* 0x000fc800078ec0ff */
[----:B------:R-:W-:Y:S02]  /*12f10*/  PRMT R149, R2, 0x3340, R0 ;  /* 0x0000334002957816 */ /* 0x000fe40000000000 */
[----:B---3--:R-:W-:Y:S02]  /*12f20*/  LOP3.LUT R4, R4, 0xffff, RZ, 0xc0, !PT ;  /* 0x0000ffff04047812 */ /* 0x008fe400078ec0ff */
[----:B--2---:R-:W-:Y:S02]  /*12f30*/  LOP3.LUT R2, R3, 0xffff, RZ, 0xc0, !PT ;  /* 0x0000ffff03027812 */ /* 0x004fe400078ec0ff */
[----:B------:R-:W-:-:S04]  /*12f40*/  LOP3.LUT R3, R122, 0xffff, RZ, 0xc0, !PT ;  /* 0x0000ffff7a037812 */ /* 0x000fc800078ec0ff */
[----:B------:R-:W-:Y:S02]  /*12f50*/  PRMT R122, R4, 0x3340, R3 ;  /* 0x00003340047a7816 */ /* 0x000fe40000000003 */
[----:B------:R-:W2:Y:S04]  /*12f60*/  LDL.LU R4, [R1+0x1a8] ;  /* 0x0001a80001047983 */ /* 0x000ea80000300800 */
[----:B------:R-:W3:Y:S01]  /*12f70*/  LDL.LU R3, [R1+0x198] ;  /* 0x0001980001037983 */ /* 0x000ee20000300800 */
[----:B------:R-:W-:-:S04]  /*12f80*/  LOP3.LUT R0, R120, 0xffff, RZ, 0xc0, !PT ;  /* 0x0000ffff78007812 */ /* 0x000fc800078ec0ff */
[----:B------:R-:W-:Y:S02]  /*12f90*/  PRMT R120, R2, 0x3340, R0 ;  /* 0x0000334002787816 */ /* 0x000fe40000000000 */
[----:B--2---:R-:W-:Y:S02]  /*12fa0*/  LOP3.LUT R4, R4, 0xffff, RZ, 0xc0, !PT ;  /* 0x0000ffff04047812 */ /* 0x004fe400078ec0ff */
[----:B---3--:R-:W-:Y:S02]  /*12fb0*/  LOP3.LUT R2, R3, 0xffff, RZ, 0xc0, !PT ;  /* 0x0000ffff03027812 */ /* 0x008fe400078ec0ff */
        /* <DEDUP_REMOVED lines=54> */
[----:B------:R-:W-:Y:S02]  /*13320*/  LOP3.LUT R0, R125, 0xffff, RZ, 0xc0, !PT ;  /* 0x0000ffff7d007812 */ /* 0x000fe400078ec0ff */
[----:B--2---:R-:W-:Y:S02]  /*13330*/  LOP3.LUT R4, R4, 0xffff, RZ, 0xc0, !PT ;  /* 0x0000ffff04047812 */ /* 0x004fe400078ec0ff */
[----:B---3--:R-:W-:Y:S02]  /*13340*/  LOP3.LUT R2, R3, 0xffff, RZ, 0xc0, !PT ;  /* 0x0000ffff03027812 */ /* 0x008fe400078ec0ff */
[----:B------:R-:W-:-:S04]  /*13350*/  LOP3.LUT R3, R251, 0xffff, RZ, 0xc0, !PT ;  /* 0x0000fffffb037812 */ /* 0x000fc800078ec0ff */
[----:B------:R-:W-:Y:S02]  /*13360*/  PRMT R125, R4, 0x3340, R3 ;  /* 0x00003340047d7816 */ /* 0x000fe40000000003 */
[----:B------:R-:W2:Y:S04]  /*13370*/  LDL.LU R4, [R1+0x128] ;  /* 0x0001280001047983 */ /* 0x000ea80000300800 */
[----:B------:R-:W3:Y:S01]  /*13380*/  LDL.LU R3, [R1+0x120] ;  /* 0x0001200001037983 */ /* 0x000ee20000300800 */
[----:B------:R-:W-:Y:S02]  /*13390*/  PRMT R251, R2, 0x3340, R0 ;  /* 0x0000334002fb7816 */ /* 0x000fe40000000000 */
[----:B--2---:R-:W-:Y:S02]  /*133a0*/  LOP3.LUT R4, R4, 0xffff, RZ, 0xc0, !PT ;  /* 0x0000ffff04047812 */ /* 0x004fe400078ec0ff */
[----:B---3--:R-:W-:-:S02]  /*133b0*/  LOP3.LUT R2, R3, 0xffff, RZ, 0xc0, !PT ;  /* 0x0000ffff03027812 */ /* 0x008fc400078ec0ff */
        /* <DEDUP_REMOVED lines=38> */
[----:B------:R-:W-:Y:S02]  /*13620*/  LOP3.LUT R0, R219, 0xffff, RZ, 0xc0, !PT ;  /* 0x0000ffffdb007812 */ /* 0x000fe400078ec0ff */
[----:B--2---:R-:W-:-:S02]  /*13630*/  LOP3.LUT R4, R4, 0xffff, RZ, 0xc0, !PT ;  /* 0x0000ffff04047812 */ /* 0x004fc400078ec0ff */
        /* <DEDUP_REMOVED lines=63> */
[----:B------:R-:W-:-:S02]  /*13a30*/  LOP3.LUT R6, R6, 0xffff, RZ, 0xc0, !PT ;  /* 0x0000ffff06067812 */ /* 0x000fc400078ec0ff */
[----:B------:R-:W-:Y:S02]  /*13a40*/  LOP3.LUT R5, R5, 0xffff, RZ, 0xc0, !PT ;  /* 0x0000ffff05057812 */ /* 0x000fe400078ec0ff */
[----:B------:R-:W-:Y:S02]  /*13a50*/  LOP3.LUT R8, R8, 0xffff, RZ, 0xc0, !PT ;  /* 0x0000ffff08087812 */ /* 0x000fe400078ec0ff */
[----:B------:R-:W-:Y:S02]  /*13a60*/  LOP3.LUT R7, R7, 0xffff, RZ, 0xc0, !PT ;  /* 0x0000ffff07077812 */ /* 0x000fe400078ec0ff */
[----:B--2---:R-:W-:Y:S02]  /*13a70*/  LOP3.LUT R4, R4, 0xffff, RZ, 0xc0, !PT ;  /* 0x0000ffff04047812 */ /* 0x004fe400078ec0ff */
[----:B---3--:R-:W-:Y:S02]  /*13a80*/  LOP3.LUT R2, R3, 0xffff, RZ, 0xc0, !PT ;  /* 0x0000ffff03027812 */ /* 0x008fe400078ec0ff */
[----:B------:R-:W-:-:S04]  /*13a90*/  LOP3.LUT R3, R243, 0xffff, RZ, 0xc0, !PT ;  /* 0x0000fffff3037812 */ /* 0x000fc800078ec0ff */
[----:B------:R-:W-:Y:S02]  /*13aa0*/  PRMT R231, R4, 0x3340, R3 ;  /* 0x0000334004e77816 */ /* 0x000fe40000000003 */
[----:B------:R-:W-:Y:S02]  /*13ab0*/  LOP3.LUT R4, R69, 0xffff, RZ, 0xc0, !PT ;  /* 0x0000ffff45047812 */ /* 0x000fe400078ec0ff */
[----:B------:R-:W-:Y:S01]  /*13ac0*/  LOP3.LUT R3, R228, 0xffff, RZ, 0xc0, !PT ;  /* 0x0000ffffe4037812 */ /* 0x000fe200078ec0ff */
[----:B------:R-:W2:Y:S01]  /*13ad0*/  LDL.LU R69, [R1+0x10c8] ;  /* 0x0010c80001457983 */ /* 0x000ea20000300800 */
[----:B------:R-:W-:Y:S02]  /*13ae0*/  PRMT R243, R2, 0x3340, R0 ;  /* 0x0000334002f37816 */ /* 0x000fe40000000000 */
[----:B------:R-:W-:Y:S02]  /*13af0*/  LOP3.LUT R2, R80, 0xffff, RZ, 0xc0, !PT ;  /* 0x0000ffff50027812 */ /* 0x000fe400078ec0ff */
[----:B------:R-:W-:Y:S01]  /*13b00*/  LOP3.LUT R0, R226, 0xffff, RZ, 0xc0, !PT ;  /* 0x0000ffffe2007812 */ /* 0x000fe200078ec0ff */
[----:B------:R-:W3:Y:S01]  /*13b10*/  LDL.LU R80, [R1+0x10c4] ;  /* 0x0010c40001507983 */ /* 0x000ee20000300800 */
[----:B------:R-:W-:-:S02]  /*13b20*/  PRMT R226, R4, 0x3340, R3 ;  /* 0x0000334004e27816 */ /* 0x000fc40000000003 */
[----:B------:R-:W-:Y:S02]  /*13b30*/  LOP3.LUT R4, R67, 0xffff, RZ, 0xc0, !PT ;  /* 0x0000ffff43047812 */ /* 0x000fe400078ec0ff */
[----:B------:R-:W-:Y:S01]  /*13b40*/  LOP3.LUT R3, R242, 0xffff, RZ, 0xc0, !PT ;  /* 0x0000fffff2037812 */ /* 0x000fe200078ec0ff */
[----:B------:R-:W4:Y:S01]  /*13b50*/  LDL.LU R67, [R1+0x10c0] ;  /* 0x0010c00001437983 */ /* 0x000f220000300800 */
[----:B------:R-:W-:Y:S02]  /*13b60*/  PRMT R228, R2, 0x3340, R0 ;  /* 0x0000334002e47816 */ /* 0x000fe40000000000 */
[----:B------:R-:W-:Y:S02]  /*13b70*/  LOP3.LUT R2, R78, 0xffff, RZ, 0xc0, !PT ;  /* 0x0000ffff4e027812 */ /* 0x000fe400078ec0ff */
[----:B------:R-:W-:Y:S01]  /*13b80*/  LOP3.LUT R0, R230, 0xffff, RZ, 0xc0, !PT ;  /* 0x0000ffffe6007812 */ /* 0x000fe200078ec0ff */
[----:B------:R-:W3:Y:S01]  /*13b90*/  LDL.LU R78, [R1+0x10bc] ;  /* 0x0010bc00014e7983 */ /* 0x000ee20000300800 */
[----:B------:R-:W-:-:S02]  /*13ba0*/  PRMT R230, R4, 0x3340, R3 ;  /* 0x0000334004e67816 */ /* 0x000fc40000000003 */
        /* <DEDUP_REMOVED lines=18> */
[----:B------:R-:W3:Y:S01]  /*13cd0*/  LDL.LU R61, [R1+0x10a8] ;  /* 0x0010a800013d7983 */ /* 0x000ee20000300800 */
        /* <DEDUP_REMOVED lines=46> */
[----:B------:R-:W-:Y:S02]  /*13fc0*/  LOP3.LUT R3, R161, 0xffff, RZ, 0xc0, !PT ;  /* 0x0000ffffa1037812 */ /* 0x000fe400078ec0ff */
[----:B------:R-:W-:Y:S02]  /*13fd0*/  PRMT R156, R2, 0x3340, R0 ;  /* 0x00003340029c7816 */ /* 0x000fe40000000000 */
[----:B------:R-:W-:Y:S02]  /*13fe0*/  LOP3.LUT R2, R163, 0xffff, RZ, 0xc0, !PT ;  /* 0x0000ffffa3027812 */ /* 0x000fe400078ec0ff */
[----:B------:R-:W-:Y:S02]  /*13ff0*/  LOP3.LUT R0, R159, 0xffff, RZ, 0xc0, !PT ;  /* 0x0000ffff9f007812 */ /* 0x000fe400078ec0ff */
[----:B------:R-:W-:-:S02]  /*14000*/  PRMT R163, R4, 0x3340, R3 ;  /* 0x0000334004a37816 */ /* 0x000fc40000000003 */
[----:B------:R-:W-:Y:S02]  /*14010*/  LOP3.LUT R4, R115, 0xffff, RZ, 0xc0, !PT ;  /* 0x0000ffff73047812 */ /* 0x000fe400078ec0ff */
[----:B------:R-:W-:Y:S02]  /*14020*/  LOP3.LUT R3, R160, 0xffff, RZ, 0xc0, !PT ;  /* 0x0000ffffa0037812 */ /* 0x000fe400078ec0ff */
[----:B------:R-:W-:Y:S02]  /*14030*/  PRMT R161, R6, 0x3340, R5 ;  /* 0x0000334006a17816 */ /* 0x000fe40000000005 */
[----:B------:R-:W-:Y:S02]  /*14040*/  PRMT R215, R2, 0x3340, R0 ;  /* 0x0000334002d77816 */ /* 0x000fe40000000000 */
[----:B------:R-:W-:Y:S02]  /*14050*/  LOP3.LUT R2, R113, 0xffff, RZ, 0xc0, !PT ;  /* 0x0000ffff71027812 */ /* 0x000fe400078ec0ff */
[----:B------:R-:W-:-:S02]  /*14060*/  LOP3.LUT R5, R162, 0xffff, RZ, 0xc0, !PT ;  /* 0x0000ffffa2057812 */ /* 0x000fc400078ec0ff */
[----:B------:R-:W-:Y:S02]  /*14070*/  LOP3.LUT R0, R158, 0xffff, RZ, 0xc0, !PT ;  /* 0x0000ffff9e007812 */ /* 0x000fe400078ec0ff */
[----:B------:R-:W-:Y:S02]  /*14080*/  PRMT R162, R4, 0x3340, R3 ;  /* 0x0000334004a27816 */ /* 0x000fe40000000003 */
[----:B------:R-:W-:Y:S02]  /*14090*/  PRMT R159, R8, 0x3340, R7 ;  /* 0x00003340089f7816 */ /* 0x000fe40000000007 */
[----:B------:R-:W-:Y:S02]  /*140a0*/  LOP3.LUT R4, R107, 0xffff, RZ, 0xc0, !PT ;  /* 0x0000ffff6b047812 */ /* 0x000fe400078ec0ff */
[----:B------:R-:W-:Y:S02]  /*140b0*/  LOP3.LUT R3, R209, 0xffff, RZ, 0xc0, !PT ;  /* 0x0000ffffd1037812 */ /* 0x000fe400078ec0ff */
[----:B------:R-:W-:-:S02]  /*140c0*/  LOP3.LUT R7, R164, 0xffff, RZ, 0xc0, !PT ;  /* 0x0000ffffa4077812 */ /* 0x000fc400078ec0ff */
[----:B------:R-:W-:Y:S02]  /*140d0*/  PRMT R164, R2, 0x3340, R0 ;  /* 0x0000334002a47816 */ /* 0x000fe40000000000 */
[----:B------:R-:W-:Y:S02]  /*140e0*/  LOP3.LUT R2, R118, 0xffff, RZ, 0xc0, !PT ;  /* 0x0000ffff76027812 */ /* 0x000fe400078ec0ff */
[----:B------:R-:W-:Y:S02]  /*140f0*/  LOP3.LUT R0, R207, 0xffff, RZ, 0xc0, !PT ;  /* 0x0000ffffcf007812 */ /* 0x000fe400078ec0ff */
[----:B------:R-:W-:Y:S02]  /*14100*/  LOP3.LUT R8, R119, 0xffff, RZ, 0xc0, !PT ;  /* 0x0000ffff77087812 */ /* 0x000fe400078ec0ff */
[----:B------:R-:W-:Y:S01]  /*14110*/  PRMT R209, R4, 0x3340, R3 ;  /* 0x0000334004d17816 */ /* 0x000fe20000000003 */
[----:B------:R-:W4:Y:S01]  /*14120*/  LDL.LU R119, [R1+0x1078] ;  /* 0x0010780001777983 */ /* 0x000f220000300800 */
[----:B------:R-:W-:-:S02]  /*14130*/  LOP3.LUT R4, R212, 0xffff, RZ, 0xc0, !PT ;  /* 0x0000ffffd4047812 */ /* 0x000fc400078ec0ff */
[----:B------:R-:W-:Y:S02]  /*14140*/  LOP3.LUT R3, R203, 0xffff, RZ, 0xc0, !PT ;  /* 0x0000ffffcb037812 */ /* 0x000fe400078ec0ff */
[----:B------:R-:W-:Y:S02]  /*14150*/  LOP3.LUT R6, R117, 0xffff, RZ, 0xc0, !PT ;  /* 0x0000ffff75067812 */ /* 0x000fe400078ec0ff */
[----:B------:R-:W-:Y:S01]  /*14160*/  PRMT R207, R2, 0x3340, R0 ;  /* 0x0000334002cf7816 */ /* 0x000fe20000000000 */
[----:B------:R-:W2:Y:S01]  /*14170*/  LDL.LU R117, [R1+0x1074] ;  /* 0x0010740001757983 */ /* 0x000ea20000300800 */
[----:B------:R-:W-:Y:S02]  /*14180*/  PRMT R158, R8, 0x3340, R7 ;  /* 0x00003340089e7816 */ /* 0x000fe40000000007 */
[----:B------:R-:W-:Y:S01]  /*14190*/  LOP3.LUT R2, R210, 0xffff, RZ, 0xc0, !PT ;  /* 0x0000ffffd2027812 */ /* 0x000fe200078ec0ff */
[----:B------:R-:W3:Y:S01]  /*141a0*/  LDL.LU R115, [R1+0x1070] ;  /* 0x0010700001737983 */ /* 0x000ee20000300800 */
[----:B------:R-:W-:-:S02]  /*141b0*/  LOP3.LUT R8, R111, 0xffff, RZ, 0xc0, !PT ;  /* 0x0000ffff6f087812 */ /* 0x000fc400078ec0ff */
[----:B------:R-:W-:Y:S01]  /*141c0*/  LOP3.LUT R7, R213, 0xffff, RZ, 0xc0, !PT ;  /* 0x0000ffffd5077812 */ /* 0x000fe200078ec0ff */
[----:B------:R-:W4:Y:S01]  /*141d0*/  LDL.LU R113, [R1+0x106c] ;  /* 0x00106c0001717983 */ /* 0x000f220000300800 */
[----:B------:R-:W-:Y:S02]  /*141e0*/  PRMT R210, R4, 0x3340, R3 ;  /* 0x0000334004d27816 */ /* 0x000fe40000000003 */
[----:B------:R-:W-:Y:S01]  /*141f0*/  PRMT R160, R6, 0x3340, R5 ;  /* 0x0000334006a07816 */ /* 0x000fe20000000005 */
[----:B------:R-:W2:Y:S01]  /*14200*/  LDL.LU R111, [R1+0x1068] ;  /* 0x00106800016f7983 */ /* 0x000ea20000300800 */
[----:B------:R-:W-:Y:S02]  /*14210*/  LOP3.LUT R4, R22, 0xffff, RZ, 0xc0, !PT ;  /* 0x0000ffff16047812 */ /* 0x000fe400078ec0ff */
[----:B------:R-:W-:Y:S02]  /*14220*/  LOP3.LUT R3, R12, 0xffff, RZ, 0xc0, !PT ;  /* 0x0000ffff0c037812 */ /* 0x000fe400078ec0ff */
[----:B------:R-:W-:-:S02]  /*14230*/  LOP3.LUT R6, R109, 0xffff, RZ, 0xc0, !PT ;  /* 0x0000ffff6d067812 */ /* 0x000fc400078ec0ff */
[----:B------:R-:W3:Y:S01]  /*14240*/  LDL.LU R109, [R1+0x1064] ;  /* 0x00106400016d7983 */ /* 0x000ee20000300800 */
[----:B------:R-:W-:Y:S02]  /*14250*/  PRMT R213, R8, 0x3340, R7 ;  /* 0x0000334008d57816 */ /* 0x000fe40000000007 */
[----:B------:R-:W-:Y:S01]  /*14260*/  LOP3.LUT R0, R202, 0xffff, RZ, 0xc0, !PT ;  /* 0x0000ffffca007812 */ /* 0x000fe200078ec0ff */
[----:B------:R-:W4:Y:S01]  /*14270*/  LDL.LU R107, [R1+0x1060] ;  /* 0x00106000016b7983 */ /* 0x000f220000300800 */
[----:B------:R-:W-:Y:S02]  /*14280*/  LOP3.LUT R8, R105, 0xffff, RZ, 0xc0, !PT ;  /* 0x0000ffff69087812 */ /* 0x000fe400078ec0ff */
[----:B------:R-:W-:Y:S01]  /*14290*/  PRMT R202, R4, 0x3340, R3 ;  /* 0x0000334004ca7816 */ /* 0x000fe20000000003 */
[----:B------:R-:W2:Y:S01]  /*142a0*/  LDL.LU R118, [R1+0x105c] ;  /* 0x00105c0001767983 */ /* 0x000ea20000300800 */
[----:B------:R-:W-:-:S03]  /*142b0*/  PRMT R4, R135, 0x5410, R116 ;  /* 0x0000541087047816 */ /* 0x000fc60000000074 */
[----:B------:R-:W3:Y:S04]  /*142c0*/  LDL.LU R105, [R1+0x1058] ;  /* 0x0010580001697983 */ /* 0x000ee80000300800 */
[----:B------:R-:W2:Y:S04]  /*142d0*/  LDL.LU R116, [R1+0x1054] ;  /* 0x0010540001747983 */ /* 0x000ea80000300800 */
[----:B------:R-:W4:Y:S01]  /*142e0*/  LDL R135, [R1+0x150] ;  /* 0x0001500001877983 */ /* 0x000f220000100800 */
[----:B------:R-:W-:-:S04]  /*142f0*/  LOP3.LUT R5, R211, 0xffff, RZ, 0xc0, !PT ;  /* 0x0000ffffd3057812 */ /* 0x000fc800078ec0ff */
[----:B------:R-:W-:Y:S02]  /*14300*/  PRMT R211, R6, 0x3340, R5 ;  /* 0x0000334006d37816 */ /* 0x000fe40000000005 */
[----:B------:R-:W-:Y:S02]  /*14310*/  LOP3.LUT R6, R214, 0xffff, RZ, 0xc0, !PT ;  /* 0x0000ffffd6067812 */ /* 0x000fe400078ec0ff */
[----:B------:R-:W-:Y:S02]  /*14320*/  LOP3.LUT R5, R205, 0xffff, RZ, 0xc0, !PT ;  /* 0x0000ffffcd057812 */ /* 0x000fe400078ec0ff */
[----:B------:R-:W-:Y:S02]  /*14330*/  LOP3.LUT R7, R208, 0xffff, RZ, 0xc0, !PT ;  /* 0x0000ffffd0077812 */ /* 0x000fe400078ec0ff */
[----:B------:R-:W-:Y:S02]  /*14340*/  PRMT R212, R6, 0x3340, R5 ;  /* 0x0000334006d47816 */ /* 0x000fe40000000005 */
[----:B------:R-:W-:-:S02]  /*14350*/  LOP3.LUT R6, R23, 0xffff, RZ, 0xc0, !PT ;  /* 0x0000ffff17067812 */ /* 0x000fc400078ec0ff */
[----:B------:R-:W-:Y:S02]  /*14360*/  LOP3.LUT R5, R18, 0xffff, RZ, 0xc0, !PT ;  /* 0x0000ffff12057812 */ /* 0x000fe400078ec0ff */
[----:B------:R-:W-:Y:S02]  /*14370*/  PRMT R214, R8, 0x3340, R7 ;  /* 0x0000334008d67816 */ /* 0x000fe40000000007 */
[----:B------:R-:W-:Y:S02]  /*14380*/  PRMT R203, R6, 0x3340, R5 ;  /* 0x0000334006cb7816 */ /* 0x000fe40000000005 */
[----:B------:R-:W-:Y:S02]  /*14390*/  LOP3.LUT R8, R201, 0xffff, RZ, 0xc0, !PT ;  /* 0x0000ffffc9087812 */ /* 0x000fe400078ec0ff */
[----:B------:R-:W-:Y:S02]  /*143a0*/  LOP3.LUT R7, R20, 0xffff, RZ, 0xc0, !PT ;  /* 0x0000ffff14077812 */ /* 0x000fe400078ec0ff */
[----:B------:R-:W-:-:S02]  /*143b0*/  PRMT R5, R114, 0x5410, R103 ;  /* 0x0000541072057816 */ /* 0x000fc40000000067 */
[----:B------:R-:W3:Y:S01]  /*143c0*/  LDL.LU R103, [R1+0x1050] ;  /* 0x0010500001677983 */ /* 0x000ee20000300800 */
[----:B------:R-:W-:Y:S02]  /*143d0*/  PRMT R6, R112, 0x5410, R101 ;  /* 0x0000541070067816 */ /* 0x000fe40000000065 */
[----:B------:R-:W-:Y:S01]  /*143e0*/  LOP3.LUT R12, R19, 0xffff, RZ, 0xc0, !PT ;  /* 0x0000ffff130c7812 */ /* 0x000fe200078ec0ff */
[----:B------:R-:W2:Y:S01]  /*143f0*/  LDL.LU R114, [R1+0x104c] ;  /* 0x00104c0001727983 */ /* 0x000ea20000300800 */
[----:B------:R-:W-:Y:S02]  /*14400*/  LOP3.LUT R11, R11, 0xffff, RZ, 0xc0, !PT ;  /* 0x0000ffff0b0b7812 */ /* 0x000fe400078ec0ff */
[----:B------:R-:W-:Y:S01]  /*14410*/  PRMT R205, R8, 0x3340, R7 ;  /* 0x0000334008cd7816 */ /* 0x000fe20000000007 */
[----:B------:R-:W3:Y:S01]  /*14420*/  LDL.LU R101, [R1+0x1048] ;  /* 0x0010480001657983 */ /* 0x000ee20000300800 */
[----:B------:R-:W-:Y:S02]  /*14430*/  PRMT R20, R110, 0x5410, R99 ;  /* 0x000054106e147816 */ /* 0x000fe40000000063 */
[----:B------:R-:W-:Y:S01]  /*14440*/  LOP3.LUT R8, R16, 0xffff, RZ, 0xc0, !PT ;  /* 0x0000ffff10087812 */ /* 0x000fe200078ec0ff */
[----:B------:R-:W2:Y:S01]  /*14450*/  LDL.LU R112, [R1+0x1044] ;  /* 0x0010440001707983 */ /* 0x000ea20000300800 */
[----:B------:R-:W-:-:S02]  /*14460*/  PRMT R7, R204, 0x5410, R206 ;  /* 0x00005410cc077816 */ /* 0x000fc400000000ce */
[----:B------:R-:W-:Y:S01]  /*14470*/  PRMT R16, R108, 0x5410, R97 ;  /* 0x000054106c107816 */ /* 0x000fe20000000061 */
[----:B------:R-:W3:Y:S01]  /*14480*/  LDL.LU R99, [R1+0x1040] ;  /* 0x0010400001637983 */ /* 0x000ee20000300800 */
[----:B------:R-:W-:Y:S02]  /*14490*/  PRMT R208, R2, 0x3340, R0 ;  /* 0x0000334002d07816 */ /* 0x000fe40000000000 */
[----:B------:R-:W-:Y:S01]  /*144a0*/  PRMT R206, R12, 0x3340, R11 ;  /* 0x000033400cce7816 */ /* 0x000fe2000000000b */
[----:B------:R-:W2:Y:S01]  /*144b0*/  LDL.LU R110, [R1+0x103c] ;  /* 0x00103c00016e7983 */ /* 0x000ea20000300800 */
[----:B------:R-:W-:Y:S02]  /*144c0*/  LOP3.LUT R2, R21, 0xffff, RZ, 0xc0, !PT ;  /* 0x0000ffff15027812 */ /* 0x000fe400078ec0ff */
[----:B------:R-:W-:Y:S01]  /*144d0*/  LOP3.LUT R0, R10, 0xffff, RZ, 0xc0, !PT ;  /* 0x0000ffff0a007812 */ /* 0x000fe200078ec0ff */
[----:B------:R-:W3:Y:S01]  /*144e0*/  LDL.LU R97, [R1+0x1038] ;  /* 0x0010380001617983 */ /* 0x000ee20000300800 */
[----:B------:R-:W-:-:S03]  /*144f0*/  PRMT R12, R106, 0x5410, R95 ;  /* 0x000054106a0c7816 */ /* 0x000fc6000000005f */
[----:B------:R-:W2:Y:S01]  /*14500*/  LDL.LU R108, [R1+0x1034] ;  /* 0x00103400016c7983 */ /* 0x000ea20000300800 */
[----:B------:R-:W-:-:S03]  /*14510*/  PRMT R21, R104, 0x5410, R93 ;  /* 0x0000541068157816 */ /* 0x000fc6000000005d */
[----:B------:R-:W3:Y:S01]  /*14520*/  LDL.LU R95, [R1+0x1030] ;  /* 0x00103000015f7983 */ /* 0x000ee20000300800 */
[----:B------:R-:W-:-:S03]  /*14530*/  LOP3.LUT R10, R17, 0xffff, RZ, 0xc0, !PT ;  /* 0x0000ffff110a7812 */ /* 0x000fc600078ec0ff */
[----:B------:R-:W2:Y:S01]  /*14540*/  LDL.LU R106, [R1+0x102c] ;  /* 0x00102c00016a7983 */ /* 0x000ea20000300800 */
[----:B------:R-:W-:Y:S02]  /*14550*/  PRMT R201, R2, 0x3340, R0 ;  /* 0x0000334002c97816 */ /* 0x000fe40000000000 */
[----:B------:R-:W-:Y:S01]  /*14560*/  PRMT R17, R102, 0x5410, R91 ;  /* 0x0000541066117816 */ /* 0x000fe2000000005b */
[----:B------:R-:W2:Y:S01]  /*14570*/  LDL.LU R93, [R1+0x1028] ;  /* 0x00102800015d7983 */ /* 0x000ea20000300800 */
[----:B------:R-:W-:-:S03]  /*14580*/  LOP3.LUT R0, R13, 0xffff, RZ, 0xc0, !PT ;  /* 0x0000ffff0d007812 */ /* 0x000fc600078ec0ff */
[----:B------:R-:W2:Y:S01]  /*14590*/  LDL.LU R104, [R1+0x1024] ;  /* 0x0010240001687983 */ /* 0x000ea20000300800 */
[----:B------:R-:W-:-:S03]  /*145a0*/  PRMT R13, R100, 0x5410, R89 ;  /* 0x00005410640d7816 */ /* 0x000fc60000000059 */
[----:B------:R-:W2:Y:S01]  /*145b0*/  LDL.LU R91, [R1+0x1020] ;  /* 0x00102000015b7983 */ /* 0x000ea20000300800 */
[----:B------:R-:W-:-:S03]  /*145c0*/  LOP3.LUT R2, R15, 0xffff, RZ, 0xc0, !PT ;  /* 0x0000ffff0f027812 */ /* 0x000fc600078ec0ff */
[----:B------:R-:W2:Y:S01]  /*145d0*/  LDL.LU R102, [R1+0x101c] ;  /* 0x00101c0001667983 */ /* 0x000ea20000300800 */
[----:B------:R-:W-:-:S03]  /*145e0*/  PRMT R22, R98, 0x5410, R92 ;  /* 0x0000541062167816 */ /* 0x000fc6000000005c */
[----:B------:R-:W2:Y:S01]  /*145f0*/  LDL.LU R89, [R1+0x1018] ;  /* 0x0010180001597983 */ /* 0x000ea20000300800 */
[----:B------:R-:W-:-:S03]  /*14600*/  PRMT R18, R96, 0x5410, R90 ;  /* 0x0000541060127816 */ /* 0x000fc6000000005a */
[----:B------:R-:W2:Y:S01]  /*14610*/  LDL.LU R100, [R1+0x1014] ;  /* 0x0010140001647983 */ /* 0x000ea20000300800 */
[----:B------:R-:W-:-:S03]  /*14620*/  LOP3.LUT R3, R14, 0xffff, RZ, 0xc0, !PT ;  /* 0x0000ffff0e037812 */ /* 0x000fc600078ec0ff */
[----:B------:R-:W3:Y:S01]  /*14630*/  LDL.LU R92, [R1+0x1010] ;  /* 0x00101000015c7983 */ /* 0x000ee20000300800 */
[----:B------:R-:W-:-:S03]  /*14640*/  PRMT R0, R2, 0x3340, R0 ;  /* 0x0000334002007816 */ /* 0x000fc60000000000 */
[----:B------:R-:W2:Y:S01]  /*14650*/  LDL.LU R98, [R1+0x100c] ;  /* 0x00100c0001627983 */ /* 0x000ea20000300800 */
[----:B------:R-:W-:-:S03]  /*14660*/  PRMT R14, R94, 0x5410, R88 ;  /* 0x000054105e0e7816 */ /* 0x000fc60000000058 */
[----:B------:R-:W3:Y:S01]  /*14670*/  LDL.LU R90, [R1+0x1008] ;  /* 0x00100800015a7983 */ /* 0x000ee20000300800 */
[----:B------:R-:W-:-:S03]  /*14680*/  PRMT R23, R148, 0x5410, R150 ;  /* 0x0000541094177816 */ /* 0x000fc60000000096 */
[----:B------:R-:W2:Y:S04]  /*14690*/  LDL.LU R96, [R1+0x1004] ;  /* 0x0010040001607983 */ /* 0x000ea80000300800 */
[----:B------:R-:W3:Y:S01]  /*146a0*/  LDL R2, [R1+0x218] ;  /* 0x0002180001027983 */ /* 0x000ee20000100800 */
[----:B------:R-:W-:-:S03]  /*146b0*/  PRMT R19, R144, 0x5410, R146 ;  /* 0x0000541090137816 */ /* 0x000fc60000000092 */
[----:B------:R-:W2:Y:S04]  /*146c0*/  LDL.LU R88, [R1+0x1000] ;  /* 0x0010000001587983 */ /* 0x000ea80000300800 */
        /* <DEDUP_REMOVED lines=8> */
[----:B------:R-:W2:Y:S04]  /*14750*/  LDL.LU R144, [R1+0xfec] ;  /* 0x000fec0001907983 */ /* 0x000ea80000300800 */
[----:B------:R-:W2:Y:S01]  /*14760*/  LDL.LU R142, [R1+0xfe8] ;  /* 0x000fe800018e7983 */ /* 0x000ea20000300800 */
[----:B------:R-:W-:-:S03]  /*14770*/  PRMT R204, R10, 0x3340, R9 ;  /* 0x000033400acc7816 */ /* 0x000fc60000000009 */
[----:B------:R-:W2:Y:S01]  /*14780*/  LDL.LU R140, [R1+0xfe4] ;  /* 0x000fe400018c7983 */ /* 0x000ea20000300800 */
[----:B------:R-:W-:-:S03]  /*14790*/  PRMT R9, R134, 0x5410, R147 ;  /* 0x0000541086097816 */ /* 0x000fc60000000093 */
[----:B------:R-:W2:Y:S04]  /*147a0*/  LDL.LU R151, [R1+0xfe0] ;  /* 0x000fe00001977983 */ /* 0x000ea80000300800 */
[----:B------:R-:W2:Y:S01]  /*147b0*/  LDL.LU R138, [R1+0xfdc] ;  /* 0x000fdc00018a7983 */ /* 0x000ea20000300800 */
[----:B------:R-:W-:Y:S02]  /*147c0*/  PRMT R10, R130, 0x5410, R143 ;  /* 0x00005410820a7816 */ /* 0x000fe4000000008f */
[----:B------:R-:W-:Y:S01]  /*147d0*/  PRMT R11, R126, 0x5410, R139 ;  /* 0x000054107e0b7816 */ /* 0x000fe2000000008b */
[----:B----4-:R0:W-:Y:S04]  /*147e0*/  STS.128 [R135+UR58], R4 ;  /* 0x0000000487007988 */ /* 0x0101e80008000c3a */
[----:B------:R1:W-:Y:S01]  /*147f0*/  STS.128 [R135+UR58+0x2000], R20 ;  /* 0x0020001487007988 */ /* 0x0003e20008000c3a */
[----:B0-----:R-:W-:-:S03]  /*14800*/  PRMT R4, R136, 0x5410, R149 ;  /* 0x0000541088047816 */ /* 0x001fc60000000095 */
[----:B------:R-:W4:Y:S01]  /*14810*/  LDL.LU R149, [R1+0xfd8] ;  /* 0x000fd80001957983 */ /* 0x000f220000300800 */
[----:B------:R-:W-:-:S03]  /*14820*/  PRMT R5, R132, 0x5410, R145 ;  /* 0x0000541084057816 */ /* 0x000fc60000000091 */
[----:B------:R-:W2:Y:S04]  /*14830*/  LDL.LU R136, [R1+0xfd4] ;  /* 0x000fd40001887983 */ /* 0x000ea80000300800 */
[----:B------:R-:W4:Y:S04]  /*14840*/  LDL.LU R147, [R1+0xfd0] ;  /* 0x000fd00001937983 */ /* 0x000f280000300800 */
[----:B------:R-:W2:Y:S01]  /*14850*/  LDL.LU R134, [R1+0xfcc] ;  /* 0x000fcc0001867983 */ /* 0x000ea20000300800 */
[----:B------:R-:W-:-:S03]  /*14860*/  PRMT R6, R128, 0x5410, R141 ;  /* 0x0000541080067816 */ /* 0x000fc6000000008d */
[----:B------:R-:W4:Y:S04]  /*14870*/  LDL.LU R145, [R1+0xfc8] ;  /* 0x000fc80001917983 */ /* 0x000f280000300800 */
[----:B------:R-:W2:Y:S04]  /*14880*/  LDL.LU R132, [R1+0xfc4] ;  /* 0x000fc40001847983 */ /* 0x000ea80000300800 */
[----:B------:R-:W4:Y:S01]  /*14890*/  LDL.LU R143, [R1+0xfc0] ;  /* 0x000fc000018f7983 */ /* 0x000f220000300800 */
[----:B-1----:R-:W-:-:S03]  /*148a0*/  IMAD.MOV.U32 R23, RZ, RZ, R135 ;  /* 0x000000ffff177224 */ /* 0x002fc600078e0087 */
[----:B------:R-:W2:Y:S01]  /*148b0*/  LDL.LU R130, [R1+0xfbc] ;  /* 0x000fbc0001827983 */ /* 0x000ea20000300800 */
[----:B------:R-:W-:-:S03]  /*148c0*/  PRMT R7, R124, 0x5410, R137 ;  /* 0x000054107c077816 */ /* 0x000fc60000000089 */
[----:B------:R-:W4:Y:S04]  /*148d0*/  LDL.LU R141, [R1+0xfb8] ;  /* 0x000fb800018d7983 */ /* 0x000f280000300800 */
[----:B------:R-:W2:Y:S04]  /*148e0*/  LDL.LU R128, [R1+0xfb4] ;  /* 0x000fb40001807983 */ /* 0x000ea80000300800 */
[----:B------:R-:W4:Y:S01]  /*148f0*/  LDL.LU R139, [R1+0xfb0] ;  /* 0x000fb000018b7983 */ /* 0x000f220000300800 */
[----:B------:R-:W-:-:S03]  /*14900*/  PRMT R20, R133, 0x5410, R122 ;  /* 0x0000541085147816 */ /* 0x000fc6000000007a */
[----:B------:R-:W2:Y:S04]  /*14910*/  LDL.LU R126, [R1+0xfac] ;  /* 0x000fac00017e7983 */ /* 0x000ea80000300800 */
[----:B------:R-:W4:Y:S04]  /*14920*/  LDL.LU R137, [R1+0xfa8] ;  /* 0x000fa80001897983 */ /* 0x000f280000300800 */
[----:B------:R-:W4:Y:S04]  /*14930*/  LDL.LU R124, [R1+0xfa4] ;  /* 0x000fa400017c7983 */ /* 0x000f280000300800 */
[----:B------:R-:W4:Y:S01]  /*14940*/  LDL.LU R135, [R1+0xfa0] ;  /* 0x000fa00001877983 */ /* 0x000f220000300800 */
[----:B------:R-:W-:-:S03]  /*14950*/  PRMT R21, R129, 0x5410, R123 ;  /* 0x0000541081157816 */ /* 0x000fc6000000007b */
[----:B------:R0:W-:Y:S04]  /*14960*/  STS.128 [R23+UR58+0x4000], R16 ;  /* 0x0040001017007988 */ /* 0x0001e80008000c3a */
[----:B------:R-:W4:Y:S04]  /*14970*/  LDL.LU R122, [R1+0xf9c] ;  /* 0x000f9c00017a7983 */ /* 0x000f280000300800 */
[----:B------:R-:W4:Y:S01]  /*14980*/  LDL.LU R133, [R1+0xf98] ;  /* 0x000f980001857983 */ /* 0x000f220000300800 */
[----:B------:R-:W-:Y:S02]  /*14990*/  PRMT R22, R252, 0x5410, R125 ;  /* 0x00005410fc167816 */ /* 0x000fe4000000007d */
[----:B0-----:R-:W-:-:S02]  /*149a0*/  PRMT R16, R131, 0x5410, R120 ;  /* 0x0000541083107816 */ /* 0x001fc40000000078 */
[----:B------:R-:W4:Y:S01]  /*149b0*/  LDL.LU R120, [R1+0xf94] ;  /* 0x000f940001787983 */ /* 0x000f220000300800 */
        /* <DEDUP_REMOVED lines=8> */
[----:B------:R-:W2:Y:S04]  /*14a40*/  LDL.LU R252, [R1+0xf78] ;  /* 0x000f780001fc7983 */ /* 0x000ea80000300800 */
[----:B------:R0:W-:Y:S04]  /*14a50*/  STS.128 [R23+UR58+0x6000], R12 ;  /* 0x0060000c17007988 */ /* 0x0001e80008000c3a */
[----:B------:R-:W4:Y:S04]  /*14a60*/  LDL.LU R251, [R1+0xf74] ;  /* 0x000f740001fb7983 */ /* 0x000f280000300800 */
[----:B------:R-:W2:Y:S01]  /*14a70*/  LDL.LU R250, [R1+0xf70] ;  /* 0x000f700001fa7983 */ /* 0x000ea20000300800 */
[----:B0-----:R-:W-:-:S03]  /*14a80*/  PRMT R23, R200, 0x5410, R249 ;  /* 0x00005410c8177816 */ /* 0x001fc600000000f9 */
[----:B------:R-:W4:Y:S04]  /*14a90*/  LDL.LU R249, [R1+0xf6c] ;  /* 0x000f6c0001f97983 */ /* 0x000f280000300800 */
[----:B------:R-:W2:Y:S01]  /*14aa0*/  LDL R200, [R1+0x214] ;  /* 0x0002140001c87983 */ /* 0x000ea20000100800 */
[----:B------:R-:W-:Y:S02]  /*14ab0*/  PRMT R19, R183, 0x5410, R248 ;  /* 0x00005410b7137816 */ /* 0x000fe400000000f8 */
[----:B------:R-:W-:Y:S01]  /*14ac0*/  PRMT R12, R181, 0x5410, R182 ;  /* 0x00005410b50c7816 */ /* 0x000fe200000000b6 */
[----:B------:R-:W4:Y:S04]  /*14ad0*/  LDL.LU R248, [R1+0xf68] ;  /* 0x000f680001f87983 */ /* 0x000f280000300800 */
[----:B------:R-:W4:Y:S04]  /*14ae0*/  LDL.LU R183, [R1+0xf64] ;  /* 0x000f640001b77983 */ /* 0x000f280000300800 */
[----:B---3--:R0:W-:Y:S04]  /*14af0*/  STS.128 [R2+UR58], R8 ;  /* 0x0000000802007988 */ /* 0x0081e80008000c3a */
[----:B------:R-:W3:Y:S04]  /*14b00*/  LDL.LU R182, [R1+0xf60] ;  /* 0x000f600001b67983 */ /* 0x000ee80000300800 */
[----:B------:R-:W4:Y:S01]  /*14b10*/  LDL.LU R181, [R1+0xf5c] ;  /* 0x000f5c0001b57983 */ /* 0x000f220000300800 */
[----:B------:R-:W-:-:S03]  /*14b20*/  PRMT R13, R221, 0x5410, R220 ;  /* 0x00005410dd0d7816 */ /* 0x000fc600000000dc */
[----:B------:R1:W-:Y:S01]  /*14b30*/  STS.128 [R2+UR58+0x2000], R4 ;  /* 0x0020000402007988 */ /* 0x0003e20008000c3a */
[----:B0-----:R-:W-:-:S03]  /*14b40*/  PRMT R8, R217, 0x5410, R216 ;  /* 0x00005410d9087816 */ /* 0x001fc600000000d8 */
[----:B------:R-:W3:Y:S04]  /*14b50*/  LDL.LU R216, [R1+0xf58] ;  /* 0x000f580001d87983 */ /* 0x000ee80000300800 */
[----:B------:R-:W3:Y:S01]  /*14b60*/  LDL.LU R217, [R1+0xf54] ;  /* 0x000f540001d97983 */ /* 0x000ee20000300800 */
[----:B------:R-:W-:Y:S02]  /*14b70*/  PRMT R9, R223, 0x5410, R222 ;  /* 0x00005410df097816 */ /* 0x000fe400000000de */
[----:B-1----:R-:W-:Y:S02]  /*14b80*/  PRMT R4, R219, 0x5410, R218 ;  /* 0x00005410db047816 */ /* 0x002fe400000000da */
[----:B------:R-:W3:Y:S04]  /*14b90*/  LDL.LU R218, [R1+0xf50] ;  /* 0x000f500001da7983 */ /* 0x000ee80000300800 */
[----:B------:R-:W3:Y:S01]  /*14ba0*/  LDL.LU R219, [R1+0xf4c] ;  /* 0x000f4c0001db7983 */ /* 0x000ee20000300800 */
[----:B------:R-:W-:-:S03]  /*14bb0*/  PRMT R5, R225, 0x5410, R224 ;  /* 0x00005410e1057816 */ /* 0x000fc600000000e0 */
        /* <DEDUP_REMOVED lines=19> */
[----:B------:R-:W3:Y:S04]  /*14cf0*/  LDL.LU R233, [R1+0xf14] ;  /* 0x000f140001e97983 */ /* 0x000ee80000300800 */
[----:B------:R-:W3:Y:S04]  /*14d00*/  LDL.LU R234, [R1+0xf10] ;  /* 0x000f100001ea7983 */ /* 0x000ee80000300800 */
[----:B------:R-:W3:Y:S04]  /*14d10*/  LDL.LU R235, [R1+0xf0c] ;  /* 0x000f0c0001eb7983 */ /* 0x000ee80000300800 */
[----:B------:R-:W3:Y:S04]  /*14d20*/  LDL.LU R236, [R1+0xf08] ;  /* 0x000f080001ec7983 */ /* 0x000ee80000300800 */
[----:B------:R0:W-:Y:S04]  /*14d30*/  STS.128 [R2+UR58+0x4000], R20 ;  /* 0x0040001402007988 */ /* 0x0001e80008000c3a */
[----:B------:R-:W3:Y:S04]  /*14d40*/  LDL.LU R237, [R1+0xf04] ;  /* 0x000f040001ed7983 */ /* 0x000ee80000300800 */
[----:B------:R1:W-:Y:S01]  /*14d50*/  STS.128 [R2+UR58+0x6000], R16 ;  /* 0x0060001002007988 */ /* 0x0003e20008000c3a */
[----:B0-----:R-:W-:-:S03]  /*14d60*/  PRMT R20, R239, 0x5410, R238 ;  /* 0x00005410ef147816 */ /* 0x001fc600000000ee */
[----:B------:R-:W3:Y:S01]  /*14d70*/  LDL.LU R238, [R1+0xf00] ;  /* 0x000f000001ee7983 */ /* 0x000ee20000300800 */
[----:B------:R-:W-:-:S03]  /*14d80*/  PRMT R21, R241, 0x5410, R240 ;  /* 0x00005410f1157816 */ /* 0x000fc600000000f0 */
[----:B------:R-:W3:Y:S01]  /*14d90*/  LDL.LU R239, [R1+0xefc] ;  /* 0x000efc0001ef7983 */ /* 0x000ee20000300800 */
[----:B------:R-:W-:-:S03]  /*14da0*/  PRMT R22, R243, 0x5410, R242 ;  /* 0x00005410f3167816 */ /* 0x000fc600000000f2 */
[----:B------:R-:W3:Y:S01]  /*14db0*/  LDL.LU R240, [R1+0xef8] ;  /* 0x000ef80001f07983 */ /* 0x000ee20000300800 */
[----:B------:R-:W-:-:S03]  /*14dc0*/  PRMT R23, R245, 0x5410, R244 ;  /* 0x00005410f5177816 */ /* 0x000fc600000000f4 */
[----:B------:R-:W3:Y:S01]  /*14dd0*/  LDL.LU R241, [R1+0xef4] ;  /* 0x000ef40001f17983 */ /* 0x000ee20000300800 */
[----:B-1----:R-:W-:-:S03]  /*14de0*/  PRMT R16, R247, 0x5410, R246 ;  /* 0x00005410f7107816 */ /* 0x002fc600000000f6 */
[----:B------:R-:W3:Y:S04]  /*14df0*/  LDL.LU R242, [R1+0xef0] ;  /* 0x000ef00001f27983 */ /* 0x000ee80000300800 */
[----:B------:R-:W3:Y:S04]  /*14e00*/  LDL.LU R243, [R1+0xeec] ;  /* 0x000eec0001f37983 */ /* 0x000ee80000300800 */
[----:B------:R-:W3:Y:S04]  /*14e10*/  LDL.LU R244, [R1+0xee8] ;  /* 0x000ee80001f47983 */ /* 0x000ee80000300800 */
[----:B------:R-:W3:Y:S04]  /*14e20*/  LDL.LU R245, [R1+0xee4] ;  /* 0x000ee40001f57983 */ /* 0x000ee80000300800 */
[----:B------:R-:W3:Y:S04]  /*14e30*/  LDL.LU R246, [R1+0xee0] ;  /* 0x000ee00001f67983 */ /* 0x000ee80000300800 */
[----:B------:R-:W3:Y:S04]  /*14e40*/  LDL.LU R247, [R1+0xedc] ;  /* 0x000edc0001f77983 */ /* 0x000ee80000300800 */
[----:B--2---:R0:W-:Y:S02]  /*14e50*/  STS.128 [R200+UR58], R12 ;  /* 0x0000000cc8007988 */ /* 0x0041e40008000c3a */
[----:B0-----:R-:W-:-:S02]  /*14e60*/  PRMT R12, R153, 0x5410, R152 ;  /* 0x00005410990c7816 */ /* 0x001fc40000000098 */
[----:B------:R-:W2:Y:S04]  /*14e70*/  LDL.LU R152, [R1+0xed8] ;  /* 0x000ed80001987983 */ /* 0x000ea80000300800 */
[----:B------:R-:W2:Y:S04]  /*14e80*/  LDL.LU R153, [R1+0xed4] ;  /* 0x000ed40001997983 */ /* 0x000ea80000300800 */
[----:B------:R-:W4:Y:S04]  /*14e90*/  LDL R2, [R1+0x210] ;  /* 0x0002100001027983 */ /* 0x000f280000100800 */
[----:B------:R0:W-:Y:S04]  /*14ea0*/  STS.128 [R200+UR58+0x2000], R8 ;  /* 0x00200008c8007988 */ /* 0x0001e80008000c3a */
[----:B------:R1:W-:Y:S01]  /*14eb0*/  STS.128 [R200+UR58+0x4000], R4 ;  /* 0x00400004c8007988 */ /* 0x0003e20008000c3a */
[----:B0-----:R-:W-:-:S02]  /*14ec0*/  PRMT R11, R202, 0x5410, R3 ;  /* 0x00005410ca0b7816 */ /* 0x001fc40000000003 */
[----:B------:R-:W0:Y:S01]  /*14ed0*/  S2R R3, SR_TID.X ;  /* 0x0000000000037919 */ /* 0x000e220000002100 */
[----:B-1----:R-:W-:Y:S02]  /*14ee0*/  PRMT R5, R215, 0x5410, R164 ;  /* 0x00005410d7057816 */ /* 0x002fe400000000a4 */
[----:B------:R-:W1:Y:S01]  /*14ef0*/  S2R R215, SR_TID.X ;  /* 0x0000000000d77919 */ /* 0x000e620000002100 */
[----:B------:R-:W-:Y:S02]  /*14f00*/  PRMT R17, R159, 0x5410, R158 ;  /* 0x000054109f117816 */ /* 0x000fe4000000009e */
[----:B------:R-:W-:Y:S02]  /*14f10*/  PRMT R18, R213, 0x5410, R214 ;  /* 0x00005410d5127816 */ /* 0x000fe400000000d6 */
[----:B------:R-:W-:Y:S02]  /*14f20*/  PRMT R19, R205, 0x5410, R206 ;  /* 0x00005410cd137816 */ /* 0x000fe400000000ce */
[----:B------:R-:W-:-:S02]  /*14f30*/  PRMT R13, R161, 0x5410, R160 ;  /* 0x00005410a10d7816 */ /* 0x000fc400000000a0 */
[----:B------:R-:W-:Y:S02]  /*14f40*/  PRMT R14, R211, 0x5410, R212 ;  /* 0x00005410d30e7816 */ /* 0x000fe400000000d4 */
[----:B------:R-:W-:Y:S02]  /*14f50*/  PRMT R15, R203, 0x5410, R204 ;  /* 0x00005410cb0f7816 */ /* 0x000fe400000000cc */
[----:B------:R-:W-:Y:S02]  /*14f60*/  PRMT R8, R155, 0x5410, R154 ;  /* 0x000054109b087816 */ /* 0x000fe4000000009a */
[----:B------:R-:W-:Y:S02]  /*14f70*/  PRMT R9, R163, 0x5410, R162 ;  /* 0x00005410a3097816 */ /* 0x000fe400000000a2 */
[----:B------:R-:W-:Y:S01]  /*14f80*/  PRMT R10, R209, 0x5410, R210 ;  /* 0x00005410d10a7816 */ /* 0x000fe200000000d2 */
[----:B------:R-:W-:Y:S01]  /*14f90*/  STS.128 [R200+UR58+0x6000], R20 ;  /* 0x00600014c8007988 */ /* 0x000fe20008000c3a */
[----:B------:R-:W-:-:S02]  /*14fa0*/  PRMT R4, R157, 0x5410, R156 ;  /* 0x000054109d047816 */ /* 0x000fc4000000009c */
[----:B------:R-:W-:Y:S01]  /*14fb0*/  PRMT R6, R207, 0x5410, R208 ;  /* 0x00005410cf067816 */ /* 0x000fe200000000d0 */
[----:B------:R-:W2:Y:S01]  /*14fc0*/  LDL.LU R154, [R1+0xed0] ;  /* 0x000ed000019a7983 */ /* 0x000ea20000300800 */
[----:B------:R-:W-:-:S03]  /*14fd0*/  PRMT R7, R201, 0x5410, R0 ;  /* 0x00005410c9077816 */ /* 0x000fc60000000000 */
[----:B------:R-:W2:Y:S01]  /*14fe0*/  LDL.LU R155, [R1+0xecc] ;  /* 0x000ecc00019b7983 */ /* 0x000ea20000300800 */
[----:B0-----:R-:W-:-:S03]  /*14ff0*/  LOP3.LUT R3, R3, 0x7f, RZ, 0xc0, !PT ;  /* 0x0000007f03037812 */ /* 0x001fc600078ec0ff */
[----:B------:R-:W2:Y:S01]  /*15000*/  LDL.LU R156, [R1+0xec8] ;  /* 0x000ec800019c7983 */ /* 0x000ea20000300800 */
[----:B-1----:R-:W-:-:S03]  /*15010*/  LOP3.LUT R215, R215, 0x7f, RZ, 0xc0, !PT ;  /* 0x0000007fd7d77812 */ /* 0x002fc600078ec0ff */
[----:B------:R-:W2:Y:S04]  /*15020*/  LDL.LU R157, [R1+0xec4] ;  /* 0x000ec400019d7983 */ /* 0x000ea80000300800 */
[----:B------:R-:W2:Y:S04]  /*15030*/  LDL.LU R158, [R1+0xec0] ;  /* 0x000ec000019e7983 */ /* 0x000ea80000300800 */
[----:B------:R-:W2:Y:S04]  /*15040*/  LDL.LU R159, [R1+0xebc] ;  /* 0x000ebc00019f7983 */ /* 0x000ea80000300800 */
[----:B------:R-:W2:Y:S04]  /*15050*/  LDL.LU R160, [R1+0xeb8] ;  /* 0x000eb80001a07983 */ /* 0x000ea80000300800 */
[----:B------:R-:W2:Y:S04]  /*15060*/  LDL.LU R161, [R1+0xeb4] ;  /* 0x000eb40001a17983 */ /* 0x000ea80000300800 */
[----:B------:R-:W2:Y:S04]  /*15070*/  LDL.LU R162, [R1+0xeb0] ;  /* 0x000eb00001a27983 */ /* 0x000ea80000300800 */
[----:B------:R-:W2:Y:S04]  /*15080*/  LDL.LU R163, [R1+0xeac] ;  /* 0x000eac0001a37983 */ /* 0x000ea80000300800 */
[----:B------:R-:W2:Y:S04]  /*15090*/  LDL.LU R164, [R1+0xea8] ;  /* 0x000ea80001a47983 */ /* 0x000ea80000300800 */
[----:B----4-:R-:W-:Y:S04]  /*150a0*/  STS.128 [R2+UR58], R16 ;  /* 0x0000001002007988 */ /* 0x010fe80008000c3a */
[----:B------:R-:W-:Y:S04]  /*150b0*/  STS.128 [R2+UR58+0x2000], R12 ;  /* 0x0020000c02007988 */ /* 0x000fe80008000c3a */
[----:B------:R-:W-:Y:S04]  /*150c0*/  STS.128 [R2+UR58+0x4000], R8 ;  /* 0x0040000802007988 */ /* 0x000fe80008000c3a */
[----:B------:R0:W-:Y:S04]  /*150d0*/  STS.128 [R2+UR58+0x6000], R4 ;  /* 0x0060000402007988 */ /* 0x0001e80008000c3a */
[----:B------:R-:W-:Y:S04]  /*150e0*/  STS.U8 [R3+UR58+0x8000], R199 ;  /* 0x008000c703007988 */ /* 0x000fe8000800003a */
[----:B------:R-:W-:Y:S04]  /*150f0*/  STS.U8 [R3+UR58+0x8200], R198 ;  /* 0x008200c603007988 */ /* 0x000fe8000800003a */
[----:B------:R-:W-:Y:S04]  /*15100*/  STS.U8 [R3+UR58+0x8400], R197 ;  /* 0x008400c503007988 */ /* 0x000fe8000800003a */
[----:B------:R-:W-:Y:S01]  /*15110*/  STS.U8 [R3+UR58+0x8600], R196 ;  /* 0x008600c403007988 */ /* 0x000fe2000800003a */
[----:B0-----:R-:W-:-:S03]  /*15120*/  LOP3.LUT R2, R215, 0x10, RZ, 0x3c, !PT ;  /* 0x00000010d7027812 */ /* 0x001fc600078e3cff */
[----:B------:R-:W-:Y:S04]  /*15130*/  STS.U8 [R3+UR58+0x8800], R195 ;  /* 0x008800c303007988 */ /* 0x000fe8000800003a */
        /* <DEDUP_REMOVED lines=10> */
[----:B------:R0:W-:Y:S04]  /*151e0*/  STS.U8 [R2+UR58+0x8e80], R184 ;  /* 0x008e80b802007988 */ /* 0x0001e8000800003a */
[----:B0-----:R-:W4:Y:S04]  /*151f0*/  LDL.LU.64 R184, [R1] ;  /* 0x0000000001b87983 */ /* 0x001f280000300a00 */
[----:B------:R-:W4:Y:S04]  /*15200*/  LDL.LU.64 R186, [R1+0x8] ;  /* 0x0000080001ba7983 */ /* 0x000f280000300a00 */
        /* <DEDUP_REMOVED lines=13> */
[----:B------:R-:W4:Y:S01]  /*152e0*/  LDL.LU.64 R214, [R1+0x78] ;  /* 0x0000780001d67983 */ /* 0x000f220000300a00 */
[----:B------:R-:W-:-:S02]  /*152f0*/  LOP3.LUT R2, R3, 0x20, RZ, 0x3c, !PT ;  /* 0x0000002003027812 */ /* 0x000fc400078e3cff */
[----:B------:R-:W-:-:S03]  /*15300*/  LOP3.LUT R0, R3, 0x30, RZ, 0x3c, !PT ;  /* 0x0000003003007812 */ /* 0x000fc600078e3cff */
[----:B------:R0:W-:Y:S04]  /*15310*/  STS.U8 [R2+UR58+0x8100], R165 ;  /* 0x008100a502007988 */ /* 0x0001e8000800003a */
        /* <DEDUP_REMOVED lines=14> */
[----:B------:R2:W-:Y:S01]  /*15400*/  STS.U8 [R0+UR58+0x8f80], R180 ;  /* 0x008f80b400007988 */ /* 0x0005e2000800003a */
[----:B------:R0:W-:Y:S06]  /*15410*/  MEMBAR.ALL.CTA ;  /* 0x0000000000007992 */ /* 0x0001ec0000008000 */
[----:B0-----:R-:W0:Y:S01]  /*15420*/  FENCE.VIEW.ASYNC.S ;  /* 0x00000000000073c6 */ /* 0x001e220000000000 */
[----:B------:R-:W-:-:S03]  /*15430*/  UMOV UR13, 0x80000020 ;  /* 0x80000020000d7882 */ /* 0x000fc60000000000 */
[----:B------:R-:W4:Y:S04]  /*15440*/  LDL.LU R165, [R1+0xea4] ;  /* 0x000ea40001a57983 */ /* 0x000f280000300800 */
[----:B-1----:R-:W4:Y:S04]  /*15450*/  LDL.LU R166, [R1+0xea0] ;  /* 0x000ea00001a67983 */ /* 0x002f280000300800 */
[----:B---3--:R-:W3:Y:S04]  /*15460*/  LDL.LU R167, [R1+0xe9c] ;  /* 0x000e9c0001a77983 */ /* 0x008ee80000300800 */
[----:B--2---:R-:W3:Y:S04]  /*15470*/  LDL.LU R168, [R1+0xe98] ;  /* 0x000e980001a87983 */ /* 0x004ee80000300800 */
[----:B------:R-:W3:Y:S01]  /*15480*/  LDL.LU R169, [R1+0xe94] ;  /* 0x000e940001a97983 */ /* 0x000ee20000300800 */
[----:B0-----:R-:W-:Y:S06]  /*15490*/  BAR.SYNC.DEFER_BLOCKING 0x0 ;  /* 0x0000000000007b1d */ /* 0x001fec0000010000 */
[----:B------:R-:W3:Y:S04]  /*154a0*/  LDL.LU R170, [R1+0xe90] ;  /* 0x000e900001aa7983 */ /* 0x000ee80000300800 */
[----:B------:R-:W3:Y:S04]  /*154b0*/  LDL.LU R171, [R1+0xe8c] ;  /* 0x000e8c0001ab7983 */ /* 0x000ee80000300800 */
[----:B------:R-:W3:Y:S04]  /*154c0*/  LDL.LU R172, [R1+0xe88] ;  /* 0x000e880001ac7983 */ /* 0x000ee80000300800 */
[----:B------:R-:W3:Y:S04]  /*154d0*/  LDL.LU R173, [R1+0xe84] ;  /* 0x000e840001ad7983 */ /* 0x000ee80000300800 */
[----:B------:R-:W3:Y:S04]  /*154e0*/  LDL.LU R174, [R1+0xe80] ;  /* 0x000e800001ae7983 */ /* 0x000ee80000300800 */
[----:B------:R-:W3:Y:S04]  /*154f0*/  LDL.LU R175, [R1+0xe7c] ;  /* 0x000e7c0001af7983 */ /* 0x000ee80000300800 */
[----:B------:R-:W3:Y:S04]  /*15500*/  LDL.LU R176, [R1+0xe78] ;  /* 0x000e780001b07983 */ /* 0x000ee80000300800 */
[----:B------:R-:W3:Y:S04]  /*15510*/  LDL.LU R177, [R1+0xe74] ;  /* 0x000e740001b17983 */ /* 0x000ee80000300800 */
[----:B------:R-:W2:Y:S04]  /*15520*/  LDL.LU R21, [R1+0xb18] ;  /* 0x000b180001157983 */ /* 0x000ea80000300800 */
[----:B------:R-:W3:Y:S04]  /*15530*/  LDL.LU R178, [R1+0xe70] ;  /* 0x000e700001b27983 */ /* 0x000ee80000300800 */
[----:B------:R-:W3:Y:S04]  /*15540*/  LDL.LU R179, [R1+0xe6c] ;  /* 0x000e6c0001b37983 */ /* 0x000ee80000300800 */
[----:B------:R-:W3:Y:S04]  /*15550*/  LDL.LU R180, [R1+0xe68] ;  /* 0x000e680001b47983 */ /* 0x000ee80000300800 */
[----:B------:R-:W3:Y:S04]  /*15560*/  LDL.LU R22, [R1+0xb08] ;  /* 0x000b080001167983 */ /* 0x000ee80000300800 */
[----:B------:R-:W3:Y:S04]  /*15570*/  LDL.LU R23, [R1+0xb04] ;  /* 0x000b040001177983 */ /* 0x000ee80000300800 */
[----:B------:R-:W3:Y:S04]  /*15580*/  LDL.LU R0, [R1+0xb00] ;  /* 0x000b000001007983 */ /* 0x000ee80000300800 */
[----:B------:R-:W3:Y:S01]  /*15590*/  LDL.LU R2, [R1+0xafc] ;  /* 0x000afc0001027983 */ /* 0x000ee20000300800 */
[----:B----4-:R-:W-:-:S06]  /*155a0*/  WARPGROUP.ARRIVE ;  /* 0x00000000000079c5 */ /* 0x010fcc0000000000 */
[----:B------:R-:W-:Y:S03]  /*155b0*/  QGMMA.64x64x32.F32.E4M3.E4M3 R184, gdesc[UR12], R184, gsb0 ;  /* 0x00e000000cb879f3 */ /* 0x000fe600080008b8 */
[----:B------:R-:W-:Y:S02]  /*155c0*/  WARPGROUP.DEPBAR.LE gsb0, 0x0 ;  /* 0x00008000000079c5 */ /* 0x000fe40000010000 */
[----:B------:R-:W-:-:S06]  /*155d0*/  WARPGROUP.ARRIVE ;  /* 0x00000000000079c5 */ /* 0x000fcc0000000000 */
[----:B------:R-:W-:Y:S03]  /*155e0*/  QGMMA.64x64x32.F32.E4M3.E4M3 R184, gdesc[UR8], R184, gsb0 ;  /* 0x00e0000008b879f3 */ /* 0x000fe600080008b8 */
[----:B------:R-:W-:Y:S02]  /*155f0*/  WARPGROUP.DEPBAR.LE gsb0, 0x0 ;  /* 0x00008000000079c5 */ /* 0x000fe40000010000 */
[----:B------:R-:W-:Y:S04]  /*15600*/  STL.64 [R1], R184 ;  /* 0x000000b801007387 */ /* 0x000fe80000100a00 */
        /* <DEDUP_REMOVED lines=14> */
[----:B------:R0:W-:Y:S04]  /*156f0*/  STL.64 [R1+0x78], R214 ;  /* 0x000078d601007387 */ /* 0x0001e80000100a00 */
[----:B0-----:R-:W4:Y:S04]  /*15700*/  LDL.LU.64 R214, [R1+0xe60] ;  /* 0x000e600001d67983 */ /* 0x001f280000300a00 */
        /* <DEDUP_REMOVED lines=15> */
[----:B------:R-:W2:Y:S04]  /*15800*/  LDL R4, [R1+0xb78] ;  /* 0x000b780001047983 */ /* 0x000ea80000100800 */
[----:B------:R-:W3:Y:S01]  /*15810*/  LDL.LU R3, [R1+0x1dc] ;  /* 0x0001dc0001037983 */ /* 0x000ee20000300800 */
[----:B------:R-:W-:Y:S01]  /*15820*/  UIADD3.64 UR52, UR8, 0xfe, URZ ;  /* 0x000000fe08347897 */ /* 0x000fe2000fffe03f */
[----:B------:R-:W-:Y:S01]  /*15830*/  WARPGROUP.ARRIVE ;  /* 0x00000000000079c5 */ /* 0x000fe20000000000 */
[----:B------:R-:W-:Y:S01]  /*15840*/  UMOV UR54, UR14 ;  /* 0x0000000e00367c82 */ /* 0x000fe20008000000 */
[----:B------:R-:W-:-:S06]  /*15850*/  UMOV UR55, UR15 ;  /* 0x0000000f00377c82 */ /* 0x000fcc0008000000 */
[----:B------:R-:W-:Y:S01]  /*15860*/  QGMMA.64x64x32.F32.E4M3.E4M3 R216, gdesc[UR52], R216, gsb0 ;  /* 0x00e0000034d879f3 */ /* 0x000fe200080008d8 */
[----:B------:R-:W-:Y:S01]  /*15870*/  UIADD3.64 UR48, UR8, 0x100, URZ ;  /* 0x0000010008307897 */ /* 0x000fe2000fffe03f */
[----:B------:R-:W-:Y:S01]  /*15880*/  UMOV UR50, UR10 ;  /* 0x0000000a00327c82 */ /* 0x000fe20008000000 */
[----:B------:R-:W-:Y:S01]  /*15890*/  UMOV UR51, UR11 ;  /* 0x0000000b00337c82 */ /* 0x000fe20008000000 */
[----:B------:R-:W-:Y:S02]  /*158a0*/  WARPGROUP.DEPBAR.LE gsb0, 0x0 ;  /* 0x00008000000079c5 */ /* 0x000fe40000010000 */
[----:B------:R-:W-:-:S06]  /*158b0*/  WARPGROUP.ARRIVE ;  /* 0x00000000000079c5 */ /* 0x000fcc0000000000 */
[----:B------:R-:W-:Y:S01]  /*158c0*/  QGMMA.64x64x32.F32.E4M3.E4M3 R216, gdesc[UR48], R216, gsb0 ;  /* 0x00e0000030d879f3 */ /* 0x000fe200080008d8 */
[----:B------:R-:W-:Y:S01]  /*158d0*/  UIADD3.64 UR52, UR8, 0x1fe, URZ ;  /* 0x000001fe08347897 */ /* 0x000fe2000fffe03f */
[----:B------:R-:W-:Y:S01]  /*158e0*/  UMOV UR54, UR14 ;  /* 0x0000000e00367c82 */ /* 0x000fe20008000000 */
[----:B------:R-:W-:Y:S01]  /*158f0*/  UMOV UR55, UR15 ;  /* 0x0000000f00377c82 */ /* 0x000fe20008000000 */
[----:B------:R-:W-:Y:S02]  /*15900*/  WARPGROUP.DEPBAR.LE gsb0, 0x0 ;  /* 0x00008000000079c5 */ /* 0x000fe40000010000 */
[----:B------:R-:W-:Y:S01]  /*15910*/  UIADD3.64 UR4, UR8, 0x200, URZ ;  /* 0x0000020008047897 */ /* 0x000fe2000fffe03f */
[----:B------:R-:W-:Y:S04]  /*15920*/  STL [R1+0xbac], R240 ;  /* 0x000bacf001007387 */ /* 0x000fe80000100800 */
[----:B------:R-:W-:Y:S04]  /*15930*/  STL [R1+0xba8], R241 ;  /* 0x000ba8f101007387 */ /* 0x000fe80000100800 */
[----:B------:R0:W-:Y:S04]  /*15940*/  STL [R1+0xba4], R242 ;  /* 0x000ba4f201007387 */ /* 0x0001e80000100800 */
[----:B------:R-:W-:Y:S01]  /*15950*/  STL [R1+0xba0], R243 ;  /* 0x000ba0f301007387 */ /* 0x000fe20000100800 */
[----:B------:R-:W-:-:S03]  /*15960*/  R2UR UR48, R181 ;  /* 0x00000000b53072ca */ /* 0x000fc600000e0000 */
[----:B------:R-:W-:Y:S01]  /*15970*/  STL [R1+0xb9c], R244 ;  /* 0x000b9cf401007387 */ /* 0x000fe20000100800 */
[----:B------:R-:W-:Y:S01]  /*15980*/  UMOV UR6, UR10 ;  /* 0x0000000a00067c82 */ /* 0x000fe20008000000 */
[----:B------:R-:W-:Y:S02]  /*15990*/  UMOV UR7, UR11 ;  /* 0x0000000b00077c82 */ /* 0x000fe40008000000 */
[----:B------:R-:W-:Y:S04]  /*159a0*/  STL [R1+0xb98], R245 ;  /* 0x000b98f501007387 */ /* 0x000fe80000100800 */
[----:B------:R-:W-:Y:S04]  /*159b0*/  STL [R1+0xb94], R246 ;  /* 0x000b94f601007387 */ /* 0x000fe80000100800 */
[----:B------:R-:W-:Y:S04]  /*159c0*/  STL [R1+0xb90], R247 ;  /* 0x000b90f701007387 */ /* 0x000fe80000100800 */
[----:B------:R-:W2:Y:S01]  /*159d0*/  LDL.LU R181, [R1+0xde4] ;  /* 0x000de40001b57983 */ /* 0x000ea20000300800 */
[----:B----4-:R-:W-:-:S06]  /*159e0*/  WARPGROUP.ARRIVE ;  /* 0x00000000000079c5 */ /* 0x010fcc0000000000 */
[----:B------:R-:W-:Y:S01]  /*159f0*/  QGMMA.64x64x32.F32.E4M3.E4M3 R184, gdesc[UR52], R184, gsb0 ;  /* 0x00e0000034b879f3 */ /* 0x000fe200080008b8 */
[----:B------:R-:W-:Y:S02]  /*15a00*/  R2UR UR53, R182 ;  /* 0x00000000b63572ca */ /* 0x000fe400000e0000 */
[----:B------:R-:W4:Y:S01]  /*15a10*/  LDL.LU R182, [R1+0xde0] ;  /* 0x000de00001b67983 */ /* 0x000f220000300800 */
[----:B------:R-:W-:-:S03]  /*15a20*/  R2UR UR52, R183 ;  /* 0x00000000b73472ca */ /* 0x000fc600000e0000 */
[----:B------:R-:W4:Y:S01]  /*15a30*/  LDL.LU R183, [R1+0xddc] ;  /* 0x000ddc0001b77983 */ /* 0x000f220000300800 */
[----:B---3--:R-:W-:-:S05]  /*15a40*/  VIADD R3, R3, 0x1 ;  /* 0x0000000103037836 */ /* 0x008fca0000000000 */
[----:B--2---:R-:W-:Y:S02]  /*15a50*/  ISETP.NE.U32.AND P0, PT, R3, R4, PT ;  /* 0x000000040300720c */ /* 0x004fe40003f05070 */
[----:B------:R-:W-:Y:S01]  /*15a60*/  R2UR UR49, R21 ;  /* 0x00000000153172ca */ /* 0x000fe200000e0000 */
[----:B------:R-:W-:Y:S02]  /*15a70*/  WARPGROUP.DEPBAR.LE gsb0, 0x0 ;  /* 0x00008000000079c5 */ /* 0x000fe40000010000 */
[----:B------:R-:W-:-:S06]  /*15a80*/  WARPGROUP.ARRIVE ;  /* 0x00000000000079c5 */ /* 0x000fcc0000000000 */
[----:B------:R-:W-:Y:S01]  /*15a90*/  QGMMA.64x64x32.F32.E4M3.E4M3 R184, gdesc[UR4], R184, gsb0 ;  /* 0x00e0000004b879f3 */ /* 0x000fe200080008b8 */
[----:B------:R-:W-:Y:S02]  /*15aa0*/  R2UR UR4, R2 ;  /* 0x00000000020472ca */ /* 0x000fe400000e0000 */
[----:B------:R-:W2:Y:S01]  /*15ab0*/  LDL.LU R2, [R1+0x80] ;  /* 0x0000800001027983 */ /* 0x000ea20000300800 */
[----:B------:R-:W-:-:S03]  /*15ac0*/  R2UR UR5, R0 ;  /* 0x00000000000572ca */ /* 0x000fc600000e0000 */
[----:B------:R-:W3:Y:S04]  /*15ad0*/  LDL.LU R0, [R1+0x88] ;  /* 0x0000880001007983 */ /* 0x000ee80000300800 */
[----:B0-----:R-:W4:Y:S04]  /*15ae0*/  LDL.LU R242, [R1+0xaf8] ;  /* 0x000af80001f27983 */ /* 0x001f280000300800 */
[----:B------:R-:W4:Y:S04]  /*15af0*/  LDL.LU R241, [R1+0xaf0] ;  /* 0x000af00001f17983 */ /* 0x000f280000300800 */
[----:B------:R0:W-:Y:S04]  /*15b00*/  STL [R1+0x1dc], R3 ;  /* 0x0001dc0301007387 */ /* 0x0001e80000100800 */
[----:B------:R-:W4:Y:S04]  /*15b10*/  LDL.LU R240, [R1+0xae8] ;  /* 0x000ae80001f07983 */ /* 0x000f280000300800 */
        /* <DEDUP_REMOVED lines=13> */
[----:B------:R-:W4:Y:S01]  /*15bf0*/  LDL.LU R17, [R1+0xaa8] ;  /* 0x000aa80001117983 */ /* 0x000f220000300800 */
[----:B------:R-:W-:-:S03]  /*15c00*/  R2UR UR7, R22 ;  /* 0x00000000160772ca */ /* 0x000fc600000e0000 */
[----:B------:R-:W4:Y:S01]  /*15c10*/  LDL.LU R18, [R1+0xacc] ;  /* 0x000acc0001127983 */ /* 0x000f220000300800 */
[----:B------:R-:W-:-:S03]  /*15c20*/  R2UR UR6, R23 ;  /* 0x00000000170672ca */ /* 0x000fc600000e0000 */
[----:B------:R-:W4:Y:S04]  /*15c30*/  LDL.LU R19, [R1+0xaa0] ;  /* 0x000aa00001137983 */ /* 0x000f280000300800 */
[----:B------:R-:W4:Y:S04]  /*15c40*/  LDL.LU R20, [R1+0xac4] ;  /* 0x000ac40001147983 */ /* 0x000f280000300800 */
[----:B------:R-:W4:Y:S04]  /*15c50*/  LDL.LU R21, [R1+0xa98] ;  /* 0x000a980001157983 */ /* 0x000f280000300800 */
[----:B------:R-:W4:Y:S04]  /*15c60*/  LDL.LU R22, [R1+0xabc] ;  /* 0x000abc0001167983 */ /* 0x000f280000300800 */
[----:B------:R-:W4:Y:S04]  /*15c70*/  LDL.LU R23, [R1+0xa90] ;  /* 0x000a900001177983 */ /* 0x000f280000300800 */
[----:B0-----:R-:W4:Y:S01]  /*15c80*/  LDL.LU R3, [R1+0xab4] ;  /* 0x000ab40001037983 */ /* 0x001f220000300800 */
[----:B------:R-:W-:-:S02]  /*15c90*/  IADD3 R249, P4, R249, UR6, RZ ;  /* 0x00000006f9f97c10 */ /* 0x000fc4000ff9e0ff */
[----:B------:R-:W-:Y:S02]  /*15ca0*/  IADD3 R251, P5, R251, UR6, RZ ;  /* 0x00000006fbfb7c10 */ /* 0x000fe4000ffbe0ff */
[----:B------:R-:W-:Y:S02]  /*15cb0*/  IADD3.X R248, R248, UR5, RZ, P4, !PT ;  /* 0x00000005f8f87c10 */ /* 0x000fe4000a7fe4ff */
[----:B------:R-:W-:Y:S02]  /*15cc0*/  IADD3.X R250, R250, UR5, RZ, P5, !PT ;  /* 0x00000005fafa7c10 */ /* 0x000fe4000affe4ff */
[----:B--2---:R-:W-:Y:S02]  /*15cd0*/  IADD3 R2, P6, R2, UR6, RZ ;  /* 0x0000000602027c10 */ /* 0x004fe4000ffde0ff */
[----:B---3--:R-:W-:-:S03]  /*15ce0*/  IADD3 R0, P1, R0, UR6, RZ ;  /* 0x0000000600007c10 */ /* 0x008fc6000ff3e0ff */
[----:B------:R0:W-:Y:S01]  /*15cf0*/  STL [R1+0x80], R2 ;  /* 0x0000800201007387 */ /* 0x0001e20000100800 */
[----:B----4-:R-:W-:-:S03]  /*15d00*/  IADD3 R242, P2, R242, UR6, RZ ;  /* 0x00000006f2f27c10 */ /* 0x010fc6000ff5e0ff */
[----:B0-----:R-:W2:Y:S01]  /*15d10*/  LDL.LU R2, [R1+0xa88] ;  /* 0x000a880001027983 */ /* 0x001ea20000300800 */
[----:B------:R-:W-:-:S03]  /*15d20*/  IADD3 R241, P3, R241, UR6, RZ ;  /* 0x00000006f1f17c10 */ /* 0x000fc6000ff7e0ff */
[----:B------:R0:W-:Y:S01]  /*15d30*/  STL [R1+0x88], R0 ;  /* 0x0000880001007387 */ /* 0x0001e20000100800 */
[----:B------:R-:W-:Y:S02]  /*15d40*/  IADD3 R240, P4, R240, UR6, RZ ;  /* 0x00000006f0f07c10 */ /* 0x000fe4000ff9e0ff */
[----:B------:R-:W-:Y:S02]  /*15d50*/  IADD3.X R252, R252, UR5, RZ, P6, !PT ;  /* 0x00000005fcfc7c10 */ /* 0x000fe4000b7fe4ff */
[----:B------:R-:W-:Y:S01]  /*15d60*/  IADD3 R4, P5, R4, UR6, RZ ;  /* 0x0000000604047c10 */ /* 0x000fe2000ffbe0ff */
[----:B0-----:R-:W3:Y:S01]  /*15d70*/  LDL.LU R0, [R1+0xaac] ;  /* 0x000aac0001007983 */ /* 0x001ee20000300800 */
[----:B------:R-:W-:Y:S02]  /*15d80*/  IADD3 R5, P6, R5, UR6, RZ ;  /* 0x0000000605057c10 */ /* 0x000fe4000ffde0ff */
[----:B------:R-:W-:Y:S01]  /*15d90*/  IADD3.X R6, R6, UR5, RZ, P1, !PT ;  /* 0x0000000506067c10 */ /* 0x000fe20008ffe4ff */
[----:B------:R-:W-:Y:S01]  /*15da0*/  STL [R1+0xaf8], R242 ;  /* 0x000af8f201007387 */ /* 0x000fe20000100800 */
[----:B------:R-:W-:-:S03]  /*15db0*/  IADD3 R7, P1, R7, UR6, RZ ;  /* 0x0000000607077c10 */ /* 0x000fc6000ff3e0ff */
[----:B------:R-:W-:Y:S01]  /*15dc0*/  STL [R1+0xaf0], R241 ;  /* 0x000af0f101007387 */ /* 0x000fe20000100800 */
[----:B------:R-:W-:-:S03]  /*15dd0*/  IADD3.X R8, R8, UR5, RZ, P2, !PT ;  /* 0x0000000508087c10 */ /* 0x000fc600097fe4ff */
        /* <DEDUP_REMOVED lines=28> */
[----:B------:R-:W-:Y:S04]  /*15fa0*/  STL [R1+0xaa8], R17 ;  /* 0x000aa81101007387 */ /* 0x000fe80000100800 */
[----:B------:R-:W-:Y:S01]  /*15fb0*/  STL [R1+0xacc], R18 ;  /* 0x000acc1201007387 */ /* 0x000fe20000100800 */
[----:B------:R-:W-:-:S03]  /*15fc0*/  IADD3.X R3, R3, UR5, RZ, P4, !PT ;  /* 0x0000000503037c10 */ /* 0x000fc6000a7fe4ff */
[----:B------:R-:W-:Y:S04]  /*15fd0*/  STL [R1+0xaa0], R19 ;  /* 0x000aa01301007387 */ /* 0x000fe80000100800 */
[----:B------:R-:W-:Y:S04]  /*15fe0*/  STL [R1+0xac4], R20 ;  /* 0x000ac41401007387 */ /* 0x000fe80000100800 */
[----:B------:R-:W-:Y:S04]  /*15ff0*/  STL [R1+0xa98], R21 ;  /* 0x000a981501007387 */ /* 0x000fe80000100800 */
[----:B------:R0:W-:Y:S04]  /*16000*/  STL [R1+0xab4], R3 ;  /* 0x000ab40301007387 */ /* 0x0001e80000100800 */
[----:B------:R-:W-:Y:S04]  /*16010*/  STL [R1+0xabc], R22 ;  /* 0x000abc1601007387 */ /* 0x000fe80000100800 */
[----:B0-----:R-:W4:Y:S01]  /*16020*/  LDL.LU R3, [R1+0xa80] ;  /* 0x000a800001037983 */ /* 0x001f220000300800 */
[----:B------:R-:W-:-:S05]  /*16030*/  IADD3 R23, P3, R23, UR6, RZ ;  /* 0x0000000617177c10 */ /* 0x000fca000ff7e0ff */
[----:B------:R-:W-:Y:S01]  /*16040*/  STL [R1+0xa90], R23 ;  /* 0x000a901701007387 */ /* 0x000fe20000100800 */
[----:B--2---:R-:W-:-:S05]  /*16050*/  IADD3 R2, P4, R2, UR6, RZ ;  /* 0x0000000602027c10 */ /* 0x004fca000ff9e0ff */
[----:B------:R0:W-:Y:S01]  /*16060*/  STL [R1+0xa88], R2 ;  /* 0x000a880201007387 */ /* 0x0001e20000100800 */
[----:B---3--:R-:W-:-:S03]  /*16070*/  IADD3.X R0, R0, UR5, RZ, P5, !PT ;  /* 0x0000000500007c10 */ /* 0x008fc6000affe4ff */
[----:B0-----:R-:W2:Y:S04]  /*16080*/  LDL.LU R2, [R1+0xaa4] ;  /* 0x000aa40001027983 */ /* 0x001ea80000300800 */
[----:B------:R-:W3:Y:S04]  /*16090*/  LDL.LU R245, [R1+0xa78] ;  /* 0x000a780001f57983 */ /* 0x000ee80000300800 */
[----:B------:R-:W3:Y:S04]  /*160a0*/  LDL.LU R244, [R1+0xa9c] ;  /* 0x000a9c0001f47983 */ /* 0x000ee80000300800 */
[----:B------:R-:W3:Y:S04]  /*160b0*/  LDL.LU R243, [R1+0xa70] ;  /* 0x000a700001f37983 */ /* 0x000ee80000300800 */
[----:B------:R0:W-:Y:S04]  /*160c0*/  STL [R1+0xaac], R0 ;  /* 0x000aac0001007387 */ /* 0x0001e80000100800 */
        /* <DEDUP_REMOVED lines=19> */
[----:B------:R-:W3:Y:S01]  /*16200*/  LDL.LU R20, [R1+0xa20] ;  /* 0x000a200001147983 */ /* 0x000ee20000300800 */
[----:B----4-:R-:W-:-:S03]  /*16210*/  IADD3 R3, P5, R3, UR6, RZ ;  /* 0x0000000603037c10 */ /* 0x010fc6000ffbe0ff */
[----:B------:R-:W4:Y:S04]  /*16220*/  LDL.LU R21, [R1+0xa44] ;  /* 0x000a440001157983 */ /* 0x000f280000300800 */
[----:B------:R-:W4:Y:S04]  /*16230*/  LDL.LU R22, [R1+0xa18] ;  /* 0x000a180001167983 */ /* 0x000f280000300800 */
[----:B------:R-:W4:Y:S04]  /*16240*/  LDL.LU R23, [R1+0xa3c] ;  /* 0x000a3c0001177983 */ /* 0x000f280000300800 */
[----:B0-----:R-:W4:Y:S04]  /*16250*/  LDL.LU R0, [R1+0xa10] ;  /* 0x000a100001007983 */ /* 0x001f280000300800 */
[----:B------:R0:W-:Y:S04]  /*16260*/  STL [R1+0xa80], R3 ;  /* 0x000a800301007387 */ /* 0x0001e80000100800 */
[----:B0-----:R-:W4:Y:S01]  /*16270*/  LDL.LU R3, [R1+0xa34] ;  /* 0x000a340001037983 */ /* 0x001f220000300800 */
[----:B--2---:R-:W-:-:S02]  /*16280*/  IADD3.X R2, R2, UR5, RZ, P6, !PT ;  /* 0x0000000502027c10 */ /* 0x004fc4000b7fe4ff */
[----:B---3--:R-:W-:-:S03]  /*16290*/  IADD3 R245, P6, R245, UR6, RZ ;  /* 0x00000006f5f57c10 */ /* 0x008fc6000ffde0ff */
[----:B------:R0:W-:Y:S01]  /*162a0*/  STL [R1+0xaa4], R2 ;  /* 0x000aa40201007387 */ /* 0x0001e20000100800 */
[----:B------:R-:W-:Y:S02]  /*162b0*/  IADD3.X R244, R244, UR5, RZ, P1, !PT ;  /* 0x00000005f4f47c10 */ /* 0x000fe40008ffe4ff */
[----:B------:R-:W-:Y:S01]  /*162c0*/  IADD3 R243, P1, R243, UR6, RZ ;  /* 0x00000006f3f37c10 */ /* 0x000fe2000ff3e0ff */
[----:B0-----:R-:W2:Y:S01]  /*162d0*/  LDL.LU R2, [R1+0xa08] ;  /* 0x000a080001027983 */ /* 0x001ea20000300800 */
        /* <DEDUP_REMOVED lines=40> */
[----:B----4-:R-:W-:-:S03]  /*16560*/  IADD3.X R21, R21, UR5, RZ, P6, !PT ;  /* 0x0000000515157c10 */ /* 0x010fc6000b7fe4ff */
[----:B------:R-:W-:Y:S01]  /*16570*/  STL [R1+0xa28], R18 ;  /* 0x000a281201007387 */ /* 0x000fe20000100800 */
[----:B------:R-:W-:-:S03]  /*16580*/  IADD3 R22, P6, R22, UR6, RZ ;  /* 0x0000000616167c10 */ /* 0x000fc6000ffde0ff */
[----:B------:R-:W-:Y:S01]  /*16590*/  STL [R1+0xa4c], R19 ;  /* 0x000a4c1301007387 */ /* 0x000fe20000100800 */
[----:B------:R-:W-:-:S03]  /*165a0*/  IADD3.X R23, R23, UR5, RZ, P1, !PT ;  /* 0x0000000517177c10 */ /* 0x000fc60008ffe4ff */
[----:B------:R-:W-:Y:S01]  /*165b0*/  STL [R1+0xa20], R20 ;  /* 0x000a201401007387 */ /* 0x000fe20000100800 */
[----:B------:R-:W-:-:S03]  /*165c0*/  IADD3 R0, P1, R0, UR6, RZ ;  /* 0x0000000600007c10 */ /* 0x000fc6000ff3e0ff */
[----:B------:R-:W-:Y:S04]  /*165d0*/  STL [R1+0xa44], R21 ;  /* 0x000a441501007387 */ /* 0x000fe80000100800 */
[----:B------:R0:W-:Y:S04]  /*165e0*/  STL [R1+0xa10], R0 ;  /* 0x000a100001007387 */ /* 0x0001e80000100800 */
[----:B------:R-:W-:Y:S01]  /*165f0*/  STL [R1+0xa18], R22 ;  /* 0x000a181601007387 */ /* 0x000fe20000100800 */
[----:B------:R-:W-:-:S03]  /*16600*/  IADD3.X R3, R3, UR5, RZ, P2, !PT ;  /* 0x0000000503037c10 */ /* 0x000fc600097fe4ff */
[----:B0-----:R-:W3:Y:S04]  /*16610*/  LDL.LU R0, [R1+0xa2c] ;  /* 0x000a2c0001007983 */ /* 0x001ee80000300800 */
[----:B------:R-:W-:Y:S04]  /*16620*/  STL [R1+0xa3c], R23 ;  /* 0x000a3c1701007387 */ /* 0x000fe80000100800 */
[----:B------:R0:W-:Y:S04]  /*16630*/  STL [R1+0xa34], R3 ;  /* 0x000a340301007387 */ /* 0x0001e80000100800 */
[----:B0-----:R-:W4:Y:S04]  /*16640*/  LDL.LU R3, [R1+0xa00] ;  /* 0x000a000001037983 */ /* 0x001f280000300800 */
[----:B------:R-:W4:Y:S04]  /*16650*/  LDL.LU R245, [R1+0xa24] ;  /* 0x000a240001f57983 */ /* 0x000f280000300800 */
[----:B------:R-:W4:Y:S04]  /*16660*/  LDL.LU R244, [R1+0x9f8] ;  /* 0x0009f80001f47983 */ /* 0x000f280000300800 */
[----:B------:R-:W4:Y:S01]  /*16670*/  LDL.LU R243, [R1+0xa1c] ;  /* 0x000a1c0001f37983 */ /* 0x000f220000300800 */
[----:B--2---:R-:W-:-:S05]  /*16680*/  IADD3 R2, P2, R2, UR6, RZ ;  /* 0x0000000602027c10 */ /* 0x004fca000ff5e0ff */
[----:B------:R0:W-:Y:S04]  /*16690*/  STL [R1+0xa08], R2 ;  /* 0x000a080201007387 */ /* 0x0001e80000100800 */
        /* <DEDUP_REMOVED lines=23> */
[----:B0-----:R-:W2:Y:S01]  /*16810*/  LDL.LU R2, [R1+0x9bc] ;  /* 0x0009bc0001027983 */ /* 0x001ea20000300800 */
[----:B---3--:R-:W-:-:S05]  /*16820*/  IADD3.X R0, R0, UR5, RZ, P3, !PT ;  /* 0x0000000500007c10 */ /* 0x008fca0009ffe4ff */
[----:B------:R0:W-:Y:S04]  /*16830*/  STL [R1+0xa2c], R0 ;  /* 0x000a2c0001007387 */ /* 0x0001e80000100800 */
[----:B0-----:R-:W3:Y:S01]  /*16840*/  LDL.LU R0, [R1+0x990] ;  /* 0x0009900001007983 */ /* 0x001ee20000300800 */
[----:B----4-:R-:W-:-:S05]  /*16850*/  IADD3 R3, P3, R3, UR6, RZ ;  /* 0x0000000603037c10 */ /* 0x010fca000ff7e0ff */
[----:B------:R0:W-:Y:S04]  /*16860*/  STL [R1+0xa00], R3 ;  /* 0x000a000301007387 */ /* 0x0001e80000100800 */
[----:B0-----:R-:W4:Y:S01]  /*16870*/  LDL.LU R3, [R1+0x9b4] ;  /* 0x0009b40001037983 */ /* 0x001f220000300800 */
[----:B------:R-:W-:Y:S02]  /*16880*/  IADD3.X R245, R245, UR5, RZ, P4, !PT ;  /* 0x00000005f5f57c10 */ /* 0x000fe4000a7fe4ff */
[----:B------:R-:W-:Y:S02]  /*16890*/  IADD3 R244, P4, R244, UR6, RZ ;  /* 0x00000006f4f47c10 */ /* 0x000fe4000ff9e0ff */
[----:B------:R-:W-:Y:S01]  /*168a0*/  IADD3.X R243, R243, UR5, RZ, P5, !PT ;  /* 0x00000005f3f37c10 */ /* 0x000fe2000affe4ff */
[----:B------:R-:W-:Y:S04]  /*168b0*/  STL [R1+0xa24], R245 ;  /* 0x000a24f501007387 */ /* 0x000fe80000100800 */
[----:B------:R-:W-:Y:S04]  /*168c0*/  STL [R1+0x9f8], R244 ;  /* 0x0009f8f401007387 */ /* 0x000fe80000100800 */
[----:B------:R-:W-:Y:S01]  /*168d0*/  STL [R1+0xa1c], R243 ;  /* 0x000a1cf301007387 */ /* 0x000fe20000100800 */
[----:B--2---:R-:W-:-:S02]  /*168e0*/  IADD3 R242, P5, R242, UR6, RZ ;  /* 0x00000006f2f27c10 */ /* 0x004fc4000ffbe0ff */
        /* <DEDUP_REMOVED lines=42> */
[----:B------:R-:W-:Y:S02]  /*16b90*/  IADD3 R23, P4, R23, UR6, RZ ;  /* 0x0000000617177c10 */ /* 0x000fe4000ff9e0ff */
[----:B------:R-:W-:-:S05]  /*16ba0*/  IADD3.X R2, R2, UR5, RZ, P5, !PT ;  /* 0x0000000502027c10 */ /* 0x000fca000affe4ff */
[----:B------:R0:W-:Y:S04]  /*16bb0*/  STL [R1+0x9bc], R2 ;  /* 0x0009bc0201007387 */ /* 0x0001e80000100800 */
[----:B------:R-:W-:Y:S04]  /*16bc0*/  STL [R1+0x9c4], R22 ;  /* 0x0009c41601007387 */ /* 0x000fe80000100800 */
[----:B0-----:R-:W2:Y:S04]  /*16bd0*/  LDL.LU R2, [R1+0x988] ;  /* 0x0009880001027983 */ /* 0x001ea80000300800 */
[----:B------:R-:W-:Y:S01]  /*16be0*/  STL [R1+0x998], R23 ;  /* 0x0009981701007387 */ /* 0x000fe20000100800 */
[----:B---3--:R-:W-:-:S05]  /*16bf0*/  IADD3 R0, P5, R0, UR6, RZ ;  /* 0x0000000600007c10 */ /* 0x008fca000ffbe0ff */
[----:B------:R0:W-:Y:S04]  /*16c00*/  STL [R1+0x990], R0 ;  /* 0x0009900001007387 */ /* 0x0001e80000100800 */
[----:B0-----:R-:W3:Y:S01]  /*16c10*/  LDL.LU R0, [R1+0x9ac] ;  /* 0x0009ac0001007983 */ /* 0x001ee20000300800 */
[----:B----4-:R-:W-:-:S03]  /*16c20*/  IADD3.X R3, R3, UR5, RZ, P6, !PT ;  /* 0x0000000503037c10 */ /* 0x010fc6000b7fe4ff */
[----:B------:R-:W4:Y:S04]  /*16c30*/  LDL.LU R245, [R1+0x980] ;  /* 0x0009800001f57983 */ /* 0x000f280000300800 */
[----:B------:R-:W4:Y:S04]  /*16c40*/  LDL.LU R244, [R1+0x9a4] ;  /* 0x0009a40001f47983 */ /* 0x000f280000300800 */
        /* <DEDUP_REMOVED lines=25> */
[----:B0-----:R-:W4:Y:S01]  /*16de0*/  LDL.LU R3, [R1+0x918] ;  /* 0x0009180001037983 */ /* 0x001f220000300800 */
[----:B--2---:R-:W-:-:S05]  /*16df0*/  IADD3 R2, P6, R2, UR6, RZ ;  /* 0x0000000602027c10 */ /* 0x004fca000ffde0ff */
[----:B------:R0:W-:Y:S04]  /*16e00*/  STL [R1+0x988], R2 ;  /* 0x0009880201007387 */ /* 0x0001e80000100800 */
[----:B0-----:R-:W2:Y:S01]  /*16e10*/  LDL.LU R2, [R1+0x93c] ;  /* 0x00093c0001027983 */ /* 0x001ea20000300800 */
[----:B---3--:R-:W-:Y:S02]  /*16e20*/  IADD3.X R0, R0, UR5, RZ, P1, !PT ;  /* 0x0000000500007c10 */ /* 0x008fe40008ffe4ff */
[----:B----4-:R-:W-:-:S03]  /*16e30*/  IADD3 R245, P1, R245, UR6, RZ ;  /* 0x00000006f5f57c10 */ /* 0x010fc6000ff3e0ff */
[----:B------:R0:W-:Y:S01]  /*16e40*/  STL [R1+0x9ac], R0 ;  /* 0x0009ac0001007387 */ /* 0x0001e20000100800 */
[----:B------:R-:W-:Y:S02]  /*16e50*/  IADD3.X R244, R244, UR5, RZ, P2, !PT ;  /* 0x00000005f4f47c10 */ /* 0x000fe400097fe4ff */
[----:B------:R-:W-:Y:S01]  /*16e60*/  IADD3 R243, P2, R243, UR6, RZ ;  /* 0x00000006f3f37c10 */ /* 0x000fe2000ff5e0ff */
[----:B0-----:R-:W3:Y:S01]  /*16e70*/  LDL.LU R0, [R1+0x910] ;  /* 0x0009100001007983 */ /* 0x001ee20000300800 */
        /* <DEDUP_REMOVED lines=49> */
[----:B------:R-:W-:Y:S04]  /*17190*/  STL [R1+0x920], R22 ;  /* 0x0009201601007387 */ /* 0x000fe80000100800 */
[----:B0-----:R-:W4:Y:S04]  /*171a0*/  LDL.LU R3, [R1+0x934] ;  /* 0x0009340001037983 */ /* 0x001f280000300800 */
[----:B------:R-:W-:Y:S01]  /*171b0*/  STL [R1+0x944], R23 ;  /* 0x0009441701007387 */ /* 0x000fe20000100800 */
[----:B--2---:R-:W-:-:S05]  /*171c0*/  IADD3.X R2, R2, UR5, RZ, P3, !PT ;  /* 0x0000000502027c10 */ /* 0x004fca0009ffe4ff */
[----:B------:R0:W-:Y:S04]  /*171d0*/  STL [R1+0x93c], R2 ;  /* 0x00093c0201007387 */ /* 0x0001e80000100800 */
[----:B0-----:R-:W2:Y:S04]  /*171e0*/  LDL.LU R2, [R1+0x908] ;  /* 0x0009080001027983 */ /* 0x001ea80000300800 */
[----:B------:R-:W2:Y:S04]  /*171f0*/  LDL.LU R245, [R1+0x92c] ;  /* 0x00092c0001f57983 */ /* 0x000ea80000300800 */
[----:B------:R-:W2:Y:S01]  /*17200*/  LDL.LU R244, [R1+0x900] ;  /* 0x0009000001f47983 */ /* 0x000ea20000300800 */
[----:B---3--:R-:W-:-:S03]  /*17210*/  IADD3 R0, P3, R0, UR6, RZ ;  /* 0x0000000600007c10 */ /* 0x008fc6000ff7e0ff */
        /* <DEDUP_REMOVED lines=25> */
[----:B0-----:R-:W3:Y:S01]  /*173b0*/  LDL.LU R0, [R1+0x8c4] ;  /* 0x0008c40001007983 */ /* 0x001ee20000300800 */
[----:B----4-:R-:W-:-:S05]  /*173c0*/  IADD3.X R3, R3, UR5, RZ, P4, !PT ;  /* 0x0000000503037c10 */ /* 0x010fca000a7fe4ff */
[----:B------:R0:W-:Y:S04]  /*173d0*/  STL [R1+0x934], R3 ;  /* 0x0009340301007387 */ /* 0x0001e80000100800 */
[----:B0-----:R-:W4:Y:S01]  /*173e0*/  LDL.LU R3, [R1+0x8bc] ;  /* 0x0008bc0001037983 */ /* 0x001f220000300800 */
[----:B--2---:R-:W-:Y:S02]  /*173f0*/  IADD3 R2, P4, R2, UR6, RZ ;  /* 0x0000000602027c10 */ /* 0x004fe4000ff9e0ff */
[----:B------:R-:W-:-:S03]  /*17400*/  IADD3.X R245, R245, UR5, RZ, P5, !PT ;  /* 0x00000005f5f57c10 */ /* 0x000fc6000affe4ff */
[----:B------:R0:W-:Y:S01]  /*17410*/  STL [R1+0x908], R2 ;  /* 0x0009080201007387 */ /* 0x0001e20000100800 */
[----:B------:R-:W-:Y:S02]  /*17420*/  IADD3 R244, P5, R244, UR6, RZ ;  /* 0x00000006f4f47c10 */ /* 0x000fe4000ffbe0ff */
[----:B---3--:R-:W-:Y:S01]  /*17430*/  IADD3.X R243, R243, UR5, RZ, P6, !PT ;  /* 0x00000005f3f37c10 */ /* 0x008fe2000b7fe4ff */
[----:B0-----:R-:W2:Y:S01]  /*17440*/  LDL.LU R2, [R1+0x8b4] ;  /* 0x0008b40001027983 */ /* 0x001ea20000300800 */
        /* <DEDUP_REMOVED lines=46> */
[----:B------:R-:W-:Y:S02]  /*17730*/  IADD3.X R0, R0, UR5, RZ, P6, !PT ;  /* 0x0000000500007c10 */ /* 0x000fe4000b7fe4ff */
[----:B------:R-:W-:Y:S01]  /*17740*/  IADD3 R121, P6, R121, UR6, RZ ;  /* 0x0000000679797c10 */ /* 0x000fe2000ffde0ff */
[----:B------:R-:W-:Y:S04]  /*17750*/  STL [R1+0x8a8], R21 ;  /* 0x0008a81501007387 */ /* 0x000fe80000100800 */
[----:B------:R-:W-:Y:S04]  /*17760*/  STL [R1+0x8cc], R22 ;  /* 0x0008cc1601007387 */ /* 0x000fe80000100800 */
[----:B------:R0:W-:Y:S04]  /*17770*/  STL [R1+0x898], R121 ;  /* 0x0008987901007387 */ /* 0x0001e80000100800 */
[----:B------:R-:W-:Y:S04]  /*17780*/  STL [R1+0x8a0], R23 ;  /* 0x0008a01701007387 */ /* 0x000fe80000100800 */
[----:B0-----:R-:W3:Y:S01]  /*17790*/  LDL.LU R121, [R1+0xdd8] ;  /* 0x000dd80001797983 */ /* 0x001ee20000300800 */
[----:B----4-:R-:W-:-:S02]  /*177a0*/  IADD3.X R3, R3, UR5, RZ, P1, !PT ;  /* 0x0000000503037c10 */ /* 0x010fc40008ffe4ff */
[----:B------:R-:W-:Y:S01]  /*177b0*/  IADD3 R123, P1, R123, UR6, RZ ;  /* 0x000000067b7b7c10 */ /* 0x000fe2000ff3e0ff */
[----:B------:R-:W-:Y:S04]  /*177c0*/  STL [R1+0x8c4], R0 ;  /* 0x0008c40001007387 */ /* 0x000fe80000100800 */
[----:B------:R0:W-:Y:S04]  /*177d0*/  STL [R1+0x890], R123 ;  /* 0x0008907b01007387 */ /* 0x0001e80000100800 */
[----:B0-----:R-:W4:Y:S04]  /*177e0*/  LDL.LU R123, [R1+0xdd4] ;  /* 0x000dd400017b7983 */ /* 0x001f280000300800 */
[----:B------:R-:W-:Y:S01]  /*177f0*/  STL [R1+0x8bc], R3 ;  /* 0x0008bc0301007387 */ /* 0x000fe20000100800 */
[----:B------:R-:W-:-:S02]  /*17800*/  IADD3.X R125, R125, UR5, RZ, P5, !PT ;  /* 0x000000057d7d7c10 */ /* 0x000fc4000affe4ff */
[----:B------:R-:W-:Y:S02]  /*17810*/  IADD3 R126, P5, R126, UR6, RZ ;  /* 0x000000067e7e7c10 */ /* 0x000fe4000ffbe0ff */
[----:B------:R-:W-:Y:S02]  /*17820*/  IADD3.X R127, R127, UR5, RZ, P6, !PT ;  /* 0x000000057f7f7c10 */ /* 0x000fe4000b7fe4ff */
[----:B------:R-:W-:Y:S02]  /*17830*/  IADD3 R128, P6, R128, UR6, RZ ;  /* 0x0000000680807c10 */ /* 0x000fe4000ffde0ff */
[----:B------:R-:W-:Y:S02]  /*17840*/  IADD3.X R129, R129, UR5, RZ, P1, !PT ;  /* 0x0000000581817c10 */ /* 0x000fe40008ffe4ff */
[----:B------:R-:W-:Y:S02]  /*17850*/  IADD3 R130, P1, R130, UR6, RZ ;  /* 0x0000000682827c10 */ /* 0x000fe4000ff3e0ff */
[----:B--2---:R-:W-:-:S02]  /*17860*/  IADD3.X R2, R2, UR5, RZ, P2, !PT ;  /* 0x0000000502027c10 */ /* 0x004fc400097fe4ff */
[----:B------:R-:W-:-:S05]  /*17870*/  IADD3 R120, P2, R120, UR6, RZ ;  /* 0x0000000678787c10 */ /* 0x000fca000ff5e0ff */
[----:B------:R0:W-:Y:S04]  /*17880*/  STL [R1+0x888], R120 ;  /* 0x0008887801007387 */ /* 0x0001e80000100800 */
[----:B0-----:R-:W2:Y:S04]  /*17890*/  LDL.LU R120, [R1+0xdd0] ;  /* 0x000dd00001787983 */ /* 0x001ea80000300800 */
[----:B------:R-:W-:Y:S01]  /*178a0*/  STL [R1+0x8b4], R2 ;  /* 0x0008b40201007387 */ /* 0x000fe20000100800 */
[----:B------:R-:W-:Y:S02]  /*178b0*/  IADD3.X R131, R131, UR5, RZ, P2, !PT ;  /* 0x0000000583837c10 */ /* 0x000fe400097fe4ff */
[----:B------:R-:W-:-:S02]  /*178c0*/  IADD3 R132, P2, R132, UR6, RZ ;  /* 0x0000000684847c10 */ /* 0x000fc4000ff5e0ff */
[----:B---3--:R-:W-:Y:S02]  /*178d0*/  IADD3.X R121, R121, UR5, RZ, P3, !PT ;  /* 0x0000000579797c10 */ /* 0x008fe40009ffe4ff */
[----:B------:R-:W-:-:S03]  /*178e0*/  IADD3 R122, P3, R122, UR6, RZ ;  /* 0x000000067a7a7c10 */ /* 0x000fc6000ff7e0ff */
[----:B------:R0:W-:Y:S04]  /*178f0*/  STL [R1+0x8ac], R121 ;  /* 0x0008ac7901007387 */ /* 0x0001e80000100800 */
[----:B0-----:R-:W2:Y:S04]  /*17900*/  LDL.LU R121, [R1+0xdcc] ;  /* 0x000dcc0001797983 */ /* 0x001ea80000300800 */
[----:B------:R0:W-:Y:S01]  /*17910*/  STL [R1+0x880], R122 ;  /* 0x0008807a01007387 */ /* 0x0001e20000100800 */
[----:B----4-:R-:W-:Y:S02]  /*17920*/  IADD3.X R123, R123, UR5, RZ, P4, !PT ;  /* 0x000000057b7b7c10 */ /* 0x010fe4000a7fe4ff */
[----:B------:R-:W-:Y:S01]  /*17930*/  IADD3 R124, P4, R124, UR6, RZ ;  /* 0x000000067c7c7c10 */ /* 0x000fe2000ff9e0ff */
[----:B0-----:R-:W2:Y:S04]  /*17940*/  LDL.LU R122, [R1+0xdc8] ;  /* 0x000dc800017a7983 */ /* 0x001ea80000300800 */
[----:B------:R0:W-:Y:S04]  /*17950*/  STL [R1+0x8a4], R123 ;  /* 0x0008a47b01007387 */ /* 0x0001e80000100800 */
[----:B0-----:R-:W2:Y:S04]  /*17960*/  LDL.LU R123, [R1+0xdc4] ;  /* 0x000dc400017b7983 */ /* 0x001ea80000300800 */
[----:B------:R0:W-:Y:S04]  /*17970*/  STL [R1+0x878], R124 ;  /* 0x0008787c01007387 */ /* 0x0001e80000100800 */
[----:B0-----:R-:W2:Y:S04]  /*17980*/  LDL.LU R124, [R1+0xdc0] ;  /* 0x000dc000017c7983 */ /* 0x001ea80000300800 */
[----:B------:R0:W-:Y:S04]  /*17990*/  STL [R1+0x89c], R125 ;  /* 0x00089c7d01007387 */ /* 0x0001e80000100800 */
[----:B0-----:R-:W2:Y:S04]  /*179a0*/  LDL.LU R125, [R1+0xdbc] ;  /* 0x000dbc00017d7983 */ /* 0x001ea80000300800 */
[----:B------:R0:W-:Y:S01]  /*179b0*/  STL [R1+0x870], R126 ;  /* 0x0008707e01007387 */ /* 0x0001e20000100800 */
[----:B------:R-:W-:-:S03]  /*179c0*/  IADD3.X R133, R133, UR5, RZ, P3, !PT ;  /* 0x0000000585857c10 */ /* 0x000fc60009ffe4ff */
        /* <DEDUP_REMOVED lines=8> */
[----:B------:R-:W-:-:S03]  /*17a50*/  IADD3 R134, P3, R134, UR6, RZ ;  /* 0x0000000686867c10 */ /* 0x000fc6000ff7e0ff */
[----:B0-----:R-:W2:Y:S04]  /*17a60*/  LDL.LU R130, [R1+0xda8] ;  /* 0x000da80001827983 */ /* 0x001ea80000300800 */
[----:B------:R0:W-:Y:S04]  /*17a70*/  STL [R1+0x884], R131 ;  /* 0x0008848301007387 */ /* 0x0001e80000100800 */
[----:B0-----:R-:W2:Y:S04]  /*17a80*/  LDL.LU R131, [R1+0xda4] ;  /* 0x000da40001837983 */ /* 0x001ea80000300800 */
[----:B------:R0:W-:Y:S04]  /*17a90*/  STL [R1+0x858], R132 ;  /* 0x0008588401007387 */ /* 0x0001e80000100800 */
[----:B0-----:R-:W2:Y:S04]  /*17aa0*/  LDL.LU R132, [R1+0xda0] ;  /* 0x000da00001847983 */ /* 0x001ea80000300800 */
[----:B------:R0:W-:Y:S04]  /*17ab0*/  STL [R1+0x87c], R133 ;  /* 0x00087c8501007387 */ /* 0x0001e80000100800 */
[----:B0-----:R-:W2:Y:S04]  /*17ac0*/  LDL.LU R133, [R1+0xd9c] ;  /* 0x000d9c0001857983 */ /* 0x001ea80000300800 */
[----:B------:R-:W3:Y:S04]  /*17ad0*/  LDL.LU R14, [R1+0x808] ;  /* 0x00080800010e7983 */ /* 0x000ee80000300800 */
[----:B------:R-:W4:Y:S04]  /*17ae0*/  LDL.LU R15, [R1+0x82c] ;  /* 0x00082c00010f7983 */ /* 0x000f280000300800 */
[----:B------:R-:W2:Y:S04]  /*17af0*/  LDL.LU R16, [R1+0x800] ;  /* 0x0008000001107983 */ /* 0x000ea80000300800 */
[----:B------:R-:W2:Y:S04]  /*17b00*/  LDL.LU R17, [R1+0x824] ;  /* 0x0008240001117983 */ /* 0x000ea80000300800 */
[----:B------:R-:W2:Y:S04]  /*17b10*/  LDL.LU R18, [R1+0x7f8] ;  /* 0x0007f80001127983 */ /* 0x000ea80000300800 */
[----:B------:R-:W2:Y:S04]  /*17b20*/  LDL.LU R19, [R1+0x81c] ;  /* 0x00081c0001137983 */ /* 0x000ea80000300800 */
[----:B------:R-:W2:Y:S01]  /*17b30*/  LDL.LU R20, [R1+0x7f0] ;  /* 0x0007f00001147983 */ /* 0x000ea20000300800 */
[----:B------:R-:W-:-:S03]  /*17b40*/  IADD3.X R135, R135, UR5, RZ, P4, !PT ;  /* 0x0000000587877c10 */ /* 0x000fc6000a7fe4ff */
[----:B------:R0:W-:Y:S04]  /*17b50*/  STL [R1+0x850], R134 ;  /* 0x0008508601007387 */ /* 0x0001e80000100800 */
[----:B0-----:R-:W2:Y:S04]  /*17b60*/  LDL.LU R134, [R1+0xd98] ;  /* 0x000d980001867983 */ /* 0x001ea80000300800 */
[----:B------:R-:W2:Y:S04]  /*17b70*/  LDL.LU R21, [R1+0x814] ;  /* 0x0008140001157983 */ /* 0x000ea80000300800 */
[----:B------:R-:W2:Y:S04]  /*17b80*/  LDL.LU R22, [R1+0x7e8] ;  /* 0x0007e80001167983 */ /* 0x000ea80000300800 */
[----:B------:R-:W2:Y:S04]  /*17b90*/  LDL.LU R23, [R1+0x80c] ;  /* 0x00080c0001177983 */ /* 0x000ea80000300800 */
[----:B------:R-:W2:Y:S04]  /*17ba0*/  LDL.LU R3, [R1+0x7e0] ;  /* 0x0007e00001037983 */ /* 0x000ea80000300800 */
[----:B------:R0:W-:Y:S04]  /*17bb0*/  STL [R1+0x874], R135 ;  /* 0x0008748701007387 */ /* 0x0001e80000100800 */
[----:B0-----:R-:W2:Y:S04]  /*17bc0*/  LDL.LU R135, [R1+0xd94] ;  /* 0x000d940001877983 */ /* 0x001ea80000300800 */
[----:B------:R-:W2:Y:S01]  /*17bd0*/  LDL.LU R2, [R1+0x804] ;  /* 0x0008040001027983 */ /* 0x000ea20000300800 */
[----:B------:R-:W-:-:S02]  /*17be0*/  IADD3 R136, P4, R136, UR6, RZ ;  /* 0x0000000688887c10 */ /* 0x000fc4000ff9e0ff */
[----:B------:R-:W-:Y:S02]  /*17bf0*/  IADD3.X R137, R137, UR5, RZ, P5, !PT ;  /* 0x0000000589897c10 */ /* 0x000fe4000affe4ff */
[----:B------:R-:W-:Y:S01]  /*17c00*/  IADD3 R138, P5, R138, UR6, RZ ;  /* 0x000000068a8a7c10 */ /* 0x000fe2000ffbe0ff */
[----:B------:R0:W-:Y:S01]  /*17c10*/  STL [R1+0x848], R136 ;  /* 0x0008488801007387 */ /* 0x0001e20000100800 */
[----:B------:R-:W-:Y:S02]  /*17c20*/  IADD3.X R139, R139, UR5, RZ, P6, !PT ;  /* 0x000000058b8b7c10 */ /* 0x000fe4000b7fe4ff */
[----:B------:R-:W-:Y:S02]  /*17c30*/  IADD3 R140, P6, R140, UR6, RZ ;  /* 0x000000068c8c7c10 */ /* 0x000fe4000ffde0ff */
[----:B------:R-:W-:Y:S01]  /*17c40*/  IADD3.X R141, R141, UR5, RZ, P1, !PT ;  /* 0x000000058d8d7c10 */ /* 0x000fe20008ffe4ff */
[----:B0-----:R-:W2:Y:S04]  /*17c50*/  LDL.LU R136, [R1+0xd90] ;  /* 0x000d900001887983 */ /* 0x001ea80000300800 */
[----:B------:R-:W2:Y:S04]  /*17c60*/  LDL.LU R0, [R1+0x7d8] ;  /* 0x0007d80001007983 */ /* 0x000ea80000300800 */
[----:B------:R0:W-:Y:S01]  /*17c70*/  STL [R1+0x86c], R137 ;  /* 0x00086c8901007387 */ /* 0x0001e20000100800 */
[----:B------:R-:W-:-:S02]  /*17c80*/  IADD3 R142, P1, R142, UR6, RZ ;  /* 0x000000068e8e7c10 */ /* 0x000fc4000ff3e0ff */
[----:B------:R-:W-:Y:S01]  /*17c90*/  IADD3.X R143, R143, UR5, RZ, P2, !PT ;  /* 0x000000058f8f7c10 */ /* 0x000fe200097fe4ff */
[----:B0-----:R-:W2:Y:S04]  /*17ca0*/  LDL.LU R137, [R1+0xd8c] ;  /* 0x000d8c0001897983 */ /* 0x001ea80000300800 */
[----:B------:R0:W-:Y:S01]  /*17cb0*/  STL [R1+0x840], R138 ;  /* 0x0008408a01007387 */ /* 0x0001e20000100800 */
[----:B------:R-:W-:-:S03]  /*17cc0*/  IADD3 R144, P2, R144, UR6, RZ ;  /* 0x0000000690907c10 */ /* 0x000fc6000ff5e0ff */
[----:B0-----:R-:W2:Y:S04]  /*17cd0*/  LDL.LU R138, [R1+0xd88] ;  /* 0x000d8800018a7983 */ /* 0x001ea80000300800 */
[----:B------:R0:W-:Y:S01]  /*17ce0*/  STL [R1+0x864], R139 ;  /* 0x0008648b01007387 */ /* 0x0001e20000100800 */
[----:B------:R-:W-:-:S03]  /*17cf0*/  IADD3.X R145, R145, UR5, RZ, P3, !PT ;  /* 0x0000000591917c10 */ /* 0x000fc60009ffe4ff */
        /* <DEDUP_REMOVED lines=30> */
[----:B---3--:R-:W-:-:S03]  /*17ee0*/  IADD3 R14, P6, R14, UR6, RZ ;  /* 0x000000060e0e7c10 */ /* 0x008fc6000ffde0ff */
[----:B0-----:R-:W3:Y:S01]  /*17ef0*/  LDL.LU R151, [R1+0xd54] ;  /* 0x000d540001977983 */ /* 0x001ee20000300800 */
[----:B----4-:R-:W-:Y:S02]  /*17f00*/  IADD3.X R15, R15, UR5, RZ, P1, !PT ;  /* 0x000000050f0f7c10 */ /* 0x010fe40008ffe4ff */
[----:B--2---:R-:W-:Y:S01]  /*17f10*/  IADD3 R16, P1, R16, UR6, RZ ;  /* 0x0000000610107c10 */ /* 0x004fe2000ff3e0ff */
        /* <DEDUP_REMOVED lines=9> */
[----:B------:R-:W-:Y:S04]  /*17fb0*/  STL [R1+0x81c], R19 ;  /* 0x00081c1301007387 */ /* 0x000fe80000100800 */
[----:B------:R-:W-:Y:S01]  /*17fc0*/  STL [R1+0x7f0], R20 ;  /* 0x0007f01401007387 */ /* 0x000fe20000100800 */
[----:B------:R-:W-:Y:S02]  /*17fd0*/  IADD3.X R21, R21, UR5, RZ, P4, !PT ;  /* 0x0000000515157c10 */ /* 0x000fe4000a7fe4ff */
[----:B------:R-:W-:-:S02]  /*17fe0*/  IADD3 R22, P4, R22, UR6, RZ ;  /* 0x0000000616167c10 */ /* 0x000fc4000ff9e0ff */
[----:B------:R-:W-:Y:S02]  /*17ff0*/  IADD3.X R23, R23, UR5, RZ, P5, !PT ;  /* 0x0000000517177c10 */ /* 0x000fe4000affe4ff */
[----:B------:R-:W-:Y:S01]  /*18000*/  IADD3 R3, P5, R3, UR6, RZ ;  /* 0x0000000603037c10 */ /* 0x000fe2000ffbe0ff */
[----:B------:R-:W-:Y:S04]  /*18010*/  STL [R1+0x814], R21 ;  /* 0x0008141501007387 */ /* 0x000fe80000100800 */
[----:B------:R0:W-:Y:S04]  /*18020*/  STL [R1+0x7e0], R3 ;  /* 0x0007e00301007387 */ /* 0x0001e80000100800 */
[----:B------:R-:W-:Y:S04]  /*18030*/  STL [R1+0x7e8], R22 ;  /* 0x0007e81601007387 */ /* 0x000fe80000100800 */
[----:B0-----:R-:W2:Y:S01]  /*18040*/  LDL.LU R3, [R1+0x7fc] ;  /* 0x0007fc0001037983 */ /* 0x001ea20000300800 */
[----:B------:R-:W-:-:S03]  /*18050*/  IADD3.X R2, R2, UR5, RZ, P6, !PT ;  /* 0x0000000502027c10 */ /* 0x000fc6000b7fe4ff */
[----:B------:R-:W-:Y:S04]  /*18060*/  STL [R1+0x80c], R23 ;  /* 0x00080c1701007387 */ /* 0x000fe80000100800 */
[----:B------:R0:W-:Y:S04]  /*18070*/  STL [R1+0x804], R2 ;  /* 0x0008040201007387 */ /* 0x0001e80000100800 */
[----:B0-----:R-:W4:Y:S04]  /*18080*/  LDL.LU R2, [R1+0x7d0] ;  /* 0x0007d00001027983 */ /* 0x001f280000300800 */
[----:B------:R-:W3:Y:S01]  /*18090*/  LDL.LU R245, [R1+0x7f4] ;  /* 0x0007f40001f57983 */ /* 0x000ee20000300800 */
[----:B------:R-:W-:-:S03]  /*180a0*/  IADD3 R0, P6, R0, UR6, RZ ;  /* 0x0000000600007c10 */ /* 0x000fc6000ffde0ff */
        /* <DEDUP_REMOVED lines=27> */
[----:B--2---:R-:W-:-:S05]  /*18260*/  IADD3.X R3, R3, UR5, RZ, P1, !PT ;  /* 0x0000000503037c10 */ /* 0x004fca0008ffe4ff */
[----:B------:R0:W-:Y:S04]  /*18270*/  STL [R1+0x7fc], R3 ;  /* 0x0007fc0301007387 */ /* 0x0001e80000100800 */
[----:B0-----:R-:W2:Y:S01]  /*18280*/  LDL.LU R3, [R1+0x784] ;  /* 0x0007840001037983 */ /* 0x001ea20000300800 */
[----:B----4-:R-:W-:-:S05]  /*18290*/  IADD3 R2, P1, R2, UR6, RZ ;  /* 0x0000000602027c10 */ /* 0x010fca000ff3e0ff */
[----:B------:R0:W-:Y:S04]  /*182a0*/  STL [R1+0x7d0], R2 ;  /* 0x0007d00201007387 */ /* 0x0001e80000100800 */
[----:B0-----:R-:W4:Y:S01]  /*182b0*/  LDL.LU R2, [R1+0x77c] ;  /* 0x00077c0001027983 */ /* 0x001f220000300800 */
[----:B---3--:R-:W-:Y:S02]  /*182c0*/  IADD3.X R245, R245, UR5, RZ, P2, !PT ;  /* 0x00000005f5f57c10 */ /* 0x008fe400097fe4ff */
[----:B------:R-:W-:Y:S02]  /*182d0*/  IADD3 R244, P2, R244, UR6, RZ ;  /* 0x00000006f4f47c10 */ /* 0x000fe4000ff5e0ff */
[----:B------:R-:W-:Y:S02]  /*182e0*/  IADD3.X R243, R243, UR5, RZ, P3, !PT ;  /* 0x00000005f3f37c10 */ /* 0x000fe40009ffe4ff */
[----:B------:R-:W-:Y:S01]  /*182f0*/  IADD3 R242, P3, R242, UR6, RZ ;  /* 0x00000006f2f27c10 */ /* 0x000fe2000ff7e0ff */
        /* <DEDUP_REMOVED lines=44> */
[----:B------:R-:W-:Y:S02]  /*185c0*/  IADD3.X R0, R0, UR5, RZ, P3, !PT ;  /* 0x0000000500007c10 */ /* 0x000fe40009ffe4ff */
[----:B------:R-:W-:Y:S01]  /*185d0*/  IADD3 R88, P3, R88, UR6, RZ ;  /* 0x0000000658587c10 */ /* 0x000fe2000ff7e0ff */
[----:B------:R-:W-:Y:S04]  /*185e0*/  STL [R1+0x79c], R20 ;  /* 0x00079c1401007387 */ /* 0x000fe80000100800 */
[----:B------:R-:W-:Y:S04]  /*185f0*/  STL [R1+0x770], R21 ;  /* 0x0007701501007387 */ /* 0x000fe80000100800 */
[----:B------:R-:W-:Y:S04]  /*18600*/  STL [R1+0x794], R22 ;  /* 0x0007941601007387 */ /* 0x000fe80000100800 */
[----:B------:R0:W-:Y:S04]  /*18610*/  STL [R1+0x760], R88 ;  /* 0x0007605801007387 */ /* 0x0001e80000100800 */
[----:B------:R-:W-:Y:S04]  /*18620*/  STL [R1+0x768], R23 ;  /* 0x0007681701007387 */ /* 0x000fe80000100800 */
[----:B0-----:R-:W3:Y:S04]  /*18630*/  LDL.LU R88, [R1+0xd50] ;  /* 0x000d500001587983 */ /* 0x001ee80000300800 */
[----:B------:R-:W-:Y:S01]  /*18640*/  STL [R1+0x78c], R0 ;  /* 0x00078c0001007387 */ /* 0x000fe20000100800 */
[----:B--2---:R-:W-:-:S02]  /*18650*/  IADD3.X R3, R3, UR5, RZ, P4, !PT ;  /* 0x0000000503037c10 */ /* 0x004fc4000a7fe4ff */
[----:B------:R-:W-:-:S05]  /*18660*/  IADD3 R90, P4, R90, UR6, RZ ;  /* 0x000000065a5a7c10 */ /* 0x000fca000ff9e0ff */
[----:B------:R0:W-:Y:S04]  /*18670*/  STL [R1+0x758], R90 ;  /* 0x0007585a01007387 */ /* 0x0001e80000100800 */
[----:B0-----:R-:W2:Y:S01]  /*18680*/  LDL.LU R90, [R1+0xd4c] ;  /* 0x000d4c00015a7983 */ /* 0x001ea20000300800 */
[----:B----4-:R-:W-:Y:S02]  /*18690*/  IADD3.X R2, R2, UR5, RZ, P5, !PT ;  /* 0x0000000502027c10 */ /* 0x010fe4000affe4ff */
        /* <DEDUP_REMOVED lines=11> */
[----:B---3--:R-:W-:-:S02]  /*18750*/  IADD3.X R88, R88, UR5, RZ, P6, !PT ;  /* 0x0000000558587c10 */ /* 0x008fc4000b7fe4ff */
[----:B------:R-:W-:-:S03]  /*18760*/  IADD3 R89, P6, R89, UR6, RZ ;  /* 0x0000000659597c10 */ /* 0x000fc6000ffde0ff */
[----:B------:R0:W-:Y:S04]  /*18770*/  STL [R1+0x774], R88 ;  /* 0x0007745801007387 */ /* 0x0001e80000100800 */
[----:B0-----:R-:W3:Y:S04]  /*18780*/  LDL.LU R88, [R1+0xd44] ;  /* 0x000d440001587983 */ /* 0x001ee80000300800 */
[----:B------:R0:W-:Y:S04]  /*18790*/  STL [R1+0x748], R89 ;  /* 0x0007485901007387 */ /* 0x0001e80000100800 */
[----:B0-----:R-:W3:Y:S01]  /*187a0*/  LDL.LU R89, [R1+0xd40] ;  /* 0x000d400001597983 */ /* 0x001ee20000300800 */
[----:B------:R-:W-:-:S02]  /*187b0*/  IADD3.X R100, R100, UR5, RZ, P6, !PT ;  /* 0x0000000564647c10 */ /* 0x000fc4000b7fe4ff */
[----:B------:R-:W-:Y:S02]  /*187c0*/  IADD3 R101, P6, R101, UR6, RZ ;  /* 0x0000000665657c10 */ /* 0x000fe4000ffde0ff */
[----:B--2---:R-:W-:Y:S02]  /*187d0*/  IADD3.X R90, R90, UR5, RZ, P1, !PT ;  /* 0x000000055a5a7c10 */ /* 0x004fe40008ffe4ff */
[----:B------:R-:W-:-:S03]  /*187e0*/  IADD3 R91, P1, R91, UR6, RZ ;  /* 0x000000065b5b7c10 */ /* 0x000fc6000ff3e0ff */
[----:B------:R0:W-:Y:S04]  /*187f0*/  STL [R1+0x76c], R90 ;  /* 0x00076c5a01007387 */ /* 0x0001e80000100800 */
[----:B0-----:R-:W3:Y:S01]  /*18800*/  LDL.LU R90, [R1+0xd3c] ;  /* 0x000d3c00015a7983 */ /* 0x001ee20000300800 */
[----:B----4-:R-:W-:-:S03]  /*18810*/  IADD3.X R92, R92, UR5, RZ, P2, !PT ;  /* 0x000000055c5c7c10 */ /* 0x010fc600097fe4ff */
[----:B------:R0:W-:Y:S01]  /*18820*/  STL [R1+0x740], R91 ;  /* 0x0007405b01007387 */ /* 0x0001e20000100800 */
[----:B------:R-:W-:-:S03]  /*18830*/  IADD3 R93, P2, R93, UR6, RZ ;  /* 0x000000065d5d7c10 */ /* 0x000fc6000ff5e0ff */
        /* <DEDUP_REMOVED lines=14> */
[----:B------:R-:W-:-:S03]  /*18920*/  IADD3.X R102, R102, UR5, RZ, P1, !PT ;  /* 0x0000000566667c10 */ /* 0x000fc60008ffe4ff */
[----:B0-----:R-:W3:Y:S04]  /*18930*/  LDL.LU R98, [R1+0xd1c] ;  /* 0x000d1c0001627983 */ /* 0x001ee80000300800 */
[----:B------:R0:W-:Y:S04]  /*18940*/  STL [R1+0x720], R99 ;  /* 0x0007206301007387 */ /* 0x0001e80000100800 */
[----:B0-----:R-:W3:Y:S04]  /*18950*/  LDL.LU R99, [R1+0xd18] ;  /* 0x000d180001637983 */ /* 0x001ee80000300800 */
[----:B------:R0:W-:Y:S04]  /*18960*/  STL [R1+0x744], R100 ;  /* 0x0007446401007387 */ /* 0x0001e80000100800 */
[----:B0-----:R-:W3:Y:S04]  /*18970*/  LDL.LU R100, [R1+0xd14] ;  /* 0x000d140001647983 */ /* 0x001ee80000300800 */
[----:B------:R-:W2:Y:S04]  /*18980*/  LDL.LU R15, [R1+0x6f4] ;  /* 0x0006f400010f7983 */ /* 0x000ea80000300800 */
[----:B------:R-:W4:Y:S04]  /*18990*/  LDL.LU R16, [R1+0x6c8] ;  /* 0x0006c80001107983 */ /* 0x000f280000300800 */
[----:B------:R-:W3:Y:S04]  /*189a0*/  LDL.LU R17, [R1+0x6ec] ;  /* 0x0006ec0001117983 */ /* 0x000ee80000300800 */
[----:B------:R0:W-:Y:S01]  /*189b0*/  STL [R1+0x718], R101 ;  /* 0x0007186501007387 */ /* 0x0001e20000100800 */
[----:B------:R-:W-:-:S03]  /*189c0*/  IADD3 R103, P1, R103, UR6, RZ ;  /* 0x0000000667677c10 */ /* 0x000fc6000ff3e0ff */
[----:B0-----:R-:W3:Y:S04]  /*189d0*/  LDL.LU R101, [R1+0xd10] ;  /* 0x000d100001657983 */ /* 0x001ee80000300800 */
[----:B------:R-:W3:Y:S04]  /*189e0*/  LDL.LU R18, [R1+0x6c0] ;  /* 0x0006c00001127983 */ /* 0x000ee80000300800 */
[----:B------:R-:W3:Y:S04]  /*189f0*/  LDL.LU R19, [R1+0x6e4] ;  /* 0x0006e40001137983 */ /* 0x000ee80000300800 */
[----:B------:R-:W3:Y:S04]  /*18a00*/  LDL.LU R20, [R1+0x6b8] ;  /* 0x0006b80001147983 */ /* 0x000ee80000300800 */
[----:B------:R0:W-:Y:S04]  /*18a10*/  STL [R1+0x73c], R102 ;  /* 0x00073c6601007387 */ /* 0x0001e80000100800 */
[----:B0-----:R-:W3:Y:S04]  /*18a20*/  LDL.LU R102, [R1+0xd0c] ;  /* 0x000d0c0001667983 */ /* 0x001ee80000300800 */
[----:B------:R-:W3:Y:S04]  /*18a30*/  LDL.LU R21, [R1+0x6dc] ;  /* 0x0006dc0001157983 */ /* 0x000ee80000300800 */
[----:B------:R-:W3:Y:S04]  /*18a40*/  LDL.LU R22, [R1+0x6b0] ;  /* 0x0006b00001167983 */ /* 0x000ee80000300800 */
[----:B------:R-:W3:Y:S04]  /*18a50*/  LDL.LU R23, [R1+0x6d4] ;  /* 0x0006d40001177983 */ /* 0x000ee80000300800 */
[----:B------:R-:W3:Y:S04]  /*18a60*/  LDL.LU R3, [R1+0x6a8] ;  /* 0x0006a80001037983 */ /* 0x000ee80000300800 */
[----:B------:R0:W-:Y:S04]  /*18a70*/  STL [R1+0x710], R103 ;  /* 0x0007106701007387 */ /* 0x0001e80000100800 */
[----:B0-----:R-:W3:Y:S04]  /*18a80*/  LDL.LU R103, [R1+0xd08] ;  /* 0x000d080001677983 */ /* 0x001ee80000300800 */
[----:B------:R-:W3:Y:S01]  /*18a90*/  LDL.LU R2, [R1+0x6cc] ;  /* 0x0006cc0001027983 */ /* 0x000ee20000300800 */
[----:B------:R-:W-:-:S02]  /*18aa0*/  IADD3.X R104, R104, UR5, RZ, P2, !PT ;  /* 0x0000000568687c10 */ /* 0x000fc400097fe4ff */
[----:B------:R-:W-:Y:S02]  /*18ab0*/  IADD3 R105, P2, R105, UR6, RZ ;  /* 0x0000000669697c10 */ /* 0x000fe4000ff5e0ff */
[----:B------:R-:W-:Y:S01]  /*18ac0*/  IADD3.X R106, R106, UR5, RZ, P3, !PT ;  /* 0x000000056a6a7c10 */ /* 0x000fe20009ffe4ff */
[----:B------:R0:W-:Y:S01]  /*18ad0*/  STL [R1+0x734], R104 ;  /* 0x0007346801007387 */ /* 0x0001e20000100800 */
[----:B------:R-:W-:Y:S02]  /*18ae0*/  IADD3 R107, P3, R107, UR6, RZ ;  /* 0x000000066b6b7c10 */ /* 0x000fe4000ff7e0ff */
[----:B------:R-:W-:Y:S02]  /*18af0*/  IADD3.X R108, R108, UR5, RZ, P4, !PT ;  /* 0x000000056c6c7c10 */ /* 0x000fe4000a7fe4ff */
[----:B------:R-:W-:Y:S01]  /*18b00*/  IADD3 R109, P4, R109, UR6, RZ ;  /* 0x000000066d6d7c10 */ /* 0x000fe2000ff9e0ff */
[----:B0-----:R-:W3:Y:S04]  /*18b10*/  LDL.LU R104, [R1+0xd04] ;  /* 0x000d040001687983 */ /* 0x001ee80000300800 */
[----:B------:R-:W3:Y:S04]  /*18b20*/  LDL.LU R0, [R1+0x6a0] ;  /* 0x0006a00001007983 */ /* 0x000ee80000300800 */
[----:B------:R0:W-:Y:S01]  /*18b30*/  STL [R1+0x708], R105 ;  /* 0x0007086901007387 */ /* 0x0001e20000100800 */
[----:B------:R-:W-:-:S02]  /*18b40*/  IADD3.X R110, R110, UR5, RZ, P5, !PT ;  /* 0x000000056e6e7c10 */ /* 0x000fc4000affe4ff */
[----:B------:R-:W-:Y:S01]  /*18b50*/  IADD3 R111, P5, R111, UR6, RZ ;  /* 0x000000066f6f7c10 */ /* 0x000fe2000ffbe0ff */
[----:B0-----:R-:W3:Y:S04]  /*18b60*/  LDL.LU R105, [R1+0xd00] ;  /* 0x000d000001697983 */ /* 0x001ee80000300800 */
[----:B------:R0:W-:Y:S01]  /*18b70*/  STL [R1+0x72c], R106 ;  /* 0x00072c6a01007387 */ /* 0x0001e20000100800 */
[----:B------:R-:W-:-:S03]  /*18b80*/  IADD3.X R112, R112, UR5, RZ, P6, !PT ;  /* 0x0000000570707c10 */ /* 0x000fc6000b7fe4ff */
[----:B0-----:R-:W3:Y:S04]  /*18b90*/  LDL.LU R106, [R1+0xcfc] ;  /* 0x000cfc00016a7983 */ /* 0x001ee80000300800 */
[----:B------:R0:W-:Y:S01]  /*18ba0*/  STL [R1+0x700], R107 ;  /* 0x0007006b01007387 */ /* 0x0001e20000100800 */
[----:B------:R-:W-:-:S03]  /*18bb0*/  IADD3 R113, P6, R113, UR6, RZ ;  /* 0x0000000671717c10 */ /* 0x000fc6000ffde0ff */
        /* <DEDUP_REMOVED lines=28> */
[----:B0-----:R-:W3:Y:S01]  /*18d80*/  LDL.LU R118, [R1+0xccc] ;  /* 0x000ccc0001767983 */ /* 0x001ee20000300800 */
[----:B--2---:R-:W-:-:S03]  /*18d90*/  IADD3.X R15, R15, UR5, RZ, P4, !PT ;  /* 0x000000050f0f7c10 */ /* 0x004fc6000a7fe4ff */
[----:B------:R0:W-:Y:S01]  /*18da0*/  STL [R1+0x6d0], R119 ;  /* 0x0006d07701007387 */ /* 0x0001e20000100800 */
[----:B----4-:R-:W-:Y:S02]  /*18db0*/  IADD3 R16, P4, R16, UR6, RZ ;  /* 0x0000000610107c10 */ /* 0x010fe4000ff9e0ff */
[----:B---3--:R-:W-:Y:S01]  /*18dc0*/  IADD3.X R17, R17, UR5, RZ, P5, !PT ;  /* 0x0000000511117c10 */ /* 0x008fe2000affe4ff */
[----:B0-----:R-:W2:Y:S04]  /*18dd0*/  LDL.LU R119, [R1+0xcc8] ;  /* 0x000cc80001777983 */ /* 0x001ea80000300800 */
[----:B------:R-:W-:Y:S04]  /*18de0*/  STL [R1+0x6f4], R15 ;  /* 0x0006f40f01007387 */ /* 0x000fe80000100800 */
[----:B------:R-:W-:Y:S01]  /*18df0*/  STL [R1+0x6c8], R16 ;  /* 0x0006c81001007387 */ /* 0x000fe20000100800 */
[----:B------:R-:W-:-:S03]  /*18e00*/  IADD3 R18, P5, R18, UR6, RZ ;  /* 0x0000000612127c10 */ /* 0x000fc6000ffbe0ff */
[----:B------:R-:W-:Y:S01]  /*18e10*/  STL [R1+0x6ec], R17 ;  /* 0x0006ec1101007387 */ /* 0x000fe20000100800 */
[----:B------:R-:W-:-:S03]  /*18e20*/  IADD3.X R19, R19, UR5, RZ, P6, !PT ;  /* 0x0000000513137c10 */ /* 0x000fc6000b7fe4ff */
[----:B------:R-:W-:Y:S01]  /*18e30*/  STL [R1+0x6c0], R18 ;  /* 0x0006c01201007387 */ /* 0x000fe20000100800 */
[----:B------:R-:W-:-:S03]  /*18e40*/  IADD3 R20, P6, R20, UR6, RZ ;  /* 0x0000000614147c10 */ /* 0x000fc6000ffde0ff */
[----:B------:R-:W-:Y:S04]  /*18e50*/  STL [R1+0x6e4], R19 ;  /* 0x0006e41301007387 */ /* 0x000fe80000100800 */
[----:B------:R-:W-:Y:S01]  /*18e60*/  STL [R1+0x6b8], R20 ;  /* 0x0006b81401007387 */ /* 0x000fe20000100800 */
[----:B------:R-:W-:Y:S02]  /*18e70*/  IADD3.X R21, R21, UR5, RZ, P1, !PT ;  /* 0x0000000515157c10 */ /* 0x000fe40008ffe4ff */
[----:B------:R-:W-:Y:S02]  /*18e80*/  IADD3 R22, P1, R22, UR6, RZ ;  /* 0x0000000616167c10 */ /* 0x000fe4000ff3e0ff */
[----:B------:R-:W-:Y:S02]  /*18e90*/  IADD3.X R23, R23, UR5, RZ, P2, !PT ;  /* 0x0000000517177c10 */ /* 0x000fe400097fe4ff */
[----:B------:R-:W-:Y:S01]  /*18ea0*/  IADD3 R3, P2, R3, UR6, RZ ;  /* 0x0000000603037c10 */ /* 0x000fe2000ff5e0ff */
[----:B------:R-:W-:Y:S04]  /*18eb0*/  STL [R1+0x6dc], R21 ;  /* 0x0006dc1501007387 */ /* 0x000fe80000100800 */
[----:B------:R0:W-:Y:S04]  /*18ec0*/  STL [R1+0x6a8], R3 ;  /* 0x0006a80301007387 */ /* 0x0001e80000100800 */
[----:B------:R-:W-:Y:S04]  /*18ed0*/  STL [R1+0x6b0], R22 ;  /* 0x0006b01601007387 */ /* 0x000fe80000100800 */
[----:B0-----:R-:W3:Y:S01]  /*18ee0*/  LDL.LU R3, [R1+0x6c4] ;  /* 0x0006c40001037983 */ /* 0x001ee20000300800 */
[----:B------:R-:W-:-:S03]  /*18ef0*/  IADD3.X R2, R2, UR5, RZ, P3, !PT ;  /* 0x0000000502027c10 */ /* 0x000fc60009ffe4ff */
[----:B------:R-:W-:Y:S04]  /*18f00*/  STL [R1+0x6d4], R23 ;  /* 0x0006d41701007387 */ /* 0x000fe80000100800 */
[----:B------:R0:W-:Y:S04]  /*18f10*/  STL [R1+0x6cc], R2 ;  /* 0x0006cc0201007387 */ /* 0x0001e80000100800 */
[----:B0-----:R-:W4:Y:S04]  /*18f20*/  LDL.LU R2, [R1+0x698] ;  /* 0x0006980001027983 */ /* 0x001f280000300800 */
[----:B------:R-:W2:Y:S01]  /*18f30*/  LDL.LU R245, [R1+0x6bc] ;  /* 0x0006bc0001f57983 */ /* 0x000ea20000300800 */
[----:B------:R-:W-:-:S03]  /*18f40*/  IADD3 R0, P3, R0, UR6, RZ ;  /* 0x0000000600007c10 */ /* 0x000fc6000ff7e0ff */
[----:B------:R-:W2:Y:S04]  /*18f50*/  LDL.LU R244, [R1+0x690] ;  /* 0x0006900001f47983 */ /* 0x000ea80000300800 */
[----:B------:R-:W2:Y:S04]  /*18f60*/  LDL.LU R243, [R1+0x6b4] ;  /* 0x0006b40001f37983 */ /* 0x000ea80000300800 */
        /* <DEDUP_REMOVED lines=31> */
[----:B--2---:R-:W-:Y:S02]  /*19160*/  IADD3.X R245, R245, UR5, RZ, P5, !PT ;  /* 0x00000005f5f57c10 */ /* 0x004fe4000affe4ff */
        /* <DEDUP_REMOVED lines=54> */
[----:B0-----:R-:W2:Y:S04]  /*194d0*/  LDL.LU R56, [R1+0xcc4] ;  /* 0x000cc40001387983 */ /* 0x001ea80000300800 */
[----:B------:R-:W-:Y:S01]  /*194e0*/  STL [R1+0x654], R0 ;  /* 0x0006540001007387 */ /* 0x000fe20000100800 */
[----:B---3--:R-:W-:-:S02]  /*194f0*/  IADD3.X R3, R3, UR5, RZ, P1, !PT ;  /* 0x0000000503037c10 */ /* 0x008fc40008ffe4ff */
[----:B------:R-:W-:-:S05]  /*19500*/  IADD3 R58, P1, R58, UR6, RZ ;  /* 0x000000063a3a7c10 */ /* 0x000fca000ff3e0ff */
[----:B------:R0:W-:Y:S04]  /*19510*/  STL [R1+0x620], R58 ;  /* 0x0006203a01007387 */ /* 0x0001e80000100800 */
[----:B0-----:R-:W3:Y:S01]  /*19520*/  LDL.LU R58, [R1+0xcc0] ;  /* 0x000cc000013a7983 */ /* 0x001ee20000300800 */
        /* <DEDUP_REMOVED lines=13> */
[----:B------:R-:W-:-:S03]  /*19600*/  IADD3 R57, P3, R57, UR6, RZ ;  /* 0x0000000639397c10 */ /* 0x000fc6000ff7e0ff */
[----:B------:R0:W-:Y:S04]  /*19610*/  STL [R1+0x63c], R56 ;  /* 0x00063c3801007387 */ /* 0x0001e80000100800 */
[----:B0-----:R-:W2:Y:S04]  /*19620*/  LDL.LU R56, [R1+0xcb8] ;  /* 0x000cb80001387983 */ /* 0x001ea80000300800 */
[----:B------:R0:W-:Y:S04]  /*19630*/  STL [R1+0x610], R57 ;  /* 0x0006103901007387 */ /* 0x0001e80000100800 */
[----:B0-----:R-:W2:Y:S01]  /*19640*/  LDL.LU R57, [R1+0xcb4] ;  /* 0x000cb40001397983 */ /* 0x001ea20000300800 */
[----:B------:R-:W-:-:S02]  /*19650*/  IADD3.X R68, R68, UR5, RZ, P3, !PT ;  /* 0x0000000544447c10 */ /* 0x000fc40009ffe4ff */
[----:B------:R-:W-:Y:S02]  /*19660*/  IADD3 R69, P3, R69, UR6, RZ ;  /* 0x0000000645457c10 */ /* 0x000fe4000ff7e0ff */
[----:B---3--:R-:W-:Y:S02]  /*19670*/  IADD3.X R58, R58, UR5, RZ, P4, !PT ;  /* 0x000000053a3a7c10 */ /* 0x008fe4000a7fe4ff */
[----:B------:R-:W-:-:S03]  /*19680*/  IADD3 R59, P4, R59, UR6, RZ ;  /* 0x000000063b3b7c10 */ /* 0x000fc6000ff9e0ff */
[----:B------:R0:W-:Y:S04]  /*19690*/  STL [R1+0x634], R58 ;  /* 0x0006343a01007387 */ /* 0x0001e80000100800 */
[----:B0-----:R-:W2:Y:S01]  /*196a0*/  LDL.LU R58, [R1+0xcb0] ;  /* 0x000cb000013a7983 */ /* 0x001ea20000300800 */
[----:B----4-:R-:W-:-:S03]  /*196b0*/  IADD3.X R60, R60, UR5, RZ, P5, !PT ;  /* 0x000000053c3c7c10 */ /* 0x010fc6000affe4ff */
        /* <DEDUP_REMOVED lines=25> */
[----:B------:R0:W-:Y:S01]  /*19850*/  STL [R1+0x5e0], R69 ;  /* 0x0005e04501007387 */ /* 0x0001e20000100800 */
[----:B------:R-:W-:-:S03]  /*19860*/  IADD3 R71, P4, R71, UR6, RZ ;  /* 0x0000000647477c10 */ /* 0x000fc6000ff9e0ff */
[----:B0-----:R-:W2:Y:S04]  /*19870*/  LDL.LU R69, [R1+0xc84] ;  /* 0x000c840001457983 */ /* 0x001ea80000300800 */
[----:B------:R-:W2:Y:S04]  /*19880*/  LDL.LU R18, [R1+0x588] ;  /* 0x0005880001127983 */ /* 0x000ea80000300800 */
[----:B------:R-:W2:Y:S04]  /*19890*/  LDL.LU R19, [R1+0x5ac] ;  /* 0x0005ac0001137983 */ /* 0x000ea80000300800 */
[----:B------:R-:W2:Y:S04]  /*198a0*/  LDL.LU R20, [R1+0x580] ;  /* 0x0005800001147983 */ /* 0x000ea80000300800 */
        /* <DEDUP_REMOVED lines=9> */
[----:B------:R-:W-:-:S02]  /*19940*/  IADD3.X R72, R72, UR5, RZ, P5, !PT ;  /* 0x0000000548487c10 */ /* 0x000fc4000affe4ff */
[----:B------:R-:W-:Y:S02]  /*19950*/  IADD3 R73, P5, R73, UR6, RZ ;  /* 0x0000000649497c10 */ /* 0x000fe4000ffbe0ff */
[----:B------:R-:W-:Y:S01]  /*19960*/  IADD3.X R74, R74, UR5, RZ, P6, !PT ;  /* 0x000000054a4a7c10 */ /* 0x000fe2000b7fe4ff */
[----:B------:R0:W-:Y:S01]  /*19970*/  STL [R1+0x5fc], R72 ;  /* 0x0005fc4801007387 */ /* 0x0001e20000100800 */
[----:B------:R-:W-:Y:S02]  /*19980*/  IADD3 R75, P6, R75, UR6, RZ ;  /* 0x000000064b4b7c10 */ /* 0x000fe4000ffde0ff */
[----:B------:R-:W-:Y:S02]  /*19990*/  IADD3.X R76, R76, UR5, RZ, P1, !PT ;  /* 0x000000054c4c7c10 */ /* 0x000fe40008ffe4ff */
[----:B------:R-:W-:Y:S01]  /*199a0*/  IADD3 R77, P1, R77, UR6, RZ ;  /* 0x000000064d4d7c10 */ /* 0x000fe2000ff3e0ff */
[----:B0-----:R-:W2:Y:S04]  /*199b0*/  LDL.LU R72, [R1+0xc78] ;  /* 0x000c780001487983 */ /* 0x001ea80000300800 */
[----:B------:R-:W2:Y:S04]  /*199c0*/  LDL.LU R0, [R1+0x568] ;  /* 0x0005680001007983 */ /* 0x000ea80000300800 */
[----:B------:R0:W-:Y:S01]  /*199d0*/  STL [R1+0x5d0], R73 ;  /* 0x0005d04901007387 */ /* 0x0001e20000100800 */
[----:B------:R-:W-:-:S02]  /*199e0*/  IADD3.X R78, R78, UR5, RZ, P2, !PT ;  /* 0x000000054e4e7c10 */ /* 0x000fc400097fe4ff */
[----:B------:R-:W-:Y:S01]  /*199f0*/  IADD3 R79, P2, R79, UR6, RZ ;  /* 0x000000064f4f7c10 */ /* 0x000fe2000ff5e0ff */
        /* <DEDUP_REMOVED lines=34> */
[----:B0-----:R-:W2:Y:S01]  /*19c20*/  LDL.LU R86, [R1+0xc40] ;  /* 0x000c400001567983 */ /* 0x001ea20000300800 */
[----:B---3--:R-:W-:-:S03]  /*19c30*/  IADD3.X R15, R15, UR5, RZ, P1, !PT ;  /* 0x000000050f0f7c10 */ /* 0x008fc60008ffe4ff */
[----:B------:R0:W-:Y:S01]  /*19c40*/  STL [R1+0x598], R87 ;  /* 0x0005985701007387 */ /* 0x0001e20000100800 */
[----:B----4-:R-:W-:Y:S02]  /*19c50*/  IADD3 R16, P1, R16, UR6, RZ ;  /* 0x0000000610107c10 */ /* 0x010fe4000ff3e0ff */
[----:B--2---:R-:W-:Y:S01]  /*19c60*/  IADD3.X R17, R17, UR5, RZ, P2, !PT ;  /* 0x0000000511117c10 */ /* 0x004fe200097fe4ff */
        /* <DEDUP_REMOVED lines=143> */
[----:B------:R-:W-:-:S04]  /*1a560*/  IADD3 R37, P6, R37, UR6, RZ ;  /* 0x0000000625257c10 */ /* 0x000fc8000ffde0ff */
[----:B------:R-:W-:Y:S02]  /*1a570*/  IADD3.X R48, R48, UR5, RZ, P6, !PT ;  /* 0x0000000530307c10 */ /* 0x000fe4000b7fe4ff */
        /* <DEDUP_REMOVED lines=65> */
[----:B------:R0:W-:Y:S04]  /*1a990*/  STL [R1+0x470], R51 ;  /* 0x0004703301007387 */ /* 0x0001e80000100800 */
        /* <DEDUP_REMOVED lines=10> */
[----:B------:R-:W2:Y:S04]  /*1aa40*/  LDL.LU R11, [R1+0x45c] ;  /* 0x00045c00010b7983 */ /* 0x000ea80000300800 */
[----:B------:R-:W2:Y:S01]  /*1aa50*/  LDL.LU R12, [R1+0x430] ;  /* 0x00043000010c7983 */ /* 0x000ea20000300800 */
[----:B------:R-:W-:-:S03]  /*1aa60*/  IADD3 R53, P2, R53, UR6, RZ ;  /* 0x0000000635357c10 */ /* 0x000fc6000ff5e0ff */
[----:B------:R-:W2:Y:S04]  /*1aa70*/  LDL.LU R13, [R1+0x454] ;  /* 0x00045400010d7983 */ /* 0x000ea80000300800 */
[----:B------:R-:W2:Y:S04]  /*1aa80*/  LDL.LU R14, [R1+0x428] ;  /* 0x00042800010e7983 */ /* 0x000ea80000300800 */
[----:B------:R-:W2:Y:S04]  /*1aa90*/  LDL.LU R15, [R1+0x44c] ;  /* 0x00044c00010f7983 */ /* 0x000ea80000300800 */
[----:B------:R-:W2:Y:S04]  /*1aaa0*/  LDL.LU R16, [R1+0x420] ;  /* 0x0004200001107983 */ /* 0x000ea80000300800 */
        /* <DEDUP_REMOVED lines=10> */
[----:B------:R-:W2:Y:S04]  /*1ab50*/  LDL.LU R0, [R1+0x424] ;  /* 0x0004240001007983 */ /* 0x000ea80000300800 */
[----:B------:R-:W2:Y:S01]  /*1ab60*/  LDL.LU R2, [R1+0x3f8] ;  /* 0x0003f80001027983 */ /* 0x000ea20000300800 */
[----:B------:R-:W-:-:S02]  /*1ab70*/  IADD3.X R54, R54, UR5, RZ, P3, !PT ;  /* 0x0000000536367c10 */ /* 0x000fc40009ffe4ff */
[----:B------:R-:W-:-:S03]  /*1ab80*/  IADD3 R55, P3, R55, UR6, RZ ;  /* 0x0000000637377c10 */ /* 0x000fc6000ff7e0ff */
[----:B------:R0:W-:Y:S04]  /*1ab90*/  STL [R1+0x48c], R54 ;  /* 0x00048c3601007387 */ /* 0x0001e80000100800 */
[----:B0-----:R-:W2:Y:S04]  /*1aba0*/  LDL.LU R54, [R1+0xbb4] ;  /* 0x000bb40001367983 */ /* 0x001ea80000300800 */
[----:B------:R0:W-:Y:S04]  /*1abb0*/  STL [R1+0x460], R55 ;  /* 0x0004603701007387 */ /* 0x0001e80000100800 */
[----:B0-----:R-:W2:Y:S01]  /*1abc0*/  LDL.LU R55, [R1+0xbb0] ;  /* 0x000bb00001377983 */ /* 0x001ea20000300800 */
[----:B---3--:R-:W-:-:S02]  /*1abd0*/  IADD3.X R242, R242, UR5, RZ, P4, !PT ;  /* 0x00000005f2f27c10 */ /* 0x008fc4000a7fe4ff */
[----:B----4-:R-:W-:-:S03]  /*1abe0*/  IADD3 R241, P4, R241, UR6, RZ ;  /* 0x00000006f1f17c10 */ /* 0x010fc6000ff9e0ff */
[----:B------:R-:W-:Y:S01]  /*1abf0*/  STL [R1+0x484], R242 ;  /* 0x000484f201007387 */ /* 0x000fe20000100800 */
[----:B--2---:R-:W-:-:S03]  /*1ac00*/  IADD3.X R240, R240, UR5, RZ, P5, !PT ;  /* 0x00000005f0f07c10 */ /* 0x004fc6000affe4ff */
[----:B------:R-:W-:Y:S04]  /*1ac10*/  STL [R1+0x458], R241 ;  /* 0x000458f101007387 */ /* 0x000fe80000100800 */
[----:B------:R-:W-:Y:S01]  /*1ac20*/  STL [R1+0x47c], R240 ;  /* 0x00047cf001007387 */ /* 0x000fe20000100800 */
[----:B------:R-:W-:Y:S02]  /*1ac30*/  IADD3 R4, P5, R4, UR6, RZ ;  /* 0x0000000604047c10 */ /* 0x000fe4000ffbe0ff */
[----:B------:R-:W-:-:S03]  /*1ac40*/  IADD3.X R5, R5, UR5, RZ, P6, !PT ;  /* 0x0000000505057c10 */ /* 0x000fc6000b7fe4ff */
[----:B------:R-:W-:Y:S01]  /*1ac50*/  STL [R1+0x450], R4 ;  /* 0x0004500401007387 */ /* 0x000fe20000100800 */
[----:B------:R-:W-:-:S03]  /*1ac60*/  IADD3 R6, P6, R6, UR6, RZ ;  /* 0x0000000606067c10 */ /* 0x000fc6000ffde0ff */
[----:B------:R-:W-:Y:S04]  /*1ac70*/  STL [R1+0x474], R5 ;  /* 0x0004740501007387 */ /* 0x000fe80000100800 */
[----:B------:R-:W-:Y:S01]  /*1ac80*/  STL [R1+0x448], R6 ;  /* 0x0004480601007387 */ /* 0x000fe20000100800 */
[----:B------:R-:W-:Y:S02]  /*1ac90*/  IADD3.X R7, R7, UR5, RZ, P1, !PT ;  /* 0x0000000507077c10 */ /* 0x000fe40008ffe4ff */
        /* <DEDUP_REMOVED lines=23> */
[----:B------:R1:W-:Y:S04]  /*1ae10*/  STL [R1+0x444], R17 ;  /* 0x0004441101007387 */ /* 0x0003e80000100800 */
[----:B0-----:R-:W2:Y:S01]  /*1ae20*/  LDL.LU R3, [R1+0x41c] ;  /* 0x00041c0001037983 */ /* 0x001ea20000300800 */
[----:B------:R-:W-:-:S03]  /*1ae30*/  IADD3 R19, P1, R19, UR6, RZ ;  /* 0x0000000613137c10 */ /* 0x000fc6000ff3e0ff */
[----:B------:R0:W-:Y:S01]  /*1ae40*/  STL [R1+0x418], R18 ;  /* 0x0004181201007387 */ /* 0x0001e20000100800 */
        /* <DEDUP_REMOVED lines=9> */
[----:B------:R-:W3:Y:S01]  /*1aee0*/  LDL.LU R246, [R1+0x3f0] ;  /* 0x0003f00001f67983 */ /* 0x000ee20000300800 */
[----:B------:R-:W-:-:S03]  /*1aef0*/  IADD3 R2, P4, R2, UR6, RZ ;  /* 0x0000000602027c10 */ /* 0x000fc6000ff9e0ff */
[----:B------:R-:W-:Y:S04]  /*1af00*/  STL [R1+0x400], R23 ;  /* 0x0004001701007387 */ /* 0x000fe80000100800 */
[----:B------:R-:W4:Y:S04]  /*1af10*/  LDL.LU R245, [R1+0x414] ;  /* 0x0004140001f57983 */ /* 0x000f280000300800 */
[----:B------:R-:W-:Y:S04]  /*1af20*/  STL [R1+0x424], R0 ;  /* 0x0004240001007387 */ /* 0x000fe80000100800 */
        /* <DEDUP_REMOVED lines=19> */
[----:B-1----:R-:W4:Y:S04]  /*1b060*/  LDL.LU R17, [R1+0x3a0] ;  /* 0x0003a00001117983 */ /* 0x002f280000300800 */
[----:B0-----:R-:W4:Y:S04]  /*1b070*/  LDL.LU R18, [R1+0x3c4] ;  /* 0x0003c40001127983 */ /* 0x001f280000300800 */
[----:B------:R-:W4:Y:S04]  /*1b080*/  LDL.LU R2, [R1+0x398] ;  /* 0x0003980001027983 */ /* 0x000f280000300800 */
[----:B------:R-:W4:Y:S04]  /*1b090*/  LDL.LU R19, [R1+0x3bc] ;  /* 0x0003bc0001137983 */ /* 0x000f280000300800 */
[----:B------:R-:W4:Y:S04]  /*1b0a0*/  LDL.LU R20, [R1+0x390] ;  /* 0x0003900001147983 */ /* 0x000f280000300800 */
[----:B------:R-:W4:Y:S01]  /*1b0b0*/  LDL.LU R21, [R1+0x3b4] ;  /* 0x0003b40001157983 */ /* 0x000f220000300800 */
[----:B--2---:R-:W-:-:S05]  /*1b0c0*/  IADD3.X R3, R3, UR5, RZ, P5, !PT ;  /* 0x0000000503037c10 */ /* 0x004fca000affe4ff */
[----:B------:R0:W-:Y:S04]  /*1b0d0*/  STL [R1+0x41c], R3 ;  /* 0x00041c0301007387 */ /* 0x0001e80000100800 */
[----:B------:R-:W2:Y:S04]  /*1b0e0*/  LDL.LU R22, [R1+0x388] ;  /* 0x0003880001167983 */ /* 0x000ea80000300800 */
[----:B------:R-:W2:Y:S04]  /*1b0f0*/  LDL.LU R23, [R1+0x3ac] ;  /* 0x0003ac0001177983 */ /* 0x000ea80000300800 */
[----:B------:R-:W2:Y:S04]  /*1b100*/  LDL.LU R0, [R1+0x380] ;  /* 0x0003800001007983 */ /* 0x000ea80000300800 */
[----:B0-----:R-:W2:Y:S01]  /*1b110*/  LDL.LU R3, [R1+0x3a4] ;  /* 0x0003a40001037983 */ /* 0x001ea20000300800 */
[----:B---3--:R-:W-:-:S02]  /*1b120*/  IADD3 R246, P5, R246, UR6, RZ ;  /* 0x00000006f6f67c10 */ /* 0x008fc4000ffbe0ff */
[----:B----4-:R-:W-:-:S03]  /*1b130*/  IADD3.X R245, R245, UR5, RZ, P6, !PT ;  /* 0x00000005f5f57c10 */ /* 0x010fc6000b7fe4ff */
        /* <DEDUP_REMOVED lines=41> */
[----:B------:R0:W-:Y:S04]  /*1b3d0*/  STL [R1+0x398], R2 ;  /* 0x0003980201007387 */ /* 0x0001e80000100800 */
[----:B------:R1:W-:Y:S04]  /*1b3e0*/  STL [R1+0x3a0], R17 ;  /* 0x0003a01101007387 */ /* 0x0003e80000100800 */
[----:B0-----:R-:W3:Y:S01]  /*1b3f0*/  LDL.LU R2, [R1+0x378] ;  /* 0x0003780001027983 */ /* 0x001ee20000300800 */
[----:B------:R-:W-:-:S02]  /*1b400*/  IADD3.X R19, R19, UR5, RZ, P5, !PT ;  /* 0x0000000513137c10 */ /* 0x000fc4000affe4ff */
[----:B------:R-:W-:Y:S02]  /*1b410*/  IADD3 R20, P5, R20, UR6, RZ ;  /* 0x0000000614147c10 */ /* 0x000fe4000ffbe0ff */
[----:B------:R-:W-:Y:S01]  /*1b420*/  IADD3.X R21, R21, UR5, RZ, P6, !PT ;  /* 0x0000000515157c10 */ /* 0x000fe2000b7fe4ff */
[----:B------:R0:W-:Y:S04]  /*1b430*/  STL [R1+0x3c4], R18 ;  /* 0x0003c41201007387 */ /* 0x0001e80000100800 */
[----:B------:R4:W-:Y:S04]  /*1b440*/  STL [R1+0x3bc], R19 ;  /* 0x0003bc1301007387 */ /* 0x0009e80000100800 */
[----:B------:R4:W-:Y:S04]  /*1b450*/  STL [R1+0x390], R20 ;  /* 0x0003901401007387 */ /* 0x0009e80000100800 */
[----:B------:R4:W-:Y:S01]  /*1b460*/  STL [R1+0x3b4], R21 ;  /* 0x0003b41501007387 */ /* 0x0009e20000100800 */
[----:B--2---:R-:W-:-:S02]  /*1b470*/  IADD3 R22, P6, R22, UR6, RZ ;  /* 0x0000000616167c10 */ /* 0x004fc4000ffde0ff */
[----:B------:R-:W-:-:S03]  /*1b480*/  IADD3.X R23, R23, UR5, RZ, P1, !PT ;  /* 0x0000000517177c10 */ /* 0x000fc60008ffe4ff */
[----:B------:R2:W-:Y:S01]  /*1b490*/  STL [R1+0x388], R22 ;  /* 0x0003881601007387 */ /* 0x0005e20000100800 */
[----:B------:R-:W-:-:S03]  /*1b4a0*/  IADD3 R0, P1, R0, UR6, RZ ;  /* 0x0000000600007c10 */ /* 0x000fc6000ff3e0ff */
[----:B------:R-:W3:Y:S01]  /*1b4b0*/  LDL.LU R246, [R1+0x39c] ;  /* 0x00039c0001f67983 */ /* 0x000ee20000300800 */
[----:B------:R-:W-:-:S03]  /*1b4c0*/  IADD3.X R3, R3, UR5, RZ, P2, !PT ;  /* 0x0000000503037c10 */ /* 0x000fc600097fe4ff */
[----:B------:R3:W-:Y:S04]  /*1b4d0*/  STL [R1+0x3ac], R23 ;  /* 0x0003ac1701007387 */ /* 0x0007e80000100800 */
[----:B------:R-:W3:Y:S04]  /*1b4e0*/  LDL.LU R245, [R1+0x370] ;  /* 0x0003700001f57983 */ /* 0x000ee80000300800 */
[----:B------:R3:W-:Y:S04]  /*1b4f0*/  STL [R1+0x380], R0 ;  /* 0x0003800001007387 */ /* 0x0007e80000100800 */
        /* <DEDUP_REMOVED lines=19> */
[----:B-1----:R-:W3:Y:S04]  /*1b630*/  LDL.LU R17, [R1+0x34c] ;  /* 0x00034c0001117983 */ /* 0x002ee80000300800 */
[----:B0-----:R-:W3:Y:S04]  /*1b640*/  LDL.LU R18, [R1+0x320] ;  /* 0x0003200001127983 */ /* 0x001ee80000300800 */
[----:B----4-:R-:W4:Y:S04]  /*1b650*/  LDL.LU R19, [R1+0x344] ;  /* 0x0003440001137983 */ /* 0x010f280000300800 */
[----:B------:R-:W4:Y:S04]  /*1b660*/  LDL.LU R20, [R1+0x318] ;  /* 0x0003180001147983 */ /* 0x000f280000300800 */
[----:B------:R-:W4:Y:S04]  /*1b670*/  LDL.LU R21, [R1+0x33c] ;  /* 0x00033c0001157983 */ /* 0x000f280000300800 */
[----:B--2---:R-:W2:Y:S01]  /*1b680*/  LDL.LU R22, [R1+0x310] ;  /* 0x0003100001167983 */ /* 0x004ea20000300800 */
[----:B---3--:R-:W-:-:S05]  /*1b690*/  IADD3 R2, P2, R2, UR6, RZ ;  /* 0x0000000602027c10 */ /* 0x008fca000ff5e0ff */
[----:B------:R0:W-:Y:S04]  /*1b6a0*/  STL [R1+0x378], R2 ;  /* 0x0003780201007387 */ /* 0x0001e80000100800 */
[----:B------:R-:W3:Y:S04]  /*1b6b0*/  LDL.LU R23, [R1+0x334] ;  /* 0x0003340001177983 */ /* 0x000ee80000300800 */
[----:B------:R-:W3:Y:S04]  /*1b6c0*/  LDL.LU R0, [R1+0x308] ;  /* 0x0003080001007983 */ /* 0x000ee80000300800 */
[----:B------:R-:W3:Y:S04]  /*1b6d0*/  LDL.LU R3, [R1+0x32c] ;  /* 0x00032c0001037983 */ /* 0x000ee80000300800 */
[----:B0-----:R-:W3:Y:S01]  /*1b6e0*/  LDL.LU R2, [R1+0x300] ;  /* 0x0003000001027983 */ /* 0x001ee20000300800 */
[----:B------:R-:W-:-:S02]  /*1b6f0*/  WARPGROUP.DEPBAR.LE gsb0, 0x0 ;  /* 0x00008000000079c5 */ /* 0x000fc40000010000 */
[----:B------:R-:W-:Y:S01]  /*1b700*/  WARPGROUP.ARRIVE ;  /* 0x00000000000079c5 */ /* 0x000fe20000000000 */
[----:B------:R-:W-:Y:S01]  /*1b710*/  UMOV UR18, UR14 ;  /* 0x0000000e00127c82 */ /* 0x000fe20008000000 */
[----:B------:R-:W-:-:S04]  /*1b720*/  UMOV UR19, UR15 ;  /* 0x0000000f00137c82 */ /* 0x000fc80008000000 */
[----:B------:R-:W-:Y:S01]  /*1b730*/  QGMMA.64x64x32.F32.E4M3.E4M3 R152, gdesc[UR16], R152, gsb0 ;  /* 0x00e00000109879f3 */ /* 0x000fe20008000898 */
[----:B------:R-:W-:Y:S01]  /*1b740*/  UMOV UR22, UR10 ;  /* 0x0000000a00167c82 */ /* 0x000fe20008000000 */
[----:B------:R-:W-:Y:S01]  /*1b750*/  UMOV UR23, UR11 ;  /* 0x0000000b00177c82 */ /* 0x000fe20008000000 */
[----:B------:R-:W-:Y:S02]  /*1b760*/  WARPGROUP.DEPBAR.LE gsb0, 0x0 ;  /* 0x00008000000079c5 */ /* 0x000fe40000010000 */
[----:B------:R-:W-:-:S06]  /*1b770*/  WARPGROUP.ARRIVE ;  /* 0x00000000000079c5 */ /* 0x000fcc0000000000 */
[----:B------:R-:W-:Y:S01]  /*1b780*/  QGMMA.64x64x32.F32.E4M3.E4M3 R152, gdesc[UR20], R152, gsb0 ;  /* 0x00e00000149879f3 */ /* 0x000fe20008000898 */
[----:B------:R-:W-:Y:S02]  /*1b790*/  IADD3.X R246, R246, UR5, RZ, P3, !PT ;  /* 0x00000005f6f67c10 */ /* 0x000fe40009ffe4ff */
[----:B------:R-:W-:-:S03]  /*1b7a0*/  IADD3 R245, P3, R245, UR6, RZ ;  /* 0x00000006f5f57c10 */ /* 0x000fc6000ff7e0ff */
[----:B------:R0:W-:Y:S01]  /*1b7b0*/  STL [R1+0x39c], R246 ;  /* 0x00039cf601007387 */ /* 0x0001e20000100800 */
[----:B------:R-:W-:-:S03]  /*1b7c0*/  IADD3.X R244, R244, UR5, RZ, P4, !PT ;  /* 0x00000005f4f47c10 */ /* 0x000fc6000a7fe4ff */
[----:B------:R1:W-:Y:S01]  /*1b7d0*/  STL [R1+0x370], R245 ;  /* 0x000370f501007387 */ /* 0x0003e20000100800 */
        /* <DEDUP_REMOVED lines=38> */
[----:B----4-:R-:W-:-:S03]  /*1ba40*/  IADD3.X R19, R19, UR5, RZ, P2, !PT ;  /* 0x0000000513137c10 */ /* 0x010fc600097fe4ff */
[----:B------:R4:W-:Y:S01]  /*1ba50*/  STL [R1+0x320], R18 ;  /* 0x0003201201007387 */ /* 0x0009e20000100800 */
[----:B------:R-:W-:-:S03]  /*1ba60*/  IADD3 R20, P2, R20, UR7, RZ ;  /* 0x0000000714147c10 */ /* 0x000fc6000ff5e0ff */
[----:B------:R4:W-:Y:S01]  /*1ba70*/  STL [R1+0x344], R19 ;  /* 0x0003441301007387 */ /* 0x0009e20000100800 */
[----:B------:R-:W-:-:S03]  /*1ba80*/  IADD3.X R21, R21, UR5, RZ, P3, !PT ;  /* 0x0000000515157c10 */ /* 0x000fc60009ffe4ff */
[----:B------:R4:W-:Y:S01]  /*1ba90*/  STL [R1+0x318], R20 ;  /* 0x0003181401007387 */ /* 0x0009e20000100800 */
[----:B--2---:R-:W-:-:S03]  /*1baa0*/  IADD3 R22, P3, R22, UR7, RZ ;  /* 0x0000000716167c10 */ /* 0x004fc6000ff7e0ff */
[----:B------:R2:W-:Y:S04]  /*1bab0*/  STL [R1+0x33c], R21 ;  /* 0x00033c1501007387 */ /* 0x0005e80000100800 */
[----:B------:R2:W-:Y:S01]  /*1bac0*/  STL [R1+0x310], R22 ;  /* 0x0003101601007387 */ /* 0x0005e20000100800 */
[----:B---3--:R-:W-:Y:S02]  /*1bad0*/  IADD3.X R23, R23, UR5, RZ, P4, !PT ;  /* 0x0000000517177c10 */ /* 0x008fe4000a7fe4ff */
[----:B------:R-:W-:-:S03]  /*1bae0*/  IADD3 R0, P4, R0, UR7, RZ ;  /* 0x0000000700007c10 */ /* 0x000fc6000ff9e0ff */
[----:B------:R3:W-:Y:S01]  /*1baf0*/  STL [R1+0x334], R23 ;  /* 0x0003341701007387 */ /* 0x0007e20000100800 */
[----:B------:R-:W-:-:S03]  /*1bb00*/  IADD3.X R3, R3, UR5, RZ, P5, !PT ;  /* 0x0000000503037c10 */ /* 0x000fc6000affe4ff */
[----:B------:R-:W3:Y:S01]  /*1bb10*/  LDL.LU R247, [R1+0x324] ;  /* 0x0003240001f77983 */ /* 0x000ee20000300800 */
[----:B------:R-:W-:-:S03]  /*1bb20*/  IADD3 R2, P5, R2, UR7, RZ ;  /* 0x0000000702027c10 */ /* 0x000fc6000ffbe0ff */
[----:B------:R3:W-:Y:S04]  /*1bb30*/  STL [R1+0x308], R0 ;  /* 0x0003080001007387 */ /* 0x0007e80000100800 */
[----:B0-----:R-:W3:Y:S04]  /*1bb40*/  LDL.LU R246, [R1+0x2f8] ;  /* 0x0002f80001f67983 */ /* 0x001ee80000300800 */
[----:B------:R0:W-:Y:S04]  /*1bb50*/  STL [R1+0x32c], R3 ;  /* 0x00032c0301007387 */ /* 0x0001e80000100800 */
[----:B-1----:R-:W3:Y:S04]  /*1bb60*/  LDL.LU R245, [R1+0x31c] ;  /* 0x00031c0001f57983 */ /* 0x002ee80000300800 */
        /* <DEDUP_REMOVED lines=20> */
[----:B----4-:R-:W4:Y:S04]  /*1bcb0*/  LDL.LU R18, [R1+0x2cc] ;  /* 0x0002cc0001127983 */ /* 0x010f280000300800 */
[----:B------:R-:W4:Y:S04]  /*1bcc0*/  LDL.LU R19, [R1+0x2a0] ;  /* 0x0002a00001137983 */ /* 0x000f280000300800 */
[----:B------:R-:W4:Y:S04]  /*1bcd0*/  LDL.LU R20, [R1+0x2c4] ;  /* 0x0002c40001147983 */ /* 0x000f280000300800 */
[----:B--2---:R-:W2:Y:S01]  /*1bce0*/  LDL.LU R21, [R1+0x298] ;  /* 0x0002980001157983 */ /* 0x004ea20000300800 */
[----:B------:R-:W-:-:S03]  /*1bcf0*/  WARPGROUP.DEPBAR.LE gsb0, 0x0 ;  /* 0x00008000000079c5 */ /* 0x000fc60000010000 */
[----:B------:R-:W2:Y:S01]  /*1bd00*/  LDL.LU R22, [R1+0x2bc] ;  /* 0x0002bc0001167983 */ /* 0x000ea20000300800 */
[----:B------:R-:W-:-:S03]  /*1bd10*/  WARPGROUP.ARRIVE ;  /* 0x00000000000079c5 */ /* 0x000fc60000000000 */
[----:B---3--:R-:W3:Y:S04]  /*1bd20*/  LDL.LU R23, [R1+0x290] ;  /* 0x0002900001177983 */ /* 0x008ee80000300800 */
[----:B------:R-:W3:Y:S01]  /*1bd30*/  LDL.LU R0, [R1+0x2b4] ;  /* 0x0002b40001007983 */ /* 0x000ee20000300800 */
[----:B------:R-:W-:-:S03]  /*1bd40*/  UMOV UR26, UR14 ;  /* 0x0000000e001a7c82 */ /* 0x000fc60008000000 */
[----:B0-----:R-:W3:Y:S01]  /*1bd50*/  LDL.LU R3, [R1+0x288] ;  /* 0x0002880001037983 */ /* 0x001ee20000300800 */
[----:B------:R-:W-:Y:S02]  /*1bd60*/  UMOV UR27, UR15 ;  /* 0x0000000f001b7c82 */ /* 0x000fe40008000000 */
[----:B------:R-:W-:Y:S01]  /*1bd70*/  QGMMA.64x64x32.F32.E4M3.E4M3 R120, gdesc[UR24], R120, gsb0 ;  /* 0x00e00000187879f3 */ /* 0x000fe20008000878 */
[----:B-1----:R-:W3:Y:S01]  /*1bd80*/  LDL.LU R2, [R1+0x2ac] ;  /* 0x0002ac0001027983 */ /* 0x002ee20000300800 */
[----:B------:R-:W-:Y:S01]  /*1bd90*/  UMOV UR30, UR10 ;  /* 0x0000000a001e7c82 */ /* 0x000fe20008000000 */
[----:B------:R-:W-:Y:S01]  /*1bda0*/  UMOV UR31, UR11 ;  /* 0x0000000b001f7c82 */ /* 0x000fe20008000000 */
[----:B------:R-:W-:Y:S02]  /*1bdb0*/  WARPGROUP.DEPBAR.LE gsb0, 0x0 ;  /* 0x00008000000079c5 */ /* 0x000fe40000010000 */
[----:B------:R-:W-:-:S06]  /*1bdc0*/  WARPGROUP.ARRIVE ;  /* 0x00000000000079c5 */ /* 0x000fcc0000000000 */
[----:B------:R-:W-:Y:S01]  /*1bdd0*/  QGMMA.64x64x32.F32.E4M3.E4M3 R120, gdesc[UR28], R120, gsb0 ;  /* 0x00e000001c7879f3 */ /* 0x000fe20008000878 */
[----:B------:R-:W-:Y:S01]  /*1bde0*/  UMOV UR34, UR14 ;  /* 0x0000000e00227c82 */ /* 0x000fe20008000000 */
[----:B------:R-:W-:Y:S01]  /*1bdf0*/  UMOV UR35, UR15 ;  /* 0x0000000f00237c82 */ /* 0x000fe20008000000 */
[----:B------:R-:W-:Y:S02]  /*1be00*/  WARPGROUP.DEPBAR.LE gsb0, 0x0 ;  /* 0x00008000000079c5 */ /* 0x000fe40000010000 */
[----:B------:R-:W-:-:S06]  /*1be10*/  WARPGROUP.ARRIVE ;  /* 0x00000000000079c5 */ /* 0x000fcc0000000000 */
[----:B------:R-:W-:Y:S01]  /*1be20*/  QGMMA.64x64x32.F32.E4M3.E4M3 R88, gdesc[UR32], R88, gsb0 ;  /* 0x00e00000205879f3 */ /* 0x000fe20008000858 */
[----:B------:R-:W-:Y:S01]  /*1be30*/  UMOV UR38, UR10 ;  /* 0x0000000a00267c82 */ /* 0x000fe20008000000 */
[----:B------:R-:W-:Y:S01]  /*1be40*/  UMOV UR39, UR11 ;  /* 0x0000000b00277c82 */ /* 0x000fe20008000000 */
        /* <DEDUP_REMOVED lines=15> */
[----:B------:R-:W-:Y:S01]  /*1bf40*/  IADD3.X R4, R4, UR4, RZ, P4, !PT ;  /* 0x0000000404047c10 */ /* 0x000fe2000a7fe4ff */
[----:B------:R-:W-:Y:S02]  /*1bf50*/  WARPGROUP.DEPBAR.LE gsb0, 0x0 ;  /* 0x00008000000079c5 */ /* 0x000fe40000010000 */
[----:B------:R-:W-:-:S06]  /*1bf60*/  WARPGROUP.ARRIVE ;  /* 0x00000000000079c5 */ /* 0x000fcc0000000000 */
[----:B------:R-:W-:Y:S01]  /*1bf70*/  QGMMA.64x64x32.F32.E4M3.E4M3 R88, gdesc[UR36], R88, gsb0 ;  /* 0x00e00000245879f3 */ /* 0x000fe20008000858 */
[----:B------:R-:W-:Y:S02]  /*1bf80*/  IADD3 R5, P4, R5, UR7, RZ ;  /* 0x0000000705057c10 */ /* 0x000fe4000ff9e0ff */
[----:B------:R-:W-:Y:S01]  /*1bf90*/  IADD3.X R6, R6, UR4, RZ, P5, !PT ;  /* 0x0000000406067c10 */ /* 0x000fe2000affe4ff */
[----:B------:R0:W-:Y:S01]  /*1bfa0*/  STL [R1+0x2e0], R240 ;  /* 0x0002e0f001007387 */ /* 0x0001e20000100800 */
[----:B------:R-:W-:Y:S02]  /*1bfb0*/  IADD3 R7, P5, R7, UR7, RZ ;  /* 0x0000000707077c10 */ /* 0x000fe4000ffbe0ff */
[----:B------:R-:W-:Y:S01]  /*1bfc0*/  IADD3.X R8, R8, UR4, RZ, P6, !PT ;  /* 0x0000000408087c10 */ /* 0x000fe2000b7fe4ff */
[----:B------:R1:W-:Y:S01]  /*1bfd0*/  STL [R1+0x304], R4 ;  /* 0x0003040401007387 */ /* 0x0003e20000100800 */
[----:B------:R-:W-:Y:S02]  /*1bfe0*/  IADD3 R9, P6, R9, UR7, RZ ;  /* 0x0000000709097c10 */ /* 0x000fe4000ffde0ff */
[----:B------:R-:W-:Y:S01]  /*1bff0*/  IADD3.X R10, R10, UR4, RZ, P1, !PT ;  /* 0x000000040a0a7c10 */ /* 0x000fe20008ffe4ff */
[----:B------:R1:W-:Y:S01]  /*1c000*/  STL [R1+0x2d8], R5 ;  /* 0x0002d80501007387 */ /* 0x0003e20000100800 */
[----:B------:R-:W-:-:S02]  /*1c010*/  IADD3 R11, P1, R11, UR7, RZ ;  /* 0x000000070b0b7c10 */ /* 0x000fc4000ff3e0ff */
[----:B------:R-:W-:Y:S01]  /*1c020*/  IADD3.X R12, R12, UR4, RZ, P2, !PT ;  /* 0x000000040c0c7c10 */ /* 0x000fe200097fe4ff */
        /* <DEDUP_REMOVED lines=18> */
[----:B------:R2:W-:Y:S01]  /*1c150*/  STL [R1+0x2b0], R15 ;  /* 0x0002b00f01007387 */ /* 0x0005e20000100800 */
[----:B------:R-:W-:-:S03]  /*1c160*/  IADD3.X R22, R22, UR4, RZ, P1, !PT ;  /* 0x0000000416167c10 */ /* 0x000fc60008ffe4ff */
[----:B------:R2:W-:Y:S01]  /*1c170*/  STL [R1+0x2d4], R16 ;  /* 0x0002d41001007387 */ /* 0x0005e20000100800 */
[----:B---3--:R-:W-:-:S03]  /*1c180*/  IADD3 R23, P1, R23, UR7, RZ ;  /* 0x0000000717177c10 */ /* 0x008fc6000ff3e0ff */
[----:B------:R3:W-:Y:S01]  /*1c190*/  STL [R1+0x2a8], R17 ;  /* 0x0002a81101007387 */ /* 0x0007e20000100800 */
[----:B------:R-:W-:-:S03]  /*1c1a0*/  IADD3.X R0, R0, UR4, RZ, P2, !PT ;  /* 0x0000000400007c10 */ /* 0x000fc600097fe4ff */
[----:B------:R3:W-:Y:S01]  /*1c1b0*/  STL [R1+0x2cc], R18 ;  /* 0x0002cc1201007387 */ /* 0x0007e20000100800 */
[----:B------:R-:W-:-:S03]  /*1c1c0*/  IADD3 R3, P2, R3, UR7, RZ ;  /* 0x0000000703037c10 */ /* 0x000fc6000ff5e0ff */
[----:B------:R3:W-:Y:S04]  /*1c1d0*/  STL [R1+0x2a0], R19 ;  /* 0x0002a01301007387 */ /* 0x0007e80000100800 */
[----:B------:R3:W-:Y:S01]  /*1c1e0*/  STL [R1+0x2c4], R20 ;  /* 0x0002c41401007387 */ /* 0x0007e20000100800 */
[----:B------:R-:W-:-:S03]  /*1c1f0*/  IADD3.X R2, R2, UR4, RZ, P3, !PT ;  /* 0x0000000402027c10 */ /* 0x000fc60009ffe4ff */
[----:B------:R3:W-:Y:S04]  /*1c200*/  STL [R1+0x298], R21 ;  /* 0x0002981501007387 */ /* 0x0007e80000100800 */
[----:B------:R3:W-:Y:S04]  /*1c210*/  STL [R1+0x2bc], R22 ;  /* 0x0002bc1601007387 */ /* 0x0007e80000100800 */
[----:B------:R3:W-:Y:S04]  /*1c220*/  STL [R1+0x290], R23 ;  /* 0x0002901701007387 */ /* 0x0007e80000100800 */
[----:B0-----:R-:W3:Y:S04]  /*1c230*/  LDL.LU R240, [R1+0x280] ;  /* 0x0002800001f07983 */ /* 0x001ee80000300800 */
        /* <DEDUP_REMOVED lines=10> */
[----:B-1----:R-:W3:Y:S04]  /*1c2e0*/  LDL.LU R4, [R1+0x260] ;  /* 0x0002600001047983 */ /* 0x002ee80000300800 */
        /* <DEDUP_REMOVED lines=9> */
[----:B------:R-:W4:Y:S01]  /*1c380*/  LDL.LU R14, [R1+0x238] ;  /* 0x00023800010e7983 */ /* 0x000f220000300800 */
[----:B------:R-:W-:-:S03]  /*1c390*/  WARPGROUP.DEPBAR.LE gsb0, 0x0 ;  /* 0x00008000000079c5 */ /* 0x000fc60000010000 */
[----:B--2---:R-:W2:Y:S01]  /*1c3a0*/  LDL.LU R15, [R1+0x25c] ;  /* 0x00025c00010f7983 */ /* 0x004ea20000300800 */
[----:B------:R-:W-:-:S03]  /*1c3b0*/  WARPGROUP.ARRIVE ;  /* 0x00000000000079c5 */ /* 0x000fc60000000000 */
[----:B------:R-:W2:Y:S04]  /*1c3c0*/  LDL.LU R16, [R1+0x230] ;  /* 0x0002300001107983 */ /* 0x000ea80000300800 */
[----:B---3--:R-:W3:Y:S04]  /*1c3d0*/  LDL.LU R17, [R1+0x254] ;  /* 0x0002540001117983 */ /* 0x008ee80000300800 */
[----:B------:R-:W3:Y:S04]  /*1c3e0*/  LDL.LU R18, [R1+0x228] ;  /* 0x0002280001127983 */ /* 0x000ee80000300800 */
[----:B------:R-:W3:Y:S01]  /*1c3f0*/  LDL.LU R19, [R1+0x24c] ;  /* 0x00024c0001137983 */ /* 0x000ee20000300800 */
[----:B------:R-:W-:-:S03]  /*1c400*/  UMOV UR42, UR14 ;  /* 0x0000000e002a7c82 */ /* 0x000fc60008000000 */
[----:B------:R-:W3:Y:S01]  /*1c410*/  LDL.LU R20, [R1+0x220] ;  /* 0x0002200001147983 */ /* 0x000ee20000300800 */
[----:B------:R-:W-:Y:S02]  /*1c420*/  UMOV UR43, UR15 ;  /* 0x0000000f002b7c82 */ /* 0x000fe40008000000 */
[----:B------:R-:W-:Y:S01]  /*1c430*/  QGMMA.64x64x32.F32.E4M3.E4M3 R56, gdesc[UR40], R56, gsb0 ;  /* 0x00e00000283879f3 */ /* 0x000fe20008000838 */
[----:B------:R-:W3:Y:S04]  /*1c440*/  LDL.LU R21, [R1+0x244] ;  /* 0x0002440001157983 */ /* 0x000ee80000300800 */
[----:B------:R-:W3:Y:S04]  /*1c450*/  LDL.LU R22, [R1+0x23c] ;  /* 0x00023c0001167983 */ /* 0x000ee80000300800 */
[----:B------:R-:W3:Y:S04]  /*1c460*/  LDL.LU R23, [R1+0x234] ;  /* 0x0002340001177983 */ /* 0x000ee80000300800 */
[----:B0-----:R-:W3:Y:S04]  /*1c470*/  LDL.LU R0, [R1+0x22c] ;  /* 0x00022c0001007983 */ /* 0x001ee80000300800 */
[----:B------:R-:W3:Y:S04]  /*1c480*/  LDL.LU R3, [R1+0x224] ;  /* 0x0002240001037983 */ /* 0x000ee80000300800 */
[----:B------:R-:W3:Y:S01]  /*1c490*/  LDL.LU R2, [R1+0x21c] ;  /* 0x00021c0001027983 */ /* 0x000ee20000300800 */
[----:B------:R-:W-:Y:S01]  /*1c4a0*/  UMOV UR46, UR10 ;  /* 0x0000000a002e7c82 */ /* 0x000fe20008000000 */
[----:B------:R-:W-:Y:S01]  /*1c4b0*/  UMOV UR47, UR11 ;  /* 0x0000000b002f7c82 */ /* 0x000fe20008000000 */
[----:B------:R-:W-:-:S02]  /*1c4c0*/  WARPGROUP.DEPBAR.LE gsb0, 0x0 ;  /* 0x00008000000079c5 */ /* 0x000fc40000010000 */
        /* <DEDUP_REMOVED lines=9> */
[----:B------:R-:W-:-:S05]  /*1c560*/  IADD3 R240, P3, R240, UR7, RZ ;  /* 0x00000007f0f07c10 */ /* 0x000fca000ff7e0ff */
[----:B------:R0:W-:Y:S01]  /*1c570*/  STL [R1+0x280], R240 ;  /* 0x000280f001007387 */ /* 0x0001e20000100800 */
[----:B------:R-:W-:-:S03]  /*1c580*/  IADD3.X R241, R241, UR4, RZ, P4, !PT ;  /* 0x00000004f1f17c10 */ /* 0x000fc6000a7fe4ff */
[----:B0-----:R0:W5:Y:S01]  /*1c590*/  LDL.LU R240, [R1+0xbac] ;  /* 0x000bac0001f07983 */ /* 0x0011620000300800 */
[----:B------:R-:W-:-:S03]  /*1c5a0*/  IADD3 R242, P4, R242, UR7, RZ ;  /* 0x00000007f2f27c10 */ /* 0x000fc6000ff9e0ff */
[----:B------:R1:W-:Y:S01]  /*1c5b0*/  STL [R1+0x2a4], R241 ;  /* 0x0002a4f101007387 */ /* 0x0003e20000100800 */
[----:B------:R-:W-:Y:S01]  /*1c5c0*/  IADD3.X R243, R243, UR4, RZ, P5, !PT ;  /* 0x00000004f3f37c10 */ /* 0x000fe2000affe4ff */
[----:B------:R-:W-:Y:S02]  /*1c5d0*/  WARPGROUP.DEPBAR.LE gsb0, 0x0 ;  /* 0x00008000000079c5 */ /* 0x000fe40000010000 */
[----:B------:R-:W-:Y:S01]  /*1c5e0*/  WARPGROUP.ARRIVE ;  /* 0x00000000000079c5 */ /* 0x000fe20000000000 */
[----:B-1----:R0:W5:Y:S05]  /*1c5f0*/  LDL.LU R241, [R1+0xba8] ;  /* 0x000ba80001f17983 */ /* 0x00216a0000300800 */
[----:B------:R-:W-:Y:S01]  /*1c600*/  QGMMA.64x64x32.F32.E4M3.E4M3 R24, gdesc[UR52], R24, gsb0 ;  /* 0x00e00000341879f3 */ /* 0x000fe20008000818 */
[----:B------:R-:W-:Y:S01]  /*1c610*/  IADD3 R244, P5, R244, UR7, RZ ;  /* 0x00000007f4f47c10 */ /* 0x000fe2000ffbe0ff */
[----:B------:R1:W-:Y:S01]  /*1c620*/  STL [R1+0x278], R242 ;  /* 0x000278f201007387 */ /* 0x0003e20000100800 */
[----:B------:R-:W-:-:S02]  /*1c630*/  IADD3.X R245, R245, UR4, RZ, P6, !PT ;  /* 0x00000004f5f57c10 */ /* 0x000fc4000b7fe4ff */
[----:B------:R-:W-:Y:S02]  /*1c640*/  IADD3 R246, P6, R246, UR7, RZ ;  /* 0x00000007f6f67c10 */ /* 0x000fe4000ffde0ff */
[----:B------:R-:W-:Y:S01]  /*1c650*/  IADD3.X R247, R247, UR4, RZ, P1, !PT ;  /* 0x00000004f7f77c10 */ /* 0x000fe20008ffe4ff */
[----:B-1----:R0:W5:Y:S04]  /*1c660*/  LDL.LU R242, [R1+0xba4] ;  /* 0x000ba40001f27983 */ /* 0x0021680000300800 */
[----:B------:R1:W-:Y:S01]  /*1c670*/  STL [R1+0x29c], R243 ;  /* 0x00029cf301007387 */ /* 0x0003e20000100800 */
[----:B------:R-:W-:Y:S02]  /*1c680*/  IADD3 R4, P1, R4, UR7, RZ ;  /* 0x0000000704047c10 */ /* 0x000fe4000ff3e0ff */
[----:B------:R-:W-:Y:S01]  /*1c690*/  IADD3.X R5, R5, UR4, RZ, P2, !PT ;  /* 0x0000000405057c10 */ /* 0x000fe200097fe4ff */
[----:B-1----:R0:W5:Y:S04]  /*1c6a0*/  LDL.LU R243, [R1+0xba0] ;  /* 0x000ba00001f37983 */ /* 0x0021680000300800 */
[----:B------:R1:W-:Y:S01]  /*1c6b0*/  STL [R1+0x270], R244 ;  /* 0x000270f401007387 */ /* 0x0003e20000100800 */
[----:B------:R-:W-:-:S02]  /*1c6c0*/  IADD3 R6, P2, R6, UR7, RZ ;  /* 0x0000000706067c10 */ /* 0x000fc4000ff5e0ff */
        /* <DEDUP_REMOVED lines=11> */
[----:B----4-:R-:W-:Y:S02]  /*1c780*/  IADD3 R12, P5, R12, UR7, RZ ;  /* 0x000000070c0c7c10 */ /* 0x010fe4000ffbe0ff */
[----:B------:R-:W-:Y:S01]  /*1c790*/  IADD3.X R13, R13, UR4, RZ, P6, !PT ;  /* 0x000000040d0d7c10 */ /* 0x000fe2000b7fe4ff */
[----:B-1----:R0:W5:Y:S04]  /*1c7a0*/  LDL.LU R247, [R1+0xb90] ;  /* 0x000b900001f77983 */ /* 0x0021680000300800 */
[----:B------:R0:W-:Y:S04]  /*1c7b0*/  STL [R1+0x260], R4 ;  /* 0x0002600401007387 */ /* 0x0001e80000100800 */
[----:B------:R0:W-:Y:S01]  /*1c7c0*/  STL [R1+0x284], R5 ;  /* 0x0002840501007387 */ /* 0x0001e20000100800 */
[----:B------:R-:W-:-:S03]  /*1c7d0*/  IADD3 R14, P6, R14, UR7, RZ ;  /* 0x000000070e0e7c10 */ /* 0x000fc6000ffde0ff */
[----:B------:R0:W-:Y:S01]  /*1c7e0*/  STL [R1+0x258], R6 ;  /* 0x0002580601007387 */ /* 0x0001e20000100800 */
[----:B--2---:R-:W-:-:S03]  /*1c7f0*/  IADD3.X R15, R15, UR4, RZ, P1, !PT ;  /* 0x000000040f0f7c10 */ /* 0x004fc60008ffe4ff */
[----:B------:R0:W-:Y:S01]  /*1c800*/  STL [R1+0x27c], R7 ;  /* 0x00027c0701007387 */ /* 0x0001e20000100800 */
[----:B------:R-:W-:-:S03]  /*1c810*/  IADD3 R16, P1, R16, UR7, RZ ;  /* 0x0000000710107c10 */ /* 0x000fc6000ff3e0ff */
[----:B------:R0:W-:Y:S01]  /*1c820*/  STL [R1+0x250], R8 ;  /* 0x0002500801007387 */ /* 0x0001e20000100800 */
[----:B---3--:R-:W-:-:S03]  /*1c830*/  IADD3.X R17, R17, UR4, RZ, P2, !PT ;  /* 0x0000000411117c10 */ /* 0x008fc600097fe4ff */
        /* <DEDUP_REMOVED lines=18> */
[----:B------:R0:W-:Y:S04]  /*1c960*/  STL [R1+0x228], R18 ;  /* 0x0002281201007387 */ /* 0x0001e80000100800 */
[----:B------:R0:W-:Y:S04]  /*1c970*/  STL [R1+0x24c], R19 ;  /* 0x00024c1301007387 */ /* 0x0001e80000100800 */
[----:B------:R0:W-:Y:S04]  /*1c980*/  STL [R1+0x220], R20 ;  /* 0x0002201401007387 */ /* 0x0001e80000100800 */
[----:B------:R0:W-:Y:S04]  /*1c990*/  STL [R1+0x244], R21 ;  /* 0x0002441501007387 */ /* 0x0001e80000100800 */
[----:B------:R0:W-:Y:S04]  /*1c9a0*/  STL [R1+0x23c], R22 ;  /* 0x00023c1601007387 */ /* 0x0001e80000100800 */
[----:B------:R0:W-:Y:S04]  /*1c9b0*/  STL [R1+0x234], R23 ;  /* 0x0002341701007387 */ /* 0x0001e80000100800 */
[----:B------:R0:W-:Y:S04]  /*1c9c0*/  STL [R1+0x21c], R2 ;  /* 0x00021c0201007387 */ /* 0x0001e80000100800 */
[----:B------:R0:W-:Y:S04]  /*1c9d0*/  STL [R1+0x22c], R0 ;  /* 0x00022c0001007387 */ /* 0x0001e80000100800 */
[----:B------:R0:W-:Y:S01]  /*1c9e0*/  STL [R1+0x224], R3 ;  /* 0x0002240301007387 */ /* 0x0001e20000100800 */
[----:B------:R-:W-:-:S02]  /*1c9f0*/  WARPGROUP.DEPBAR.LE gsb0, 0x0 ;  /* 0x00008000000079c5 */ /* 0x000fc40000010000 */
[----:B------:R-:W-:Y:S05]  /*1ca00*/  @P0 BRA `(.L_x_2) ;  /* 0xfffffec000840947 */ /* 0x000fea000383ffff */
.L_x_1:
[----:B------:R1:W-:Y:S01]  /*1ca10*/  STL [R1+0xb9c], R52 ;  /* 0x000b9c3401007387 */ /* 0x0003e20000100800 */
[----:B------:R-:W-:Y:S01]  /*1ca20*/  F2FP.SATFINITE.E4M3.F32.PACK_AB_MERGE_C R186, R187, R186, RZ ;  /* 0x000000babbba723e */ /* 0x000fe200048070ff */
[----:B------:R-:W-:Y:S01]  /*1ca30*/  ULDC.64 UR24, c[0x0][0x228] ;  /* 0x00008a0000187ab9 */ /* 0x000fe20000000a00 */
[----:B------:R-:W-:Y:S01]  /*1ca40*/  F2FP.SATFINITE.E4M3.F32.PACK_AB_MERGE_C R122, R123, R122, RZ ;  /* 0x0000007a7b7a723e */ /* 0x000fe200048070ff */
[----:B0-----:R-:W2:Y:S01]  /*1ca50*/  LDL.LU R8, [R1+0x4] ;  /* 0x0000040001087983 */ /* 0x001ea20000300800 */
[----:B------:R-:W-:Y:S01]  /*1ca60*/  F2FP.SATFINITE.E4M3.F32.PACK_AB_MERGE_C R184, R185, R184, RZ ;  /* 0x000000b8b9b8723e */ /* 0x000fe200048070ff */
[----:B------:R-:W-:Y:S01]  /*1ca70*/  ULDC UR4, c[0x0][0x244] ;  /* 0x0000910000047ab9 */ /* 0x000fe20000000800 */
[----:B------:R-:W-:Y:S01]  /*1ca80*/  F2FP.SATFINITE.E4M3.F32.PACK_AB_MERGE_C R120, R121, R120, RZ ;  /* 0x000000787978723e */ /* 0x000fe200048070ff */
[----:B------:R-:W-:Y:S01]  /*1ca90*/  ULDC.64 UR6, c[0x0][0x220] ;  /* 0x0000880000067ab9 */ /* 0x000fe20000000a00 */
[----:B------:R-:W-:Y:S01]  /*1caa0*/  F2FP.SATFINITE.E4M3.F32.PACK_AB_MERGE_C R216, R217, R216, RZ ;  /* 0x000000d8d9d8723e */ /* 0x000fe200048070ff */
[----:B-1----:R-:W2:Y:S01]  /*1cab0*/  LDL.LU R52, [R1] ;  /* 0x0000000001347983 */ /* 0x002ea20000300800 */
[----:B------:R-:W-:Y:S01]  /*1cac0*/  F2FP.SATFINITE.E4M3.F32.PACK_AB_MERGE_C R152, R153, R152, RZ ;  /* 0x000000989998723e */ /* 0x000fe200048070ff */
[----:B------:R-:W-:Y:S01]  /*1cad0*/  ULDC.64 UR26, c[0x0][0x228] ;  /* 0x00008a00001a7ab9 */ /* 0x000fe20000000a00 */
[----:B------:R-:W-:Y:S01]  /*1cae0*/  F2FP.SATFINITE.E4M3.F32.PACK_AB_MERGE_C R88, R89, R88, RZ ;  /* 0x000000585958723e */ /* 0x000fe200048070ff */
[----:B------:R0:W-:Y:S01]  /*1caf0*/  STL [R1+0xb98], R53 ;  /* 0x000b983501007387 */ /* 0x0001e20000100800 */
[----:B------:R-:W-:Y:S01]  /*1cb00*/  F2FP.SATFINITE.E4M3.F32.PACK_AB_MERGE_C R26, R27, R26, RZ ;  /* 0x0000001a1b1a723e */ /* 0x000fe200048070ff */
[----:B------:R-:W-:Y:S01]  /*1cb10*/  ULDC.64 UR8, c[0x0][0x220] ;  /* 0x0000880000087ab9 */ /* 0x000fe20000000a00 */
[----:B------:R-:W-:Y:S01]  /*1cb20*/  F2FP.SATFINITE.E4M3.F32.PACK_AB_MERGE_C R24, R25, R24, RZ ;  /* 0x000000181918723e */ /* 0x000fe200048070ff */
[----:B------:R-:W-:Y:S01]  /*1cb30*/  ULDC UR10, c[0x0][0x22c] ;  /* 0x00008b00000a7ab9 */ /* 0x000fe20000000800 */
[----:B------:R-:W-:Y:S01]  /*1cb40*/  F2FP.SATFINITE.E4M3.F32.PACK_AB_MERGE_C R28, R29, R28, RZ ;  /* 0x0000001c1d1c723e */ /* 0x000fe200048070ff */
[----:B------:R-:W-:Y:S01]  /*1cb50*/  ULDC.64 UR20, c[0x0][0x228] ;  /* 0x00008a0000147ab9 */ /* 0x000fe20000000a00 */
[----:B------:R-:W-:Y:S01]  /*1cb60*/  F2FP.SATFINITE.E4M3.F32.PACK_AB_MERGE_C R188, R189, R188, RZ ;  /* 0x000000bcbdbc723e */ /* 0x000fe200048070ff */
[----:B------:R-:W-:Y:S01]  /*1cb70*/  ULDC.64 UR18, c[0x0][0x228] ;  /* 0x00008a0000127ab9 */ /* 0x000fe20000000a00 */
[----:B------:R-:W-:Y:S01]  /*1cb80*/  F2FP.SATFINITE.E4M3.F32.PACK_AB_MERGE_C R124, R125, R124, RZ ;  /* 0x0000007c7d7c723e */ /* 0x000fe200048070ff */
[----:B0-----:R-:W3:Y:S01]  /*1cb90*/  LDL.LU R53, [R1+0x8] ;  /* 0x0000080001357983 */ /* 0x001ee20000300800 */
[----:B------:R-:W-:Y:S01]  /*1cba0*/  F2FP.SATFINITE.E4M3.F32.PACK_AB_MERGE_C R30, R31, R30, RZ ;  /* 0x0000001e1f1e723e */ /* 0x000fe200048070ff */
[----:B------:R-:W-:Y:S01]  /*1cbb0*/  ULDC.64 UR16, c[0x0][0x228] ;  /* 0x00008a0000107ab9 */ /* 0x000fe20000000a00 */
[----:B------:R-:W-:Y:S01]  /*1cbc0*/  F2FP.SATFINITE.E4M3.F32.PACK_AB_MERGE_C R154, R155, R154, RZ ;  /* 0x0000009a9b9a723e */ /* 0x000fe200048070ff */
[----:B------:R-:W3:Y:S01]  /*1cbd0*/  LDL.LU R6, [R1+0xc] ;  /* 0x00000c0001067983 */ /* 0x000ee20000300800 */
[----:B------:R-:W-:Y:S01]  /*1cbe0*/  F2FP.SATFINITE.E4M3.F32.PACK_AB_MERGE_C R220, R221, R220, RZ ;  /* 0x000000dcdddc723e */ /* 0x000fe200048070ff */
[----:B------:R-:W-:Y:S01]  /*1cbf0*/  ULDC.64 UR14, c[0x0][0x228] ;  /* 0x00008a00000e7ab9 */ /* 0x000fe20000000a00 */
[----:B------:R-:W-:Y:S01]  /*1cc00*/  F2FP.SATFINITE.E4M3.F32.PACK_AB_MERGE_C R156, R157, R156, RZ ;  /* 0x0000009c9d9c723e */ /* 0x000fe200048070ff */
[----:B------:R0:W-:Y:S01]  /*1cc10*/  STL [R1+0xb94], R54 ;  /* 0x000b943601007387 */ /* 0x0001e20000100800 */
[----:B------:R-:W-:Y:S01]  /*1cc20*/  F2FP.SATFINITE.E4M3.F32.PACK_AB_MERGE_C R92, R93, R92, RZ ;  /* 0x0000005c5d5c723e */ /* 0x000fe200048070ff */
[----:B------:R-:W-:Y:S01]  /*1cc30*/  ULDC.64 UR12, c[0x0][0x228] ;  /* 0x00008a00000c7ab9 */ /* 0x000fe20000000a00 */
[----:B------:R-:W-:Y:S01]  /*1cc40*/  F2FP.SATFINITE.E4M3.F32.PACK_AB_MERGE_C R192, R193, R192, RZ ;  /* 0x000000c0c1c0723e */ /* 0x000fe200048070ff */
[----:B------:R-:W-:Y:S01]  /*1cc50*/  ULDC.64 UR22, c[0x0][0x228] ;  /* 0x00008a0000167ab9 */ /* 0x000fe20000000a00 */
[----:B0-----:R-:W4:Y:S04]  /*1cc60*/  LDL.LU R54, [R1+0x10] ;  /* 0x0000100001367983 */ /* 0x001f280000300800 */
[----:B------:R-:W4:Y:S04]  /*1cc70*/  LDL.LU R4, [R1+0x14] ;  /* 0x0000140001047983 */ /* 0x000f280000300800 */
[----:B------:R0:W-:Y:S04]  /*1cc80*/  STL [R1+0xb90], R55 ;  /* 0x000b903701007387 */ /* 0x0001e80000100800 */
[----:B0-----:R-:W4:Y:S04]  /*1cc90*/  LDL.LU R55, [R1+0x18] ;  /* 0x0000180001377983 */ /* 0x001f280000300800 */
        /* <DEDUP_REMOVED lines=25> */
[----:B--2---:R-:W-:-:S03]  /*1ce30*/  F2FP.SATFINITE.E4M3.F32.PACK_AB_MERGE_C R8, R8, R52, RZ ;  /* 0x000000340808723e */ /* 0x004fc600048070ff */
[----:B------:R-:W2:Y:S01]  /*1ce40*/  LDL.LU R52, [R1+0xb9c] ;  /* 0x000b9c0001347983 */ /* 0x000ea20000300800 */
[----:B---3--:R-:W-:-:S03]  /*1ce50*/  F2FP.SATFINITE.E4M3.F32.PACK_AB_MERGE_C R6, R6, R53, RZ ;  /* 0x000000350606723e */ /* 0x008fc600048070ff */
[----:B------:R-:W2:Y:S01]  /*1ce60*/  LDL.LU R53, [R1+0xb98] ;  /* 0x000b980001357983 */ /* 0x000ea20000300800 */
[----:B----4-:R-:W-:-:S03]  /*1ce70*/  F2FP.SATFINITE.E4M3.F32.PACK_AB_MERGE_C R4, R4, R54, RZ ;  /* 0x000000360404723e */ /* 0x010fc600048070ff */
[----:B------:R-:W3:Y:S01]  /*1ce80*/  LDL.LU R54, [R1+0xb94] ;  /* 0x000b940001367983 */ /* 0x000ee20000300800 */
[----:B------:R-:W-:-:S03]  /*1ce90*/  F2FP.SATFINITE.E4M3.F32.PACK_AB_MERGE_C R2, R2, R55, RZ ;  /* 0x000000370202723e */ /* 0x000fc600048070ff */
[----:B------:R-:W3:Y:S01]  /*1cea0*/  LDL.LU R55, [R1+0xb90] ;  /* 0x000b900001377983 */ /* 0x000ee20000300800 */
[----:B------:R-:W-:-:S03]  /*1ceb0*/  F2FP.SATFINITE.E4M3.F32.PACK_AB_MERGE_C R0, R0, R249, RZ ;  /* 0x000000f90000723e */ /* 0x000fc600048070ff */
[----:B------:R-:W4:Y:S01]  /*1cec0*/  LDL.LU R249, [R1+0xb8c] ;  /* 0x000b8c0001f97983 */ /* 0x000f220000300800 */
[----:B------:R-:W-:Y:S02]  /*1ced0*/  LOP3.LUT R122, R122, 0xffff, RZ, 0xc0, !PT ;  /* 0x0000ffff7a7a7812 */ /* 0x000fe400078ec0ff */
[----:B------:R-:W-:Y:S02]  /*1cee0*/  LOP3.LUT R120, R120, 0xffff, RZ, 0xc0, !PT ;  /* 0x0000ffff78787812 */ /* 0x000fe400078ec0ff */
[----:B------:R-:W-:Y:S02]  /*1cef0*/  LOP3.LUT R216, R216, 0xffff, RZ, 0xc0, !PT ;  /* 0x0000ffffd8d87812 */ /* 0x000fe400078ec0ff */
[----:B------:R-:W-:Y:S02]  /*1cf00*/  LOP3.LUT R88, R88, 0xffff, RZ, 0xc0, !PT ;  /* 0x0000ffff58587812 */ /* 0x000fe400078ec0ff */
[----:B------:R-:W-:Y:S02]  /*1cf10*/  LOP3.LUT R124, R124, 0xffff, RZ, 0xc0, !PT ;  /* 0x0000ffff7c7c7812 */ /* 0x000fe400078ec0ff */
[----:B------:R-:W-:-:S02]  /*1cf20*/  F2FP.SATFINITE.E4M3.F32.PACK_AB_MERGE_C R128, R129, R128, RZ ;  /* 0x000000808180723e */ /* 0x000fc400048070ff */
[----:B------:R-:W-:Y:S02]  /*1cf30*/  F2FP.SATFINITE.E4M3.F32.PACK_AB_MERGE_C R3, R3, R251, RZ ;  /* 0x000000fb0303723e */ /* 0x000fe400048070ff */
[----:B------:R-:W-:Y:S02]  /*1cf40*/  F2FP.SATFINITE.E4M3.F32.PACK_AB_MERGE_C R5, R5, R248, RZ ;  /* 0x000000f80505723e */ /* 0x000fe400048070ff */
[----:B------:R-:W3:Y:S01]  /*1cf50*/  LDL.LU R248, [R1+0xec] ;  /* 0x0000ec0001f87983 */ /* 0x000ee20000300800 */
[----:B------:R-:W-:Y:S02]  /*1cf60*/  LOP3.LUT R6, R6, 0xffff, RZ, 0xc0, !PT ;  /* 0x0000ffff06067812 */ /* 0x000fe400078ec0ff */
[----:B------:R-:W-:Y:S02]  /*1cf70*/  LOP3.LUT R8, R8, 0xffff, RZ, 0xc0, !PT ;  /* 0x0000ffff08087812 */ /* 0x000fe400078ec0ff */
[--C-:B------:R-:W-:Y:S02]  /*1cf80*/  PRMT R27, R122, 0x3340, R1.reuse ;  /* 0x000033407a1b7816 */ /* 0x100fe40000000001 */
[----:B------:R-:W-:-:S02]  /*1cf90*/  PRMT R25, R120, 0x3340, R1 ;  /* 0x0000334078197816 */ /* 0x000fc40000000001 */
[----:B------:R-:W-:Y:S02]  /*1cfa0*/  PRMT R29, R88, 0x3340, R1 ;  /* 0x00003340581d7816 */ /* 0x000fe40000000001 */
[----:B------:R-:W-:Y:S02]  /*1cfb0*/  LOP3.LUT R4, R4, 0xffff, RZ, 0xc0, !PT ;  /* 0x0000ffff04047812 */ /* 0x000fe400078ec0ff */
[----:B------:R-:W-:Y:S02]  /*1cfc0*/  F2FP.SATFINITE.E4M3.F32.PACK_AB_MERGE_C R194, R195, R194, RZ ;  /* 0x000000c2c3c2723e */ /* 0x000fe400048070ff */
[----:B------:R-:W-:Y:S02]  /*1cfd0*/  F2FP.SATFINITE.E4M3.F32.PACK_AB_MERGE_C R130, R131, R130, RZ ;  /* 0x000000828382723e */ /* 0x000fe400048070ff */
[----:B------:R-:W-:Y:S02]  /*1cfe0*/  F2FP.SATFINITE.E4M3.F32.PACK_AB_MERGE_C R34, R35, R34, RZ ;  /* 0x000000222322723e */ /* 0x000fe400048070ff */
[----:B------:R-:W-:-:S02]  /*1cff0*/  F2FP.SATFINITE.E4M3.F32.PACK_AB_MERGE_C R48, R49, R48, RZ ;  /* 0x000000303130723e */ /* 0x000fc400048070ff */
[----:B------:R-:W-:Y:S02]  /*1d000*/  F2FP.SATFINITE.E4M3.F32.PACK_AB_MERGE_C R10, R10, R23, RZ ;  /* 0x000000170a0a723e */ /* 0x000fe400048070ff */
[----:B------:R-:W-:Y:S02]  /*1d010*/  LOP3.LUT R23, R152, 0xffff, RZ, 0xc0, !PT ;  /* 0x0000ffff98177812 */ /* 0x000fe400078ec0ff */
[----:B------:R-:W-:Y:S02]  /*1d020*/  F2FP.SATFINITE.E4M3.F32.PACK_AB_MERGE_C R40, R41, R40, RZ ;  /* 0x000000282928723e */ /* 0x000fe400048070ff */
[----:B------:R-:W-:Y:S02]  /*1d030*/  LOP3.LUT R220, R220, 0xffff, RZ, 0xc0, !PT ;  /* 0x0000ffffdcdc7812 */ /* 0x000fe400078ec0ff */
[----:B------:R-:W-:Y:S02]  /*1d040*/  F2FP.SATFINITE.E4M3.F32.PACK_AB_MERGE_C R11, R11, R22, RZ ;  /* 0x000000160b0b723e */ /* 0x000fe400048070ff */
[----:B------:R-:W-:-:S02]  /*1d050*/  LOP3.LUT R92, R92, 0xffff, RZ, 0xc0, !PT ;  /* 0x0000ffff5c5c7812 */ /* 0x000fc400078ec0ff */
[----:B------:R-:W-:Y:S02]  /*1d060*/  F2FP.SATFINITE.E4M3.F32.PACK_AB_MERGE_C R42, R43, R42, RZ ;  /* 0x0000002a2b2a723e */ /* 0x000fe400048070ff */
[----:B------:R-:W-:Y:S02]  /*1d070*/  LOP3.LUT R192, R192, 0xffff, RZ, 0xc0, !PT ;  /* 0x0000ffffc0c07812 */ /* 0x000fe400078ec0ff */
[----:B------:R-:W-:Y:S02]  /*1d080*/  F2FP.SATFINITE.E4M3.F32.PACK_AB_MERGE_C R12, R12, R21, RZ ;  /* 0x000000150c0c723e */ /* 0x000fe400048070ff */
[----:B------:R-:W-:Y:S02]  /*1d090*/  LOP3.LUT R21, R184, 0xffff, RZ, 0xc0, !PT ;  /* 0x0000ffffb8157812 */ /* 0x000fe400078ec0ff */
[----:B------:R-:W-:Y:S02]  /*1d0a0*/  F2FP.SATFINITE.E4M3.F32.PACK_AB_MERGE_C R38, R39, R38, RZ ;  /* 0x000000262726723e */ /* 0x000fe400048070ff */
[----:B------:R-:W-:-:S02]  /*1d0b0*/  F2FP.SATFINITE.E4M3.F32.PACK_AB_MERGE_C R196, R197, R196, RZ ;  /* 0x000000c4c5c4723e */ /* 0x000fc400048070ff */
[----:B------:R-:W-:Y:S02]  /*1d0c0*/  F2FP.SATFINITE.E4M3.F32.PACK_AB_MERGE_C R13, R13, R20, RZ ;  /* 0x000000140d0d723e */ /* 0x000fe400048070ff */
[----:B------:R-:W-:Y:S02]  /*1d0d0*/  F2FP.SATFINITE.E4M3.F32.PACK_AB_MERGE_C R132, R133, R132, RZ ;  /* 0x000000848584723e */ /* 0x000fe400048070ff */
[----:B------:R-:W-:Y:S02]  /*1d0e0*/  F2FP.SATFINITE.E4M3.F32.PACK_AB_MERGE_C R46, R47, R46, RZ ;  /* 0x0000002e2f2e723e */ /* 0x000fe400048070ff */
[----:B------:R-:W-:Y:S02]  /*1d0f0*/  F2FP.SATFINITE.E4M3.F32.PACK_AB_MERGE_C R228, R229, R228, RZ ;  /* 0x000000e4e5e4723e */ /* 0x000fe400048070ff */
        /* <DEDUP_REMOVED lines=9> */
[----:B------:R-:W0:Y:S01]  /*1d190*/  S2R R17, SR_TID.X ;  /* 0x0000000000117919 */ /* 0x000e220000002100 */
[----:B------:R-:W-:Y:S02]  /*1d1a0*/  LOP3.LUT R19, R186, 0xffff, RZ, 0xc0, !PT ;  /* 0x0000ffffba137812 */ /* 0x000fe400078ec0ff */
[----:B------:R-:W-:Y:S02]  /*1d1b0*/  PRMT R22, R8, 0x3340, R21 ;  /* 0x0000334008167816 */ /* 0x000fe40000000015 */
[----:B------:R-:W-:Y:S02]  /*1d1c0*/  PRMT R20, R6, 0x3340, R19 ;  /* 0x0000334006147816 */ /* 0x000fe40000000013 */
[----:B------:R-:W-:Y:S02]  /*1d1d0*/  PRMT R18, R216, 0x3340, R23 ;  /* 0x00003340d8127816 */ /* 0x000fe40000000017 */
[----:B------:R-:W-:-:S02]  /*1d1e0*/  PRMT R20, R20, 0x5410, R27 ;  /* 0x0000541014147816 */ /* 0x000fc4000000001b */
[----:B------:R-:W-:Y:S02]  /*1d1f0*/  PRMT R22, R22, 0x5410, R25 ;  /* 0x0000541016167816 */ /* 0x000fe40000000019 */
[----:B------:R-:W-:Y:S02]  /*1d200*/  LOP3.LUT R27, R2, 0xffff, RZ, 0xc0, !PT ;  /* 0x0000ffff021b7812 */ /* 0x000fe400078ec0ff */
[----:B------:R-:W-:Y:S02]  /*1d210*/  PRMT R18, R18, 0x5410, R29 ;  /* 0x0000541012127816 */ /* 0x000fe4000000001d */
[----:B------:R-:W-:Y:S02]  /*1d220*/  LOP3.LUT R29, R188, 0xffff, RZ, 0xc0, !PT ;  /* 0x0000ffffbc1d7812 */ /* 0x000fe400078ec0ff */
[----:B------:R-:W-:Y:S02]  /*1d230*/  LOP3.LUT R49, R156, 0xffff, RZ, 0xc0, !PT ;  /* 0x0000ffff9c317812 */ /* 0x000fe400078ec0ff */
[----:B------:R-:W-:-:S02]  /*1d240*/  PRMT R35, R4, 0x3340, R29 ;  /* 0x0000334004237816 */ /* 0x000fc4000000001d */
[----:B------:R-:W-:Y:S02]  /*1d250*/  LOP3.LUT R41, R0, 0xffff, RZ, 0xc0, !PT ;  /* 0x0000ffff00297812 */ /* 0x000fe400078ec0ff */
[----:B------:R-:W-:Y:S02]  /*1d260*/  LOP3.LUT R128, R128, 0xffff, RZ, 0xc0, !PT ;  /* 0x0000ffff80807812 */ /* 0x000fe400078ec0ff */
[----:B------:R-:W-:Y:S02]  /*1d270*/  F2FP.SATFINITE.E4M3.F32.PACK_AB_MERGE_C R98, R99, R98, RZ ;  /* 0x000000626362723e */ /* 0x000fe400048070ff */
[----:B------:R-:W-:Y:S02]  /*1d280*/  F2FP.SATFINITE.E4M3.F32.PACK_AB_MERGE_C R84, R85, R84, RZ ;  /* 0x000000545554723e */ /* 0x000fe400048070ff */
[----:B------:R-:W-:Y:S01]  /*1d290*/  F2FP.SATFINITE.E4M3.F32.PACK_AB_MERGE_C R218, R219, R218, RZ ;  /* 0x000000dadbda723e */ /* 0x000fe200048070ff */
[----:B0-----:R-:W-:Y:S01]  /*1d2a0*/  IMAD.SHL.U32 R2, R17, 0x10, RZ ;  /* 0x0000001011027824 */ /* 0x001fe200078e00ff */
[----:B------:R-:W-:Y:S01]  /*1d2b0*/  F2FP.SATFINITE.E4M3.F32.PACK_AB_MERGE_C R90, R91, R90, RZ ;  /* 0x0000005a5b5a723e */ /* 0x000fe200048070ff */
[----:B------:R-:W-:Y:S01]  /*1d2c0*/  IMAD.SHL.U32 R25, R17, 0x40, RZ ;  /* 0x0000004011197824 */ /* 0x000fe200078e00ff */
[----:B------:R-:W-:-:S02]  /*1d2d0*/  F2FP.SATFINITE.E4M3.F32.PACK_AB_MERGE_C R66, R67, R66, RZ ;  /* 0x000000424342723e */ /* 0x000fc400048070ff */
[----:B------:R-:W-:Y:S02]  /*1d2e0*/  LOP3.LUT R2, R2, 0xf0, RZ, 0xc0, !PT ;  /* 0x000000f002027812 */ /* 0x000fe400078ec0ff */
[----:B------:R-:W-:Y:S02]  /*1d2f0*/  LOP3.LUT R25, R25, 0x400, RZ, 0xc0, !PT ;  /* 0x0000040019197812 */ /* 0x000fe400078ec0ff */
[----:B------:R-:W-:Y:S02]  /*1d300*/  LOP3.LUT R43, R3, 0xffff, RZ, 0xc0, !PT ;  /* 0x0000ffff032b7812 */ /* 0x000fe400078ec0ff */
[----:B------:R-:W-:Y:S02]  /*1d310*/  LOP3.LUT R194, R194, 0xffff, RZ, 0xc0, !PT ;  /* 0x0000ffffc2c27812 */ /* 0x000fe400078ec0ff */
[----:B------:R-:W-:Y:S02]  /*1d320*/  LOP3.LUT R130, R130, 0xffff, RZ, 0xc0, !PT ;  /* 0x0000ffff82827812 */ /* 0x000fe400078ec0ff */
[----:B------:R-:W-:-:S02]  /*1d330*/  IADD3 R39, R25, UR58, R2 ;  /* 0x0000003a19277c10 */ /* 0x000fc4000fffe002 */
[----:B------:R-:W-:Y:S02]  /*1d340*/  PRMT R0, R92, 0x3340, R1 ;  /* 0x000033405c007816 */ /* 0x000fe40000000001 */
[----:B------:R-:W-:Y:S02]  /*1d350*/  PRMT R47, R220, 0x3340, R49 ;  /* 0x00003340dc2f7816 */ /* 0x000fe40000000031 */
[----:B------:R-:W-:Y:S02]  /*1d360*/  PRMT R3, R41, 0x3340, R192 ;  /* 0x0000334029037816 */ /* 0x000fe400000000c0 */
[----:B------:R-:W-:Y:S02]  /*1d370*/  PRMT R156, R130, 0x3340, R1 ;  /* 0x00003340829c7816 */ /* 0x000fe40000000001 */
[----:B------:R-:W-:Y:S02]  /*1d380*/  LOP3.LUT R5, R5, 0xffff, RZ, 0xc0, !PT ;  /* 0x0000ffff05057812 */ /* 0x000fe400078ec0ff */
[----:B------:R-:W-:-:S02]  /*1d390*/  LOP3.LUT R196, R196, 0xffff, RZ, 0xc0, !PT ;  /* 0x0000ffffc4c47812 */ /* 0x000fc400078ec0ff */
[----:B------:R-:W-:Y:S02]  /*1d3a0*/  LOP3.LUT R132, R132, 0xffff, RZ, 0xc0, !PT ;  /* 0x0000ffff84847812 */ /* 0x000fe400078ec0ff */
[----:B------:R-:W-:Y:S02]  /*1d3b0*/  PRMT R47, R47, 0x5410, R0 ;  /* 0x000054102f2f7816 */ /* 0x000fe40000000000 */
[----:B------:R-:W-:Y:S02]  /*1d3c0*/  F2FP.SATFINITE.E4M3.F32.PACK_AB_MERGE_C R82, R83, R82, RZ ;  /* 0x000000525352723e */ /* 0x000fe400048070ff */
[----:B------:R-:W-:Y:S02]  /*1d3d0*/  LOP3.LUT R228, R228, 0xffff, RZ, 0xc0, !PT ;  /* 0x0000ffffe4e47812 */ /* 0x000fe400078ec0ff */
[----:B------:R-:W-:Y:S02]  /*1d3e0*/  LOP3.LUT R85, R164, 0xffff, RZ, 0xc0, !PT ;  /* 0x0000ffffa4557812 */ /* 0x000fe400078ec0ff */
[----:B------:R-:W-:-:S02]  /*1d3f0*/  LOP3.LUT R100, R100, 0xffff, RZ, 0xc0, !PT ;  /* 0x0000ffff64647812 */ /* 0x000fc400078ec0ff */
[----:B------:R-:W-:Y:S02]  /*1d400*/  LOP3.LUT R226, R226, 0xffff, RZ, 0xc0, !PT ;  /* 0x0000ffffe2e27812 */ /* 0x000fe400078ec0ff */
[----:B------:R-:W-:Y:S02]  /*1d410*/  LOP3.LUT R67, R162, 0xffff, RZ, 0xc0, !PT ;  /* 0x0000ffffa2437812 */ /* 0x000fe400078ec0ff */
[----:B------:R-:W-:Y:S02]  /*1d420*/  LOP3.LUT R98, R98, 0xffff, RZ, 0xc0, !PT ;  /* 0x0000ffff62627812 */ /* 0x000fe400078ec0ff */
[----:B------:R-:W-:Y:S02]  /*1d430*/  LOP3.LUT R83, R10, 0xffff, RZ, 0xc0, !PT ;  /* 0x0000ffff0a537812 */ /* 0x000fe400078ec0ff */
[----:B------:R-:W-:Y:S02]  /*1d440*/  LOP3.LUT R202, R202, 0xffff, RZ, 0xc0, !PT ;  /* 0x0000ffffcaca7812 */ /* 0x000fe400078ec0ff */
[----:B------:R-:W-:-:S02]  /*1d450*/  LOP3.LUT R138, R138, 0xffff, RZ, 0xc0, !PT ;  /* 0x0000ffff8a8a7812 */ /* 0x000fc400078ec0ff */
        /* <DEDUP_REMOVED lines=10> */
[----:B------:R-:W-:Y:S02]  /*1d500*/  LOP3.LUT R218, R218, 0xffff, RZ, 0xc0, !PT ;  /* 0x0000ffffdada7812 */ /* 0x000fe400078ec0ff */
[----:B------:R-:W-:-:S02]  /*1d510*/  LOP3.LUT R90, R90, 0xffff, RZ, 0xc0, !PT ;  /* 0x0000ffff5a5a7812 */ /* 0x000fc400078ec0ff */
[----:B------:R-:W-:Y:S02]  /*1d520*/  PRMT R10, R100, 0x3340, R1 ;  /* 0x00003340640a7816 */ /* 0x000fe40000000001 */
[----:B------:R-:W-:Y:S02]  /*1d530*/  PRMT R59, R228, 0x3340, R85 ;  /* 0x00003340e43b7816 */ /* 0x000fe40000000055 */
[----:B------:R-:W-:Y:S02]  /*1d540*/  F2FP.SATFINITE.E4M3.F32.PACK_AB_MERGE_C R222, R223, R222, RZ ;  /* 0x000000dedfde723e */ /* 0x000fe400048070ff */
[----:B------:R-:W-:Y:S02]  /*1d550*/  F2FP.SATFINITE.E4M3.F32.PACK_AB_MERGE_C R190, R191, R190, RZ ;  /* 0x000000bebfbe723e */ /* 0x000fe400048070ff */
[----:B------:R-:W-:Y:S02]  /*1d560*/  F2FP.SATFINITE.E4M3.F32.PACK_AB_MERGE_C R158, R159, R158, RZ ;  /* 0x0000009e9f9e723e */ /* 0x000fe400048070ff */
[----:B------:R-:W-:-:S02]  /*1d570*/  F2FP.SATFINITE.E4M3.F32.PACK_AB_MERGE_C R126, R127, R126, RZ ;  /* 0x0000007e7f7e723e */ /* 0x000fc400048070ff */
[----:B------:R-:W-:Y:S02]  /*1d580*/  F2FP.SATFINITE.E4M3.F32.PACK_AB_MERGE_C R94, R95, R94, RZ ;  /* 0x0000005e5f5e723e */ /* 0x000fe400048070ff */
[----:B------:R-:W-:Y:S02]  /*1d590*/  F2FP.SATFINITE.E4M3.F32.PACK_AB_MERGE_C R80, R81, R80, RZ ;  /* 0x000000505150723e */ /* 0x000fe400048070ff */
[----:B------:R-:W-:Y:S02]  /*1d5a0*/  PRMT R61, R83, 0x3340, R202 ;  /* 0x00003340533d7816 */ /* 0x000fe400000000ca */
[----:B------:R-:W-:Y:S02]  /*1d5b0*/  LOP3.LUT R81, R9, 0xffff, RZ, 0xc0, !PT ;  /* 0x0000ffff09517812 */ /* 0x000fe400078ec0ff */
[----:B------:R-:W-:Y:S02]  /*1d5c0*/  LOP3.LUT R200, R200, 0xffff, RZ, 0xc0, !PT ;  /* 0x0000ffffc8c87812 */ /* 0x000fe400078ec0ff */
[----:B------:R-:W-:-:S02]  /*1d5d0*/  LOP3.LUT R136, R136, 0xffff, RZ, 0xc0, !PT ;  /* 0x0000ffff88887812 */ /* 0x000fc400078ec0ff */
[----:B------:R-:W-:Y:S02]  /*1d5e0*/  LOP3.LUT R232, R232, 0xffff, RZ, 0xc0, !PT ;  /* 0x0000ffffe8e87812 */ /* 0x000fe400078ec0ff */
[----:B------:R-:W-:Y:S02]  /*1d5f0*/  LOP3.LUT R93, R168, 0xffff, RZ, 0xc0, !PT ;  /* 0x0000ffffa85d7812 */ /* 0x000fe400078ec0ff */
[----:B------:R-:W-:Y:S02]  /*1d600*/  LOP3.LUT R104, R104, 0xffff, RZ, 0xc0, !PT ;  /* 0x0000ffff68687812 */ /* 0x000fe400078ec0ff */
[----:B------:R-:W-:Y:S02]  /*1d610*/  F2FP.SATFINITE.E4M3.F32.PACK_AB_MERGE_C R204, R205, R204, RZ ;  /* 0x000000cccdcc723e */ /* 0x000fe400048070ff */
[----:B------:R-:W-:Y:S02]  /*1d620*/  F2FP.SATFINITE.E4M3.F32.PACK_AB_MERGE_C R140, R141, R140, RZ ;  /* 0x0000008c8d8c723e */ /* 0x000fe400048070ff */
[----:B------:R-:W-:Y:S01]  /*1d630*/  F2FP.SATFINITE.E4M3.F32.PACK_AB_MERGE_C R32, R33, R32, RZ ;  /* 0x000000202120723e */ /* 0x000fe200048070ff */
[----:B------:R-:W4:Y:S01]  /*1d640*/  LDL.LU R141, [R1+0x118] ;  /* 0x00011800018d7983 */ /* 0x000f220000300800 */
[----:B------:R-:W-:-:S02]  /*1d650*/  LOP3.LUT R91, R12, 0xffff, RZ, 0xc0, !PT ;  /* 0x0000ffff0c5b7812 */ /* 0x000fc400078ec0ff */
[----:B------:R-:W-:Y:S01]  /*1d660*/  LOP3.LUT R206, R206, 0xffff, RZ, 0xc0, !PT ;  /* 0x0000ffffcece7812 */ /* 0x000fe200078ec0ff */
[----:B------:R-:W4:Y:S01]  /*1d670*/  LDL.LU R139, [R1+0x184] ;  /* 0x00018400018b7983 */ /* 0x000f220000300800 */
[----:B------:R-:W-:Y:S02]  /*1d680*/  LOP3.LUT R142, R142, 0xffff, RZ, 0xc0, !PT ;  /* 0x0000ffff8e8e7812 */ /* 0x000fe400078ec0ff */
[----:B------:R-:W-:Y:S01]  /*1d690*/  F2FP.SATFINITE.E4M3.F32.PACK_AB_MERGE_C R236, R237, R236, RZ ;  /* 0x000000ecedec723e */ /* 0x000fe200048070ff */
[----:B------:R-:W4:Y:S01]  /*1d6a0*/  LDL.LU R137, [R1+0x180] ;  /* 0x0001800001897983 */ /* 0x000f220000300800 */
[----:B------:R-:W-:Y:S02]  /*1d6b0*/  F2FP.SATFINITE.E4M3.F32.PACK_AB_MERGE_C R172, R173, R172, RZ ;  /* 0x000000acadac723e */ /* 0x000fe400048070ff */
[----:B------:R-:W-:Y:S02]  /*1d6c0*/  F2FP.SATFINITE.E4M3.F32.PACK_AB_MERGE_C R108, R109, R108, RZ ;  /* 0x0000006c6d6c723e */ /* 0x000fe400048070ff */
[----:B------:R-:W-:-:S02]  /*1d6d0*/  PRMT R152, R90, 0x3340, R1 ;  /* 0x000033405a987816 */ /* 0x000fc40000000001 */
[----:B------:R-:W-:Y:S02]  /*1d6e0*/  PRMT R59, R59, 0x5410, R10 ;  /* 0x000054103b3b7816 */ /* 0x000fe4000000000a */
[----:B------:R-:W-:Y:S02]  /*1d6f0*/  F2FP.SATFINITE.E4M3.F32.PACK_AB_MERGE_C R210, R211, R210, RZ ;  /* 0x000000d2d3d2723e */ /* 0x000fe400048070ff */
[----:B------:R-:W-:Y:S02]  /*1d700*/  F2FP.SATFINITE.E4M3.F32.PACK_AB_MERGE_C R146, R147, R146, RZ ;  /* 0x000000929392723e */ /* 0x000fe400048070ff */
[----:B------:R-:W-:Y:S02]  /*1d710*/  F2FP.SATFINITE.E4M3.F32.PACK_AB_MERGE_C R7, R7, R250, RZ ;  /* 0x000000fa0707723e */ /* 0x000fe400048070ff */
[----:B--2---:R-:W-:Y:S02]  /*1d720*/  F2FP.SATFINITE.E4M3.F32.PACK_AB_MERGE_C R52, R53, R52, RZ ;  /* 0x000000343534723e */ /* 0x004fe400048070ff */
[----:B------:R-:W-:-:S02]  /*1d730*/  PRMT R53, R226, 0x3340, R67 ;  /* 0x00003340e2357816 */ /* 0x000fc40000000043 */
[----:B------:R-:W-:Y:S02]  /*1d740*/  LOP3.LUT R190, R190, 0xffff, RZ, 0xc0, !PT ;  /* 0x0000ffffbebe7812 */ /* 0x000fe400078ec0ff */
[----:B------:R-:W-:Y:S02]  /*1d750*/  LOP3.LUT R126, R126, 0xffff, RZ, 0xc0, !PT ;  /* 0x0000ffff7e7e7812 */ /* 0x000fe400078ec0ff */
[----:B------:R-:W-:Y:S02]  /*1d760*/  LOP3.LUT R222, R222, 0xffff, RZ, 0xc0, !PT ;  /* 0x0000ffffdede7812 */ /* 0x000fe400078ec0ff */
[----:B------:R-:W-:Y:S02]  /*1d770*/  LOP3.LUT R94, R94, 0xffff, RZ, 0xc0, !PT ;  /* 0x0000ffff5e5e7812 */ /* 0x000fe400078ec0ff */
[----:B------:R-:W-:Y:S02]  /*1d780*/  F2FP.SATFINITE.E4M3.F32.PACK_AB_MERGE_C R224, R225, R224, RZ ;  /* 0x000000e0e1e0723e */ /* 0x000fe400048070ff */
[----:B------:R-:W-:-:S02]  /*1d790*/  F2FP.SATFINITE.E4M3.F32.PACK_AB_MERGE_C R198, R199, R198, RZ ;  /* 0x000000c6c7c6723e */ /* 0x000fc400048070ff */
[----:B------:R-:W-:Y:S02]  /*1d7a0*/  F2FP.SATFINITE.E4M3.F32.PACK_AB_MERGE_C R160, R161, R160, RZ ;  /* 0x000000a0a1a0723e */ /* 0x000fe400048070ff */
[----:B------:R-:W-:Y:S02]  /*1d7b0*/  F2FP.SATFINITE.E4M3.F32.PACK_AB_MERGE_C R134, R135, R134, RZ ;  /* 0x000000868786723e */ /* 0x000fe400048070ff */
[----:B------:R-:W-:Y:S01]  /*1d7c0*/  F2FP.SATFINITE.E4M3.F32.PACK_AB_MERGE_C R96, R97, R96, RZ ;  /* 0x000000606160723e */ /* 0x000fe200048070ff */
[----:B------:R-:W2:Y:S01]  /*1d7d0*/  LDL.LU R135, [R1+0x17c] ;  /* 0x00017c0001877983 */ /* 0x000ea20000300800 */
[----:B------:R-:W-:Y:S02]  /*1d7e0*/  F2FP.SATFINITE.E4M3.F32.PACK_AB_MERGE_C R68, R69, R68, RZ ;  /* 0x000000444544723e */ /* 0x000fe400048070ff */
[----:B------:R-:W-:Y:S02]  /*1d7f0*/  PRMT R9, R81, 0x3340, R200 ;  /* 0x0000334051097816 */ /* 0x000fe400000000c8 */
[----:B------:R-:W-:-:S02]  /*1d800*/  PRMT R12, R104, 0x3340, R1 ;  /* 0x00003340680c7816 */ /* 0x000fc40000000001 */
[----:B------:R-:W-:Y:S02]  /*1d810*/  LOP3.LUT R89, R11, 0xffff, RZ, 0xc0, !PT ;  /* 0x0000ffff0b597812 */ /* 0x000fe400078ec0ff */
[----:B------:R-:W-:Y:S02]  /*1d820*/  LOP3.LUT R204, R204, 0xffff, RZ, 0xc0, !PT ;  /* 0x0000ffffcccc7812 */ /* 0x000fe400078ec0ff */
[----:B------:R-:W-:Y:S01]  /*1d830*/  LOP3.LUT R140, R140, 0xffff, RZ, 0xc0, !PT ;  /* 0x0000ffff8c8c7812 */ /* 0x000fe200078ec0ff */
[----:B---3--:R-:W-:-:S05]  /*1d840*/  VIADD R31, R248, 0x3f ;  /* 0x0000003ff81f7836 */ /* 0x008fca0000000000 */
[----:B------:R-:W-:Y:S02]  /*1d850*/  ISETP.GE.AND P0, PT, R31, UR25, PT ;  /* 0x000000191f007c0c */ /* 0x000fe4000bf06270 */
[----:B------:R-:W-:Y:S02]  /*1d860*/  LOP3.LUT R31, R154, 0xffff, RZ, 0xc0, !PT ;  /* 0x0000ffff9a1f7812 */ /* 0x000fe400078ec0ff */
[----:B------:R-:W-:-:S04]  /*1d870*/  PRMT R154, R124, 0x3340, R1 ;  /* 0x000033407c9a7816 */ /* 0x000fc80000000001 */
[----:B------:R-:W-:Y:S02]  /*1d880*/  PRMT R2, R35, 0x5410, R154 ;  /* 0x0000541023027816 */ /* 0x000fe4000000009a */
[--C-:B------:R-:W-:Y:S02]  /*1d890*/  PRMT R154, R128, 0x3340, R1.reuse ;  /* 0x00003340809a7816 */ /* 0x100fe40000000001 */
[----:B------:R-:W-:Y:S02]  /*1d8a0*/  PRMT R35, R43, 0x3340, R194 ;  /* 0x000033402b237816 */ /* 0x000fe400000000c2 */
[----:B------:R-:W-:Y:S02]  /*1d8b0*/  PRMT R0, R3, 0x5410, R154 ;  /* 0x0000541003007816 */ /* 0x000fe4000000009a */
[----:B------:R-:W-:Y:S02]  /*1d8c0*/  PRMT R3, R35, 0x5410, R156 ;  /* 0x0000541023037816 */ /* 0x000fe4000000009c */
[----:B------:R-:W-:-:S02]  /*1d8d0*/  PRMT R156, R132, 0x3340, R1 ;  /* 0x00003340849c7816 */ /* 0x000fc40000000001 */
[----:B------:R-:W-:Y:S02]  /*1d8e0*/  PRMT R35, R5, 0x3340, R196 ;  /* 0x0000334005237816 */ /* 0x000fe400000000c4 */
[--C-:B------:R-:W-:Y:S02]  /*1d8f0*/  PRMT R154, R98, 0x3340, R1.reuse ;  /* 0x00003340629a7816 */ /* 0x100fe40000000001 */
[----:B------:R-:W-:Y:S02]  /*1d900*/  PRMT R35, R35, 0x5410, R156 ;  /* 0x0000541023237816 */ /* 0x000fe4000000009c */
[----:B------:R-:W-:Y:S02]  /*1d910*/  PRMT R156, R138, 0x3340, R1 ;  /* 0x000033408a9c7816 */ /* 0x000fe40000000001 */
[----:B------:R-:W-:Y:S02]  /*1d920*/  F2FP.SATFINITE.E4M3.F32.PACK_AB_MERGE_C R54, R55, R54, RZ ;  /* 0x000000363736723e */ /* 0x000fe400048070ff */
[----:B------:R-:W-:-:S02]  /*1d930*/  PRMT R33, R218, 0x3340, R31 ;  /* 0x00003340da217816 */ /* 0x000fc4000000001f */
[----:B------:R-:W-:Y:S02]  /*1d940*/  LOP3.LUT R55, R158, 0xffff, RZ, 0xc0, !PT ;  /* 0x0000ffff9e377812 */ /* 0x000fe400078ec0ff */
[----:B------:R-:W-:Y:S02]  /*1d950*/  PRMT R53, R53, 0x5410, R154 ;  /* 0x0000541035357816 */ /* 0x000fe4000000009a */
[----:B------:R-:W-:Y:S02]  /*1d960*/  PRMT R10, R61, 0x5410, R156 ;  /* 0x000054103d0a7816 */ /* 0x000fe4000000009c */
[----:B------:R-:W-:Y:S02]  /*1d970*/  PRMT R154, R136, 0x3340, R1 ;  /* 0x00003340889a7816 */ /* 0x000fe40000000001 */
[----:B------:R-:W-:Y:S02]  /*1d980*/  PRMT R61, R232, 0x3340, R93 ;  /* 0x00003340e83d7816 */ /* 0x000fe4000000005d */
[----:B------:R-:W-:-:S02]  /*1d990*/  PRMT R156, R142, 0x3340, R1 ;  /* 0x000033408e9c7816 */ /* 0x000fc40000000001 */
[----:B------:R-:W-:Y:S02]  /*1d9a0*/  PRMT R69, R91, 0x3340, R206 ;  /* 0x000033405b457816 */ /* 0x000fe400000000ce */
[----:B------:R-:W-:Y:S02]  /*1d9b0*/  F2FP.SATFINITE.E4M3.F32.PACK_AB_MERGE_C R208, R209, R208, RZ ;  /* 0x000000d0d1d0723e */ /* 0x000fe400048070ff */
[----:B------:R-:W-:Y:S02]  /*1d9c0*/  F2FP.SATFINITE.E4M3.F32.PACK_AB_MERGE_C R144, R145, R144, RZ ;  /* 0x000000909190723e */ /* 0x000fe400048070ff */
[----:B------:R-:W-:Y:S02]  /*1d9d0*/  F2FP.SATFINITE.E4M3.F32.PACK_AB_MERGE_C R36, R37, R36, RZ ;  /* 0x000000242524723e */ /* 0x000fe400048070ff */
[----:B------:R-:W-:Y:S02]  /*1d9e0*/  F2FP.SATFINITE.E4M3.F32.PACK_AB_MERGE_C R44, R45, R44, RZ ;  /* 0x0000002c2d2c723e */ /* 0x000fe400048070ff */
[----:B------:R-:W-:-:S02]  /*1d9f0*/  PRMT R33, R33, 0x5410, R152 ;  /* 0x0000541021217816 */ /* 0x000fc40000000098 */
[----:B------:R-:W-:Y:S02]  /*1da00*/  LOP3.LUT R236, R236, 0xffff, RZ, 0xc0, !PT ;  /* 0x0000ffffecec7812 */ /* 0x000fe400078ec0ff */
[----:B------:R-:W-:Y:S02]  /*1da10*/  LOP3.LUT R101, R172, 0xffff, RZ, 0xc0, !PT ;  /* 0x0000ffffac657812 */ /* 0x000fe400078ec0ff */
[----:B------:R-:W-:Y:S02]  /*1da20*/  LOP3.LUT R108, R108, 0xffff, RZ, 0xc0, !PT ;  /* 0x0000ffff6c6c7812 */ /* 0x000fe400078ec0ff */
[----:B------:R-:W-:Y:S02]  /*1da30*/  F2FP.SATFINITE.E4M3.F32.PACK_AB_MERGE_C R64, R65, R64, RZ ;  /* 0x000000404140723e */ /* 0x000fe400048070ff */
[----:B------:R-:W-:Y:S02]  /*1da40*/  PRMT R184, R126, 0x3340, R1 ;  /* 0x000033407eb87816 */ /* 0x000fe40000000001 */
[----:B------:R-:W-:-:S02]  /*1da50*/  PRMT R37, R27, 0x3340, R190 ;  /* 0x000033401b257816 */ /* 0x000fc400000000be */
[----:B------:R-:W-:Y:S02]  /*1da60*/  PRMT R152, R94, 0x3340, R1 ;  /* 0x000033405e987816 */ /* 0x000fe40000000001 */
[----:B------:R-:W-:Y:S02]  /*1da70*/  PRMT R45, R222, 0x3340, R55 ;  /* 0x00003340de2d7816 */ /* 0x000fe40000000037 */
[----:B------:R-:W-:Y:S02]  /*1da80*/  LOP3.LUT R99, R14, 0xffff, RZ, 0xc0, !PT ;  /* 0x0000ffff0e637812 */ /* 0x000fe400078ec0ff */
[----:B------:R-:W-:Y:S02]  /*1da90*/  LOP3.LUT R210, R210, 0xffff, RZ, 0xc0, !PT ;  /* 0x0000ffffd2d27812 */ /* 0x000fe400078ec0ff */
[----:B------:R-:W-:Y:S02]  /*1daa0*/  LOP3.LUT R146, R146, 0xffff, RZ, 0xc0, !PT ;  /* 0x0000ffff92927812 */ /* 0x000fe400078ec0ff */
[----:B------:R-:W-:-:S02]  /*1dab0*/  F2FP.SATFINITE.E4M3.F32.PACK_AB_MERGE_C R212, R213, R212, RZ ;  /* 0x000000d4d5d4723e */ /* 0x000fc400048070ff */
[----:B------:R-:W-:Y:S02]  /*1dac0*/  F2FP.SATFINITE.E4M3.F32.PACK_AB_MERGE_C R148, R149, R148, RZ ;  /* 0x000000949594723e */ /* 0x000fe400048070ff */
[----:B------:R-:W-:Y:S02]  /*1dad0*/  LOP3.LUT R7, R7, 0xffff, RZ, 0xc0, !PT ;  /* 0x0000ffff07077812 */ /* 0x000fe400078ec0ff */
[----:B------:R-:W-:Y:S02]  /*1dae0*/  LOP3.LUT R224, R224, 0xffff, RZ, 0xc0, !PT ;  /* 0x0000ffffe0e07812 */ /* 0x000fe400078ec0ff */
[----:B------:R-:W-:Y:S02]  /*1daf0*/  LOP3.LUT R198, R198, 0xffff, RZ, 0xc0, !PT ;  /* 0x0000ffffc6c67812 */ /* 0x000fe400078ec0ff */
[----:B------:R-:W-:Y:S02]  /*1db00*/  LOP3.LUT R65, R160, 0xffff, RZ, 0xc0, !PT ;  /* 0x0000ffffa0417812 */ /* 0x000fe400078ec0ff */
[----:B------:R-:W-:-:S02]  /*1db10*/  LOP3.LUT R96, R96, 0xffff, RZ, 0xc0, !PT ;  /* 0x0000ffff60607812 */ /* 0x000fc400078ec0ff */
[----:B------:R-:W-:Y:S02]  /*1db20*/  LOP3.LUT R134, R134, 0xffff, RZ, 0xc0, !PT ;  /* 0x0000ffff86867812 */ /* 0x000fe400078ec0ff */
[----:B------:R-:W-:Y:S02]  /*1db30*/  PRMT R9, R9, 0x5410, R154 ;  /* 0x0000541009097816 */ /* 0x000fe4000000009a */
[----:B------:R-:W-:Y:S02]  /*1db40*/  PRMT R61, R61, 0x5410, R12 ;  /* 0x000054103d3d7816 */ /* 0x000fe4000000000c */
[----:B------:R-:W-:Y:S02]  /*1db50*/  F2FP.SATFINITE.E4M3.F32.PACK_AB_MERGE_C R230, R231, R230, RZ ;  /* 0x000000e6e7e6723e */ /* 0x000fe400048070ff */
[----:B------:R-:W-:Y:S02]  /*1db60*/  F2FP.SATFINITE.E4M3.F32.PACK_AB_MERGE_C R214, R215, R214, RZ ;  /* 0x000000d6d7d6723e */ /* 0x000fe400048070ff */
[----:B------:R-:W-:-:S02]  /*1db70*/  F2FP.SATFINITE.E4M3.F32.PACK_AB_MERGE_C R166, R167, R166, RZ ;  /* 0x000000a6a7a6723e */ /* 0x000fc400048070ff */
[----:B------:R-:W-:Y:S02]  /*1db80*/  F2FP.SATFINITE.E4M3.F32.PACK_AB_MERGE_C R150, R151, R150, RZ ;  /* 0x000000969796723e */ /* 0x000fe400048070ff */
[----:B------:R-:W-:Y:S02]  /*1db90*/  F2FP.SATFINITE.E4M3.F32.PACK_AB_MERGE_C R102, R103, R102, RZ ;  /* 0x000000666766723e */ /* 0x000fe400048070ff */
[----:B------:R-:W-:Y:S02]  /*1dba0*/  PRMT R154, R140, 0x3340, R1 ;  /* 0x000033408c9a7816 */ /* 0x000fe40000000001 */
[----:B------:R-:W-:Y:S02]  /*1dbb0*/  PRMT R11, R89, 0x3340, R204 ;  /* 0x00003340590b7816 */ /* 0x000fe400000000cc */
[----:B------:R-:W-:Y:S02]  /*1dbc0*/  PRMT R12, R69, 0x5410, R156 ;  /* 0x00005410450c7816 */ /* 0x000fe4000000009c */
[----:B------:R-:W-:-:S02]  /*1dbd0*/  F2FP.SATFINITE.E4M3.F32.PACK_AB_MERGE_C R72, R73, R72, RZ ;  /* 0x000000484948723e */ /* 0x000fc400048070ff */
[----:B------:R-:W-:Y:S02]  /*1dbe0*/  LOP3.LUT R97, R13, 0xffff, RZ, 0xc0, !PT ;  /* 0x0000ffff0d617812 */ /* 0x000fe400078ec0ff */
[----:B------:R-:W-:Y:S02]  /*1dbf0*/  LOP3.LUT R208, R208, 0xffff, RZ, 0xc0, !PT ;  /* 0x0000ffffd0d07812 */ /* 0x000fe400078ec0ff */
[----:B------:R-:W-:Y:S02]  /*1dc00*/  LOP3.LUT R144, R144, 0xffff, RZ, 0xc0, !PT ;  /* 0x0000ffff90907812 */ /* 0x000fe400078ec0ff */
[----:B------:R-:W-:Y:S02]  /*1dc10*/  PRMT R14, R108, 0x3340, R1 ;  /* 0x000033406c0e7816 */ /* 0x000fe40000000001 */
[----:B------:R-:W-:Y:S02]  /*1dc20*/  PRMT R69, R236, 0x3340, R101 ;  /* 0x00003340ec457816 */ /* 0x000fe40000000065 */
[----:B-----5:R-:W-:-:S02]  /*1dc30*/  F2FP.SATFINITE.E4M3.F32.PACK_AB_MERGE_C R242, R243, R242, RZ ;  /* 0x000000f2f3f2723e */ /* 0x020fc400048070ff */
[----:B------:R-:W-:Y:S02]  /*1dc40*/  F2FP.SATFINITE.E4M3.F32.PACK_AB_MERGE_C R178, R179, R178, RZ ;  /* 0x000000b2b3b2723e */ /* 0x000fe400048070ff */
[----:B------:R-:W-:Y:S02]  /*1dc50*/  F2FP.SATFINITE.E4M3.F32.PACK_AB_MERGE_C R114, R115, R114, RZ ;  /* 0x000000727372723e */ /* 0x000fe400048070ff */
[----:B------:R-:W-:Y:S02]  /*1dc60*/  F2FP.SATFINITE.E4M3.F32.PACK_AB_MERGE_C R50, R51, R50, RZ ;  /* 0x000000323332723e */ /* 0x000fe400048070ff */
[----:B------:R-:W-:Y:S02]  /*1dc70*/  PRMT R25, R37, 0x5410, R184 ;  /* 0x0000541025197816 */ /* 0x000fe400000000b8 */
[----:B------:R-:W-:Y:S02]  /*1dc80*/  PRMT R45, R45, 0x5410, R152 ;  /* 0x000054102d2d7816 */ /* 0x000fe40000000098 */
[----:B------:R-:W-:-:S02]  /*1dc90*/  PRMT R156, R146, 0x3340, R1 ;  /* 0x00003340929c7816 */ /* 0x000fc40000000001 */
[----:B------:R-:W-:Y:S02]  /*1dca0*/  PRMT R73, R99, 0x3340, R210 ;  /* 0x0000334063497816 */ /* 0x000fe400000000d2 */
[----:B------:R-:W-:Y:S02]  /*1dcb0*/  F2FP.SATFINITE.E4M3.F32.PACK_AB_MERGE_C R106, R107, R106, RZ ;  /* 0x0000006a6b6a723e */ /* 0x000fe400048070ff */
[----:B------:R-:W-:Y:S02]  /*1dcc0*/  F2FP.SATFINITE.E4M3.F32.PACK_AB_MERGE_C R86, R87, R86, RZ ;  /* 0x000000565756723e */ /* 0x000fe400048070ff */
[--C-:B------:R-:W-:Y:S02]  /*1dcd0*/  PRMT R152, R96, 0x3340, R1.reuse ;  /* 0x0000334060987816 */ /* 0x100fe40000000001 */
[----:B------:R-:W-:Y:S02]  /*1dce0*/  PRMT R158, R134, 0x3340, R1 ;  /* 0x00003340869e7816 */ /* 0x000fe40000000001 */
[----:B------:R-:W-:-:S02]  /*1dcf0*/  PRMT R51, R224, 0x3340, R65 ;  /* 0x00003340e0337816 */ /* 0x000fc40000000041 */
[----:B------:R-:W-:Y:S02]  /*1dd00*/  PRMT R37, R7, 0x3340, R198 ;  /* 0x0000334007257816 */ /* 0x000fe400000000c6 */
[----:B------:R-:W-:Y:S02]  /*1dd10*/  LOP3.LUT R105, R15, 0xffff, RZ, 0xc0, !PT ;  /* 0x0000ffff0f697812 */ /* 0x000fe400078ec0ff */
[----:B------:R-:W-:Y:S02]  /*1dd20*/  LOP3.LUT R212, R212, 0xffff, RZ, 0xc0, !PT ;  /* 0x0000ffffd4d47812 */ /* 0x000fe400078ec0ff */
[----:B------:R-:W-:Y:S02]  /*1dd30*/  LOP3.LUT R148, R148, 0xffff, RZ, 0xc0, !PT ;  /* 0x0000ffff94947812 */ /* 0x000fe400078ec0ff */
[----:B------:R-:W-:Y:S02]  /*1dd40*/  F2FP.SATFINITE.E4M3.F32.PACK_AB_MERGE_C R244, R245, R244, RZ ;  /* 0x000000f4f5f4723e */ /* 0x000fe400048070ff */
[----:B------:R-:W-:-:S02]  /*1dd50*/  F2FP.SATFINITE.E4M3.F32.PACK_AB_MERGE_C R180, R181, R180, RZ ;  /* 0x000000b4b5b4723e */ /* 0x000fc400048070ff */
[----:B------:R-:W-:Y:S02]  /*1dd60*/  F2FP.SATFINITE.E4M3.F32.PACK_AB_MERGE_C R116, R117, R116, RZ ;  /* 0x000000747574723e */ /* 0x000fe400048070ff */
[----:B------:R-:W-:Y:S02]  /*1dd70*/  LOP3.LUT R230, R230, 0xffff, RZ, 0xc0, !PT ;  /* 0x0000ffffe6e67812 */ /* 0x000fe400078ec0ff */
[----:B------:R-:W-:Y:S02]  /*1dd80*/  LOP3.LUT R87, R166, 0xffff, RZ, 0xc0, !PT ;  /* 0x0000ffffa6577812 */ /* 0x000fe400078ec0ff */
[----:B------:R-:W-:Y:S02]  /*1dd90*/  LOP3.LUT R102, R102, 0xffff, RZ, 0xc0, !PT ;  /* 0x0000ffff66667812 */ /* 0x000fe400078ec0ff */
[----:B------:R-:W-:Y:S02]  /*1dda0*/  PRMT R11, R11, 0x5410, R154 ;  /* 0x000054100b0b7816 */ /* 0x000fe4000000009a */
[----:B------:R-:W-:-:S02]  /*1ddb0*/  LOP3.LUT R16, R16, 0xffff, RZ, 0xc0, !PT ;  /* 0x0000ffff10107812 */ /* 0x000fc400078ec0ff */
[----:B------:R-:W-:Y:S02]  /*1ddc0*/  LOP3.LUT R107, R214, 0xffff, RZ, 0xc0, !PT ;  /* 0x0000ffffd66b7812 */ /* 0x000fe400078ec0ff */
[----:B------:R-:W-:Y:S02]  /*1ddd0*/  LOP3.LUT R150, R150, 0xffff, RZ, 0xc0, !PT ;  /* 0x0000ffff96967812 */ /* 0x000fe400078ec0ff */
[----:B------:R-:W-:Y:S02]  /*1dde0*/  F2FP.SATFINITE.E4M3.F32.PACK_AB_MERGE_C R234, R235, R234, RZ ;  /* 0x000000eaebea723e */ /* 0x000fe400048070ff */
        /* <DEDUP_REMOVED lines=8> */
[----:B------:R-:W-:-:S02]  /*1de70*/  PRMT R14, R73, 0x5410, R156 ;  /* 0x00005410490e7816 */ /* 0x000fc4000000009c */
[----:B------:R-:W-:Y:S02]  /*1de80*/  LOP3.LUT R242, R242, 0xffff, RZ, 0xc0, !PT ;  /* 0x0000fffff2f27812 */ /* 0x000fe400078ec0ff */
[----:B------:R-:W-:Y:S02]  /*1de90*/  LOP3.LUT R111, R178, 0xffff, RZ, 0xc0, !PT ;  /* 0x0000ffffb26f7812 */ /* 0x000fe400078ec0ff */
[----:B------:R-:W-:Y:S02]  /*1dea0*/  LOP3.LUT R114, R114, 0xffff, RZ, 0xc0, !PT ;  /* 0x0000ffff72727812 */ /* 0x000fe400078ec0ff */
[----:B------:R-:W-:Y:S02]  /*1deb0*/  F2FP.SATFINITE.E4M3.F32.PACK_AB_MERGE_C R112, R113, R112, RZ ;  /* 0x000000707170723e */ /* 0x000fe400048070ff */
[----:B------:R-:W-:Y:S02]  /*1dec0*/  F2FP.SATFINITE.E4M3.F32.PACK_AB_MERGE_C R56, R57, R56, RZ ;  /* 0x000000383938723e */ /* 0x000fe400048070ff */
[----:B------:R-:W-:-:S02]  /*1ded0*/  PRMT R51, R51, 0x5410, R152 ;  /* 0x0000541033337816 */ /* 0x000fc40000000098 */
[----:B------:R-:W-:Y:S02]  /*1dee0*/  PRMT R37, R37, 0x5410, R158 ;  /* 0x0000541025257816 */ /* 0x000fe4000000009e */
[--C-:B------:R-:W-:Y:S02]  /*1def0*/  PRMT R156, R148, 0x3340, R1.reuse ;  /* 0x00003340949c7816 */ /* 0x100fe40000000001 */
[----:B------:R-:W-:Y:S02]  /*1df00*/  PRMT R15, R105, 0x3340, R212 ;  /* 0x00003340690f7816 */ /* 0x000fe400000000d4 */
[----:B------:R-:W-:Y:S02]  /*1df10*/  PRMT R152, R102, 0x3340, R1 ;  /* 0x0000334066987816 */ /* 0x000fe40000000001 */
[----:B------:R-:W-:Y:S02]  /*1df20*/  PRMT R57, R230, 0x3340, R87 ;  /* 0x00003340e6397816 */ /* 0x000fe40000000057 */
[----:B------:R-:W-:-:S02]  /*1df30*/  PRMT R158, R150, 0x3340, R1 ;  /* 0x00003340969e7816 */ /* 0x000fc40000000001 */
[----:B------:R-:W-:Y:S02]  /*1df40*/  PRMT R73, R16, 0x3340, R107 ;  /* 0x0000334010497816 */ /* 0x000fe4000000006b */
[----:B------:R-:W-:Y:S02]  /*1df50*/  LOP3.LUT R244, R244, 0xffff, RZ, 0xc0, !PT ;  /* 0x0000fffff4f47812 */ /* 0x000fe400078ec0ff */
[----:B------:R-:W-:Y:S02]  /*1df60*/  LOP3.LUT R113, R180, 0xffff, RZ, 0xc0, !PT ;  /* 0x0000ffffb4717812 */ /* 0x000fe400078ec0ff */
[----:B------:R-:W-:Y:S02]  /*1df70*/  LOP3.LUT R116, R116, 0xffff, RZ, 0xc0, !PT ;  /* 0x0000ffff74747812 */ /* 0x000fe400078ec0ff */
[----:B------:R-:W-:Y:S02]  /*1df80*/  F2FP.SATFINITE.E4M3.F32.PACK_AB_MERGE_C R76, R77, R76, RZ ;  /* 0x0000004c4d4c723e */ /* 0x000fe400048070ff */
[----:B------:R-:W-:-:S02]  /*1df90*/  LOP3.LUT R234, R234, 0xffff, RZ, 0xc0, !PT ;  /* 0x0000ffffeaea7812 */ /* 0x000fc400078ec0ff */
[----:B------:R-:W-:Y:S02]  /*1dfa0*/  LOP3.LUT R95, R170, 0xffff, RZ, 0xc0, !PT ;  /* 0x0000ffffaa5f7812 */ /* 0x000fe400078ec0ff */
[----:B------:R-:W-:Y:S02]  /*1dfb0*/  LOP3.LUT R106, R106, 0xffff, RZ, 0xc0, !PT ;  /* 0x0000ffff6a6a7812 */ /* 0x000fe400078ec0ff */
[----:B------:R-:W-:Y:S02]  /*1dfc0*/  PRMT R13, R13, 0x5410, R154 ;  /* 0x000054100d0d7816 */ /* 0x000fe4000000009a */
[----:B------:R-:W-:Y:S02]  /*1dfd0*/  LOP3.LUT R246, R246, 0xffff, RZ, 0xc0, !PT ;  /* 0x0000fffff6f67812 */ /* 0x000fe400078ec0ff */
[----:B------:R-:W-:Y:S02]  /*1dfe0*/  LOP3.LUT R115, R182, 0xffff, RZ, 0xc0, !PT ;  /* 0x0000ffffb6737812 */ /* 0x000fe400078ec0ff */
[----:B------:R-:W-:-:S02]  /*1dff0*/  LOP3.LUT R118, R118, 0xffff, RZ, 0xc0, !PT ;  /* 0x0000ffff76767812 */ /* 0x000fc400078ec0ff */
[----:B------:R-:W-:Y:S02]  /*1e000*/  SHF.R.U32.HI R6, RZ, 0x8, R6 ;  /* 0x00000008ff067819 */ /* 0x000fe40000011606 */
[----:B------:R-:W-:Y:S02]  /*1e010*/  SHF.R.U32.HI R19, RZ, 0x8, R19 ;  /* 0x00000008ff137819 */ /* 0x000fe40000011613 */
[----:B------:R-:W-:Y:S02]  /*1e020*/  F2FP.SATFINITE.E4M3.F32.PACK_AB_MERGE_C R238, R239, R238, RZ ;  /* 0x000000eeefee723e */ /* 0x000fe400048070ff */
[----:B------:R-:W-:Y:S02]  /*1e030*/  F2FP.SATFINITE.E4M3.F32.PACK_AB_MERGE_C R174, R175, R174, RZ ;  /* 0x000000aeafae723e */ /* 0x000fe400048070ff */
[----:B------:R-:W-:Y:S02]  /*1e040*/  PRMT R154, R114, 0x3340, R1 ;  /* 0x00003340729a7816 */ /* 0x000fe40000000001 */
[----:B------:R-:W-:-:S02]  /*1e050*/  PRMT R77, R242, 0x3340, R111 ;  /* 0x00003340f24d7816 */ /* 0x000fc4000000006f */
[----:B------:R-:W-:Y:S02]  /*1e060*/  F2FP.SATFINITE.E4M3.F32.PACK_AB_MERGE_C R78, R79, R78, RZ ;  /* 0x0000004e4f4e723e */ /* 0x000fe400048070ff */
[----:B------:R-:W-:Y:S02]  /*1e070*/  PRMT R15, R15, 0x5410, R156 ;  /* 0x000054100f0f7816 */ /* 0x000fe4000000009c */
[----:B------:R-:W-:Y:S02]  /*1e080*/  SHF.R.U32.HI R8, RZ, 0x8, R8 ;  /* 0x00000008ff087819 */ /* 0x000fe40000011608 */
[----:B------:R-:W-:Y:S02]  /*1e090*/  F2FP.SATFINITE.E4M3.F32.PACK_AB_MERGE_C R62, R63, R62, RZ ;  /* 0x0000003e3f3e723e */ /* 0x000fe400048070ff */
[----:B------:R-:W-:Y:S02]  /*1e0a0*/  PRMT R57, R57, 0x5410, R152 ;  /* 0x0000541039397816 */ /* 0x000fe40000000098 */
[----:B------:R-:W-:-:S02]  /*1e0b0*/  PRMT R73, R73, 0x5410, R158 ;  /* 0x0000541049497816 */ /* 0x000fc4000000009e */
[----:B------:R-:W-:Y:S02]  /*1e0c0*/  PRMT R156, R116, 0x3340, R1 ;  /* 0x00003340749c7816 */ /* 0x000fe40000000001 */
[----:B------:R-:W-:Y:S02]  /*1e0d0*/  PRMT R79, R244, 0x3340, R113 ;  /* 0x00003340f44f7816 */ /* 0x000fe40000000071 */
[----:B------:R-:W-:Y:S02]  /*1e0e0*/  PRMT R152, R106, 0x3340, R1 ;  /* 0x000033406a987816 */ /* 0x000fe40000000001 */
[----:B------:R-:W-:Y:S02]  /*1e0f0*/  PRMT R63, R234, 0x3340, R95 ;  /* 0x00003340ea3f7816 */ /* 0x000fe4000000005f */
[----:B------:R-:W-:Y:S02]  /*1e100*/  PRMT R158, R118, 0x3340, R1 ;  /* 0x00003340769e7816 */ /* 0x000fe40000000001 */
[----:B------:R-:W-:-:S02]  /*1e110*/  PRMT R117, R246, 0x3340, R115 ;  /* 0x00003340f6757816 */ /* 0x000fc40000000073 */
[----:B------:R-:W-:Y:S02]  /*1e120*/  LOP3.LUT R19, R19, 0xffff, RZ, 0xc0, !PT ;  /* 0x0000ffff13137812 */ /* 0x000fe400078ec0ff */
[----:B------:R-:W-:Y:S02]  /*1e130*/  LOP3.LUT R6, R6, 0xffff, RZ, 0xc0, !PT ;  /* 0x0000ffff06067812 */ /* 0x000fe400078ec0ff */
[----:B------:R-:W-:Y:S02]  /*1e140*/  SHF.R.U32.HI R218, RZ, 0x8, R218 ;  /* 0x00000008ffda7819 */ /* 0x000fe400000116da */
[----:B------:R-:W-:Y:S02]  /*1e150*/  SHF.R.U32.HI R31, RZ, 0x8, R31 ;  /* 0x00000008ff1f7819 */ /* 0x000fe4000001161f */
[----:B------:R-:W-:Y:S02]  /*1e160*/  LOP3.LUT R238, R238, 0xffff, RZ, 0xc0, !PT ;  /* 0x0000ffffeeee7812 */ /* 0x000fe400078ec0ff */
[----:B------:R-:W-:-:S02]  /*1e170*/  LOP3.LUT R103, R174, 0xffff, RZ, 0xc0, !PT ;  /* 0x0000ffffae677812 */ /* 0x000fc400078ec0ff */
[----:B------:R-:W-:Y:S02]  /*1e180*/  LOP3.LUT R110, R110, 0xffff, RZ, 0xc0, !PT ;  /* 0x0000ffff6e6e7812 */ /* 0x000fe400078ec0ff */
[----:B------:R-:W-:Y:S02]  /*1e190*/  PRMT R77, R77, 0x5410, R154 ;  /* 0x000054104d4d7816 */ /* 0x000fe4000000009a */
[----:B------:R-:W-:Y:S02]  /*1e1a0*/  SHF.R.U32.HI R4, RZ, 0x8, R4 ;  /* 0x00000008ff047819 */ /* 0x000fe40000011604 */
[----:B------:R-:W-:Y:S02]  /*1e1b0*/  SHF.R.U32.HI R29, RZ, 0x8, R29 ;  /* 0x00000008ff1d7819 */ /* 0x000fe4000001161d */
[----:B------:R-:W-:Y:S02]  /*1e1c0*/  F2FP.SATFINITE.E4M3.F32.PACK_AB_MERGE_C R240, R241, R240, RZ ;  /* 0x000000f0f1f0723e */ /* 0x000fe400048070ff */
[----:B------:R-:W-:-:S02]  /*1e1d0*/  F2FP.SATFINITE.E4M3.F32.PACK_AB_MERGE_C R176, R177, R176, RZ ;  /* 0x000000b0b1b0723e */ /* 0x000fc400048070ff */
[----:B------:R-:W-:Y:S02]  /*1e1e0*/  LOP3.LUT R154, R8, 0xffff, RZ, 0xc0, !PT ;  /* 0x0000ffff089a7812 */ /* 0x000fe400078ec0ff */
[----:B------:R-:W-:Y:S02]  /*1e1f0*/  PRMT R8, R79, 0x5410, R156 ;  /* 0x000054104f087816 */ /* 0x000fe4000000009c */
[----:B------:R-:W-:Y:S02]  /*1e200*/  F2FP.SATFINITE.E4M3.F32.PACK_AB_MERGE_C R70, R71, R70, RZ ;  /* 0x000000464746723e */ /* 0x000fe400048070ff */
[----:B------:R-:W-:Y:S02]  /*1e210*/  PRMT R63, R63, 0x5410, R152 ;  /* 0x000054103f3f7816 */ /* 0x000fe40000000098 */
[----:B------:R-:W-:Y:S02]  /*1e220*/  PRMT R79, R117, 0x5410, R158 ;  /* 0x00005410754f7816 */ /* 0x000fe4000000009e */
[----:B------:R-:W-:-:S02]  /*1e230*/  PRMT R19, R6, 0x3340, R19 ;  /* 0x0000334006137816 */ /* 0x000fc40000000013 */
[----:B------:R-:W-:Y:S02]  /*1e240*/  LOP3.LUT R31, R31, 0xffff, RZ, 0xc0, !PT ;  /* 0x0000ffff1f1f7812 */ /* 0x000fe400078ec0ff */
[----:B------:R-:W-:Y:S02]  /*1e250*/  LOP3.LUT R218, R218, 0xffff, RZ, 0xc0, !PT ;  /* 0x0000ffffdada7812 */ /* 0x000fe400078ec0ff */
[----:B------:R-:W-:Y:S02]  /*1e260*/  PRMT R152, R110, 0x3340, R1 ;  /* 0x000033406e987816 */ /* 0x000fe40000000001 */
[----:B------:R-:W-:Y:S02]  /*1e270*/  PRMT R71, R238, 0x3340, R103 ;  /* 0x00003340ee477816 */ /* 0x000fe40000000067 */
[----:B------:R-:W-:Y:S02]  /*1e280*/  LOP3.LUT R6, R29, 0xffff, RZ, 0xc0, !PT ;  /* 0x0000ffff1d067812 */ /* 0x000fe400078ec0ff */
[----:B------:R-:W-:-:S02]  /*1e290*/  LOP3.LUT R117, R4, 0xffff, RZ, 0xc0, !PT ;  /* 0x0000ffff04757812 */ /* 0x000fc400078ec0ff */
[----:B------:R-:W-:Y:S02]  /*1e2a0*/  SHF.R.U32.HI R222, RZ, 0x8, R222 ;  /* 0x00000008ffde7819 */ /* 0x000fe400000116de */
[----:B------:R-:W-:Y:S02]  /*1e2b0*/  SHF.R.U32.HI R55, RZ, 0x8, R55 ;  /* 0x00000008ff377819 */ /* 0x000fe40000011637 */
[----:B------:R-:W-:Y:S02]  /*1e2c0*/  SHF.R.U32.HI R5, RZ, 0x8, R5 ;  /* 0x00000008ff057819 */ /* 0x000fe40000011605 */
[----:B------:R-:W-:Y:S02]  /*1e2d0*/  SHF.R.U32.HI R230, RZ, 0x8, R230 ;  /* 0x00000008ffe67819 */ /* 0x000fe400000116e6 */
[----:B------:R-:W-:Y:S02]  /*1e2e0*/  SHF.R.U32.HI R87, RZ, 0x8, R87 ;  /* 0x00000008ff577819 */ /* 0x000fe40000011657 */
[----:B------:R-:W-:-:S02]  /*1e2f0*/  LOP3.LUT R240, R240, 0xffff, RZ, 0xc0, !PT ;  /* 0x0000fffff0f07812 */ /* 0x000fc400078ec0ff */
[----:B------:R-:W-:Y:S02]  /*1e300*/  LOP3.LUT R109, R176, 0xffff, RZ, 0xc0, !PT ;  /* 0x0000ffffb06d7812 */ /* 0x000fe400078ec0ff */
[----:B------:R-:W-:Y:S02]  /*1e310*/  LOP3.LUT R112, R112, 0xffff, RZ, 0xc0, !PT ;  /* 0x0000ffff70707812 */ /* 0x000fe400078ec0ff */
[----:B------:R-:W-:Y:S02]  /*1e320*/  SHF.R.U32.HI R41, RZ, 0x8, R41 ;  /* 0x00000008ff297819 */ /* 0x000fe40000011629 */
[----:B------:R-:W-:Y:S02]  /*1e330*/  SHF.R.U32.HI R192, RZ, 0x8, R192 ;  /* 0x00000008ffc07819 */ /* 0x000fe400000116c0 */
[----:B------:R-:W-:Y:S02]  /*1e340*/  SHF.R.U32.HI R81, RZ, 0x8, R81 ;  /* 0x00000008ff517819 */ /* 0x000fe40000011651 */
[----:B------:R-:W-:-:S02]  /*1e350*/  SHF.R.U32.HI R200, RZ, 0x8, R200 ;  /* 0x00000008ffc87819 */ /* 0x000fc400000116c8 */
[----:B------:R-:W-:Y:S02]  /*1e360*/  SHF.R.U32.HI R238, RZ, 0x8, R238 ;  /* 0x00000008ffee7819 */ /* 0x000fe400000116ee */
[----:B------:R-:W-:Y:S02]  /*1e370*/  SHF.R.U32.HI R103, RZ, 0x8, R103 ;  /* 0x00000008ff677819 */ /* 0x000fe40000011667 */
[----:B------:R-:W-:Y:S02]  /*1e380*/  SHF.R.U32.HI R97, RZ, 0x8, R97 ;  /* 0x00000008ff617819 */ /* 0x000fe40000011661 */
[----:B------:R-:W-:Y:S02]  /*1e390*/  SHF.R.U32.HI R208, RZ, 0x8, R208 ;  /* 0x00000008ffd07819 */ /* 0x000fe400000116d0 */
[----:B------:R-:W-:Y:S02]  /*1e3a0*/  SHF.R.U32.HI R99, RZ, 0x8, R99 ;  /* 0x00000008ff637819 */ /* 0x000fe40000011663 */
[----:B------:R-:W-:-:S02]  /*1e3b0*/  SHF.R.U32.HI R210, RZ, 0x8, R210 ;  /* 0x00000008ffd27819 */ /* 0x000fc400000116d2 */
[----:B------:R-:W-:Y:S02]  /*1e3c0*/  PRMT R29, R218, 0x3340, R31 ;  /* 0x00003340da1d7816 */ /* 0x000fe4000000001f */
[----:B------:R-:W-:Y:S02]  /*1e3d0*/  F2FP.SATFINITE.E4M3.F32.PACK_AB_MERGE_C R74, R75, R74, RZ ;  /* 0x0000004a4b4a723e */ /* 0x000fe400048070ff */
[----:B------:R-:W-:Y:S02]  /*1e3e0*/  PRMT R71, R71, 0x5410, R152 ;  /* 0x0000541047477816 */ /* 0x000fe40000000098 */
[----:B------:R-:W-:Y:S02]  /*1e3f0*/  PRMT R31, R117, 0x3340, R6 ;  /* 0x00003340751f7816 */ /* 0x000fe40000000006 */
[----:B------:R-:W-:Y:S02]  /*1e400*/  LOP3.LUT R55, R55, 0xffff, RZ, 0xc0, !PT ;  /* 0x0000ffff37377812 */ /* 0x000fe400078ec0ff */
[----:B------:R-:W-:-:S02]  /*1e410*/  LOP3.LUT R222, R222, 0xffff, RZ, 0xc0, !PT ;  /* 0x0000ffffdede7812 */ /* 0x000fc400078ec0ff */
[----:B------:R-:W-:Y:S02]  /*1e420*/  LOP3.LUT R4, R5, 0xffff, RZ, 0xc0, !PT ;  /* 0x0000ffff05047812 */ /* 0x000fe400078ec0ff */
[----:B------:R-:W-:Y:S02]  /*1e430*/  LOP3.LUT R87, R87, 0xffff, RZ, 0xc0, !PT ;  /* 0x0000ffff57577812 */ /* 0x000fe400078ec0ff */
[----:B------:R-:W-:Y:S02]  /*1e440*/  LOP3.LUT R230, R230, 0xffff, RZ, 0xc0, !PT ;  /* 0x0000ffffe6e67812 */ /* 0x000fe400078ec0ff */
[----:B------:R-:W-:Y:S02]  /*1e450*/  PRMT R152, R112, 0x3340, R1 ;  /* 0x0000334070987816 */ /* 0x000fe40000000001 */
[----:B------:R-:W-:Y:S02]  /*1e460*/  PRMT R75, R240, 0x3340, R109 ;  /* 0x00003340f04b7816 */ /* 0x000fe4000000006d */
[----:B------:R-:W-:-:S02]  /*1e470*/  LOP3.LUT R192, R192, 0xffff, RZ, 0xc0, !PT ;  /* 0x0000ffffc0c07812 */ /* 0x000fc400078ec0ff */
[----:B------:R-:W-:Y:S02]  /*1e480*/  LOP3.LUT R117, R41, 0xffff, RZ, 0xc0, !PT ;  /* 0x0000ffff29757812 */ /* 0x000fe400078ec0ff */
[----:B------:R-:W-:Y:S02]  /*1e490*/  LOP3.LUT R200, R200, 0xffff, RZ, 0xc0, !PT ;  /* 0x0000ffffc8c87812 */ /* 0x000fe400078ec0ff */
[----:B------:R-:W-:Y:S02]  /*1e4a0*/  LOP3.LUT R5, R81, 0xffff, RZ, 0xc0, !PT ;  /* 0x0000ffff51057812 */ /* 0x000fe400078ec0ff */
[----:B------:R-:W-:Y:S02]  /*1e4b0*/  SHF.R.U32.HI R234, RZ, 0x8, R234 ;  /* 0x00000008ffea7819 */ /* 0x000fe400000116ea */
[----:B------:R-:W-:Y:S02]  /*1e4c0*/  SHF.R.U32.HI R95, RZ, 0x8, R95 ;  /* 0x00000008ff5f7819 */ /* 0x000fe4000001165f */
[----:B------:R-:W-:-:S02]  /*1e4d0*/  SHF.R.U32.HI R196, RZ, 0x8, R196 ;  /* 0x00000008ffc47819 */ /* 0x000fc400000116c4 */
[----:B------:R-:W-:Y:S02]  /*1e4e0*/  SHF.R.U32.HI R7, RZ, 0x8, R7 ;  /* 0x00000008ff077819 */ /* 0x000fe40000011607 */
[----:B------:R-:W-:Y:S02]  /*1e4f0*/  SHF.R.U32.HI R198, RZ, 0x8, R198 ;  /* 0x00000008ffc67819 */ /* 0x000fe400000116c6 */
[----:B------:R-:W-:Y:S02]  /*1e500*/  SHF.R.U32.HI R89, RZ, 0x8, R89 ;  /* 0x00000008ff597819 */ /* 0x000fe40000011659 */
[----:B------:R-:W-:Y:S02]  /*1e510*/  SHF.R.U32.HI R204, RZ, 0x8, R204 ;  /* 0x00000008ffcc7819 */ /* 0x000fe400000116cc */
[----:B------:R-:W-:Y:S02]  /*1e520*/  LOP3.LUT R103, R103, 0xffff, RZ, 0xc0, !PT ;  /* 0x0000ffff67677812 */ /* 0x000fe400078ec0ff */
[----:B------:R-:W-:-:S02]  /*1e530*/  LOP3.LUT R238, R238, 0xffff, RZ, 0xc0, !PT ;  /* 0x0000ffffeeee7812 */ /* 0x000fc400078ec0ff */
[----:B------:R-:W-:Y:S02]  /*1e540*/  LOP3.LUT R208, R208, 0xffff, RZ, 0xc0, !PT ;  /* 0x0000ffffd0d07812 */ /* 0x000fe400078ec0ff */
[----:B------:R-:W-:Y:S02]  /*1e550*/  LOP3.LUT R97, R97, 0xffff, RZ, 0xc0, !PT ;  /* 0x0000ffff61617812 */ /* 0x000fe400078ec0ff */
[----:B------:R-:W-:Y:S02]  /*1e560*/  LOP3.LUT R210, R210, 0xffff, RZ, 0xc0, !PT ;  /* 0x0000ffffd2d27812 */ /* 0x000fe400078ec0ff */
[----:B------:R-:W-:Y:S02]  /*1e570*/  LOP3.LUT R99, R99, 0xffff, RZ, 0xc0, !PT ;  /* 0x0000ffff63637812 */ /* 0x000fe400078ec0ff */
[----:B------:R-:W-:Y:S02]  /*1e580*/  PRMT R41, R222, 0x3340, R55 ;  /* 0x00003340de297816 */ /* 0x000fe40000000037 */
[----:B------:R-:W-:-:S02]  /*1e590*/  PRMT R81, R230, 0x3340, R87 ;  /* 0x00003340e6517816 */ /* 0x000fc40000000057 */
[----:B------:R-:W-:Y:S02]  /*1e5a0*/  PRMT R75, R75, 0x5410, R152 ;  /* 0x000054104b4b7816 */ /* 0x000fe40000000098 */
[----:B------:R-:W-:Y:S02]  /*1e5b0*/  PRMT R55, R117, 0x3340, R192 ;  /* 0x0000334075377816 */ /* 0x000fe400000000c0 */
[----:B------:R-:W-:Y:S02]  /*1e5c0*/  SHF.R.U32.HI R85, RZ, 0x8, R85 ;  /* 0x00000008ff557819 */ /* 0x000fe40000011655 */
[----:B------:R-:W-:Y:S02]  /*1e5d0*/  PRMT R87, R5, 0x3340, R200 ;  /* 0x0000334005577816 */ /* 0x000fe400000000c8 */
[----:B------:R-:W-:Y:S02]  /*1e5e0*/  LOP3.LUT R95, R95, 0xffff, RZ, 0xc0, !PT ;  /* 0x0000ffff5f5f7812 */ /* 0x000fe400078ec0ff */
[----:B------:R-:W-:-:S02]  /*1e5f0*/  LOP3.LUT R234, R234, 0xffff, RZ, 0xc0, !PT ;  /* 0x0000ffffeaea7812 */ /* 0x000fc400078ec0ff */
[----:B----4-:R-:W-:Y:S02]  /*1e600*/  LOP3.LUT R152, R249, 0x300, RZ, 0xc0, !PT ;  /* 0x00000300f9987812 */ /* 0x010fe400078ec0ff */
[----:B------:R-:W-:Y:S02]  /*1e610*/  LOP3.LUT R117, R196, 0xffff, RZ, 0xc0, !PT ;  /* 0x0000ffffc4757812 */ /* 0x000fe400078ec0ff */
[----:B------:R-:W-:Y:S02]  /*1e620*/  LOP3.LUT R198, R198, 0xffff, RZ, 0xc0, !PT ;  /* 0x0000ffffc6c67812 */ /* 0x000fe400078ec0ff */
[----:B------:R-:W-:Y:S02]  /*1e630*/  LOP3.LUT R7, R7, 0xffff, RZ, 0xc0, !PT ;  /* 0x0000ffff07077812 */ /* 0x000fe400078ec0ff */
[----:B------:R-:W-:Y:S02]  /*1e640*/  LOP3.LUT R204, R204, 0xffff, RZ, 0xc0, !PT ;  /* 0x0000ffffcccc7812 */ /* 0x000fe400078ec0ff */
[----:B------:R-:W-:-:S02]  /*1e650*/  LOP3.LUT R5, R89, 0xffff, RZ, 0xc0, !PT ;  /* 0x0000ffff59057812 */ /* 0x000fc400078ec0ff */
[----:B------:R-:W-:Y:S02]  /*1e660*/  PRMT R238, R238, 0x3340, R103 ;  /* 0x00003340eeee7816 */ /* 0x000fe40000000067 */
[----:B------:R-:W-:Y:S02]  /*1e670*/  PRMT R208, R97, 0x3340, R208 ;  /* 0x0000334061d07816 */ /* 0x000fe400000000d0 */
[----:B------:R-:W-:Y:S02]  /*1e680*/  PRMT R210, R99, 0x3340, R210 ;  /* 0x0000334063d27816 */ /* 0x000fe400000000d2 */
[----:B------:R-:W-:Y:S02]  /*1e690*/  LOP3.LUT R97, R56, 0xffff, RZ, 0xc0, !PT ;  /* 0x0000ffff38617812 */ /* 0x000fe400078ec0ff */
[----:B------:R-:W-:Y:S02]  /*1e6a0*/  LOP3.LUT R99, R58, 0xffff, RZ, 0xc0, !PT ;  /* 0x0000ffff3a637812 */ /* 0x000fe400078ec0ff */
[----:B------:R-:W-:-:S02]  /*1e6b0*/  LOP3.LUT R103, R24, 0xffff, RZ, 0xc0, !PT ;  /* 0x0000ffff18677812 */ /* 0x000fc400078ec0ff */
[----:B------:R-:W-:Y:S02]  /*1e6c0*/  LOP3.LUT R26, R26, 0xffff, RZ, 0xc0, !PT ;  /* 0x0000ffff1a1a7812 */ /* 0x000fe400078ec0ff */
[----:B------:R-:W-:Y:S02]  /*1e6d0*/  LOP3.LUT R119, R85, 0xffff, RZ, 0xc0, !PT ;  /* 0x0000ffff55777812 */ /* 0x000fe400078ec0ff */
[----:B------:R-:W-:Y:S01]  /*1e6e0*/  PRMT R89, R234, 0x3340, R95 ;  /* 0x00003340ea597816 */ /* 0x000fe2000000005f */
[----:B------:R-:W-:Y:S01]  /*1e6f0*/  IMAD.IADD R39, R152, 0x1, R39 ;  /* 0x0000000198277824 */ /* 0x000fe200078e0227 */
[----:B------:R-:W-:Y:S02]  /*1e700*/  PRMT R117, R4, 0x3340, R117 ;  /* 0x0000334004757816 */ /* 0x000fe40000000075 */
[----:B------:R-:W-:Y:S02]  /*1e710*/  PRMT R85, R7, 0x3340, R198 ;  /* 0x0000334007557816 */ /* 0x000fe400000000c6 */
[----:B------:R-:W-:-:S02]  /*1e720*/  PRMT R95, R5, 0x3340, R204 ;  /* 0x00003340055f7816 */ /* 0x000fc400000000cc */
[----:B------:R-:W-:Y:S02]  /*1e730*/  PRMT R4, R22, 0x4210, R97 ;  /* 0x0000421016047816 */ /* 0x000fe40000000061 */
[----:B------:R-:W-:Y:S02]  /*1e740*/  PRMT R5, R20, 0x4210, R99 ;  /* 0x0000421014057816 */ /* 0x000fe40000000063 */
[----:B------:R-:W-:Y:S02]  /*1e750*/  PRMT R6, R18, 0x4210, R103 ;  /* 0x0000421012067816 */ /* 0x000fe40000000067 */
[----:B------:R-:W-:Y:S01]  /*1e760*/  PRMT R7, R33, 0x4210, R26 ;  /* 0x0000421021077816 */ /* 0x000fe2000000001a */
[----:B------:R-:W-:Y:S01]  /*1e770*/  BAR.SYNC.DEFER_BLOCKING 0x0 ;  /* 0x0000000000007b1d */ /* 0x000fe20000010000 */
[----:B------:R-:W-:-:S04]  /*1e780*/  SHF.R.U32.HI R128, RZ, 0x8, R128 ;  /* 0x00000008ff807819 */ /* 0x000fc80000011680 */
[----:B------:R-:W-:Y:S02]  /*1e790*/  LOP3.LUT R128, R128, 0xffff, RZ, 0xc0, !PT ;  /* 0x0000ffff80807812 */ /* 0x000fe400078ec0ff */
[----:B------:R-:W-:Y:S02]  /*1e7a0*/  SHF.R.U32.HI R83, RZ, 0x8, R83 ;  /* 0x00000008ff537819 */ /* 0x000fe40000011653 */
[----:B------:R-:W-:Y:S02]  /*1e7b0*/  PRMT R128, R128, 0x3340, R1 ;  /* 0x0000334080807816 */ /* 0x000fe40000000001 */
[----:B------:R-:W-:Y:S02]  /*1e7c0*/  SHF.R.U32.HI R202, RZ, 0x8, R202 ;  /* 0x00000008ffca7819 */ /* 0x000fe400000116ca */
[----:B------:R-:W-:Y:S01]  /*1e7d0*/  SHF.R.U32.HI R138, RZ, 0x8, R138 ;  /* 0x00000008ff8a7819 */ /* 0x000fe2000001168a */
[----:B------:R0:W-:Y:S01]  /*1e7e0*/  STSM.16.M88.4 [R39], R4 ;  /* 0x0000000427007844 */ /* 0x0001e20000000200 */
[----:B------:R-:W-:-:S02]  /*1e7f0*/  SHF.R.U32.HI R16, RZ, 0x8, R16 ;  /* 0x00000008ff107819 */ /* 0x000fc40000011610 */
[----:B------:R-:W-:Y:S02]  /*1e800*/  SHF.R.U32.HI R107, RZ, 0x8, R107 ;  /* 0x00000008ff6b7819 */ /* 0x000fe4000001166b */
[----:B------:R-:W-:Y:S02]  /*1e810*/  SHF.R.U32.HI R122, RZ, 0x8, R122 ;  /* 0x00000008ff7a7819 */ /* 0x000fe4000001167a */
[----:B------:R-:W-:Y:S02]  /*1e820*/  SHF.R.U32.HI R150, RZ, 0x8, R150 ;  /* 0x00000008ff967819 */ /* 0x000fe40000011696 */
[----:B------:R-:W-:Y:S02]  /*1e830*/  LOP3.LUT R202, R202, 0xffff, RZ, 0xc0, !PT ;  /* 0x0000ffffcaca7812 */ /* 0x000fe400078ec0ff */
[----:B------:R-:W-:Y:S02]  /*1e840*/  LOP3.LUT R83, R83, 0xffff, RZ, 0xc0, !PT ;  /* 0x0000ffff53537812 */ /* 0x000fe400078ec0ff */
[----:B------:R-:W-:-:S02]  /*1e850*/  LOP3.LUT R138, R138, 0xffff, RZ, 0xc0, !PT ;  /* 0x0000ffff8a8a7812 */ /* 0x000fc400078ec0ff */
[----:B------:R-:W-:Y:S02]  /*1e860*/  LOP3.LUT R107, R107, 0xffff, RZ, 0xc0, !PT ;  /* 0x0000ffff6b6b7812 */ /* 0x000fe400078ec0ff */
[----:B------:R-:W-:Y:S02]  /*1e870*/  LOP3.LUT R16, R16, 0xffff, RZ, 0xc0, !PT ;  /* 0x0000ffff10107812 */ /* 0x000fe400078ec0ff */
[----:B------:R-:W-:Y:S02]  /*1e880*/  PRMT R128, R55, 0x5410, R128 ;  /* 0x0000541037807816 */ /* 0x000fe40000000080 */
[----:B------:R-:W-:Y:S02]  /*1e890*/  LOP3.LUT R122, R122, 0xffff, RZ, 0xc0, !PT ;  /* 0x0000ffff7a7a7812 */ /* 0x000fe400078ec0ff */
[----:B------:R-:W-:Y:S02]  /*1e8a0*/  LOP3.LUT R150, R150, 0xffff, RZ, 0xc0, !PT ;  /* 0x0000ffff96967812 */ /* 0x000fe400078ec0ff */
[----:B------:R-:W-:-:S02]  /*1e8b0*/  LOP3.LUT R55, R17, 0x7f, RZ, 0xc0, !PT ;  /* 0x0000007f11377812 */ /* 0x000fc400078ec0ff */
[----:B------:R-:W-:Y:S02]  /*1e8c0*/  PRMT R83, R83, 0x3340, R202 ;  /* 0x0000334053537816 */ /* 0x000fe400000000ca */
[----:B------:R-:W-:Y:S02]  /*1e8d0*/  PRMT R138, R138, 0x3340, R1 ;  /* 0x000033408a8a7816 */ /* 0x000fe40000000001 */
[----:B------:R-:W-:Y:S02]  /*1e8e0*/  PRMT R16, R16, 0x3340, R107 ;  /* 0x0000334010107816 */ /* 0x000fe4000000006b */
[--C-:B------:R-:W-:Y:S02]  /*1e8f0*/  PRMT R122, R122, 0x3340, R1.reuse ;  /* 0x000033407a7a7816 */ /* 0x100fe40000000001 */
[----:B------:R-:W-:Y:S02]  /*1e900*/  PRMT R133, R150, 0x3340, R1 ;  /* 0x0000334096857816 */ /* 0x000fe40000000001 */
[----:B------:R-:W-:-:S02]  /*1e910*/  LEA R55, R55, UR58, 0x4 ;  /* 0x0000003a37377c11 */ /* 0x000fc4000f8e20ff */
[----:B------:R-:W-:Y:S02]  /*1e920*/  PRMT R138, R83, 0x5410, R138 ;  /* 0x00005410538a7816 */ /* 0x000fe4000000008a */
[----:B------:R-:W-:Y:S02]  /*1e930*/  PRMT R122, R19, 0x5410, R122 ;  /* 0x00005410137a7816 */ /* 0x000fe4000000007a */
[----:B------:R-:W-:Y:S01]  /*1e940*/  PRMT R83, R16, 0x5410, R133 ;  /* 0x0000541010537816 */ /* 0x000fe20000000085 */
[----:B------:R-:W-:Y:S01]  /*1e950*/  BAR.SYNC.DEFER_BLOCKING 0x0 ;  /* 0x0000000000007b1d */ /* 0x000fe20000010000 */
[----:B------:R-:W-:Y:S02]  /*1e960*/  SHF.R.U32.HI R21, RZ, 0x8, R21 ;  /* 0x00000008ff157819 */ /* 0x000fe40000011615 */
[----:B------:R-:W-:Y:S02]  /*1e970*/  SHF.R.U32.HI R120, RZ, 0x8, R120 ;  /* 0x00000008ff787819 */ /* 0x000fe40000011678 */
[----:B------:R-:W-:-:S02]  /*1e980*/  SHF.R.U32.HI R216, RZ, 0x8, R216 ;  /* 0x00000008ffd87819 */ /* 0x000fc400000116d8 */
[----:B------:R-:W-:Y:S02]  /*1e990*/  SHF.R.U32.HI R23, RZ, 0x8, R23 ;  /* 0x00000008ff177819 */ /* 0x000fe40000011617 */
[----:B------:R-:W-:Y:S02]  /*1e9a0*/  SHF.R.U32.HI R88, RZ, 0x8, R88 ;  /* 0x00000008ff587819 */ /* 0x000fe40000011658 */
[----:B------:R-:W-:Y:S02]  /*1e9b0*/  SHF.R.U32.HI R90, RZ, 0x8, R90 ;  /* 0x00000008ff5a7819 */ /* 0x000fe4000001165a */
[----:B------:R-:W-:Y:S02]  /*1e9c0*/  LOP3.LUT R21, R21, 0xffff, RZ, 0xc0, !PT ;  /* 0x0000ffff15157812 */ /* 0x000fe400078ec0ff */
[----:B------:R-:W-:Y:S01]  /*1e9d0*/  LOP3.LUT R120, R120, 0xffff, RZ, 0xc0, !PT ;  /* 0x0000ffff78787812 */ /* 0x000fe200078ec0ff */
[----:B------:R-:W1:Y:S01]  /*1e9e0*/  LDS.128 R16, [R55] ;  /* 0x0000000037107984 */ /* 0x000e620000000c00 */
[----:B------:R-:W-:-:S02]  /*1e9f0*/  LOP3.LUT R23, R23, 0xffff, RZ, 0xc0, !PT ;  /* 0x0000ffff17177812 */ /* 0x000fc400078ec0ff */
[----:B------:R-:W-:Y:S02]  /*1ea00*/  LOP3.LUT R216, R216, 0xffff, RZ, 0xc0, !PT ;  /* 0x0000ffffd8d87812 */ /* 0x000fe400078ec0ff */
[----:B------:R-:W-:Y:S02]  /*1ea10*/  LOP3.LUT R88, R88, 0xffff, RZ, 0xc0, !PT ;  /* 0x0000ffff58587812 */ /* 0x000fe400078ec0ff */
[----:B------:R-:W-:Y:S02]  /*1ea20*/  LOP3.LUT R90, R90, 0xffff, RZ, 0xc0, !PT ;  /* 0x0000ffff5a5a7812 */ /* 0x000fe400078ec0ff */
[----:B------:R-:W-:Y:S02]  /*1ea30*/  PRMT R21, R154, 0x3340, R21 ;  /* 0x000033409a157816 */ /* 0x000fe40000000015 */
[----:B------:R-:W-:Y:S02]  /*1ea40*/  PRMT R120, R120, 0x3340, R1 ;  /* 0x0000334078787816 */ /* 0x000fe40000000001 */
[----:B------:R-:W-:-:S02]  /*1ea50*/  PRMT R23, R216, 0x3340, R23 ;  /* 0x00003340d8177816 */ /* 0x000fc40000000017 */
[--C-:B------:R-:W-:Y:S02]  /*1ea60*/  PRMT R88, R88, 0x3340, R1.reuse ;  /* 0x0000334058587816 */ /* 0x100fe40000000001 */
[----:B------:R-:W-:Y:S02]  /*1ea70*/  PRMT R90, R90, 0x3340, R1 ;  /* 0x000033405a5a7816 */ /* 0x000fe40000000001 */
[----:B------:R-:W-:Y:S02]  /*1ea80*/  PRMT R120, R21, 0x5410, R120 ;  /* 0x0000541015787816 */ /* 0x000fe40000000078 */
[----:B------:R-:W-:Y:S01]  /*1ea90*/  PRMT R88, R23, 0x5410, R88 ;  /* 0x0000541017587816 */ /* 0x000fe20000000058 */
[----:B------:R-:W-:Y:S01]  /*1eaa0*/  BAR.SYNC.DEFER_BLOCKING 0x0 ;  /* 0x0000000000007b1d */ /* 0x000fe20000010000 */
[----:B------:R-:W-:Y:S02]  /*1eab0*/  PRMT R29, R29, 0x5410, R90 ;  /* 0x000054101d1d7816 */ /* 0x000fe4000000005a */
[----:B0-----:R-:W-:-:S02]  /*1eac0*/  PRMT R4, R120, 0x5210, R97 ;  /* 0x0000521078047816 */ /* 0x001fc40000000061 */
[----:B------:R-:W-:Y:S02]  /*1ead0*/  PRMT R5, R122, 0x5210, R99 ;  /* 0x000052107a057816 */ /* 0x000fe40000000063 */
[----:B------:R-:W-:Y:S02]  /*1eae0*/  PRMT R6, R88, 0x5210, R103 ;  /* 0x0000521058067816 */ /* 0x000fe40000000067 */
[----:B------:R-:W-:-:S05]  /*1eaf0*/  PRMT R7, R29, 0x5210, R26 ;  /* 0x000052101d077816 */ /* 0x000fca000000001a */
[----:B------:R-:W-:Y:S01]  /*1eb00*/  STSM.16.M88.4 [R39], R4 ;  /* 0x0000000427007844 */ /* 0x000fe20000000200 */
[----:B------:R-:W-:Y:S01]  /*1eb10*/  BAR.SYNC.DEFER_BLOCKING 0x0 ;  /* 0x0000000000007b1d */ /* 0x000fe20000010000 */
[----:B------:R-:W-:Y:S02]  /*1eb20*/  SHF.R.U32.HI R124, RZ, 0x8, R124 ;  /* 0x00000008ff7c7819 */ /* 0x000fe4000001167c */
[----:B------:R-:W-:Y:S02]  /*1eb30*/  SHF.R.U32.HI R27, RZ, 0x8, R27 ;  /* 0x00000008ff1b7819 */ /* 0x000fe4000001161b */
[----:B------:R-:W-:Y:S02]  /*1eb40*/  SHF.R.U32.HI R190, RZ, 0x8, R190 ;  /* 0x00000008ffbe7819 */ /* 0x000fe400000116be */
[----:B------:R-:W-:Y:S02]  /*1eb50*/  SHF.R.U32.HI R126, RZ, 0x8, R126 ;  /* 0x00000008ff7e7819 */ /* 0x000fe4000001167e */
[----:B------:R-:W-:-:S02]  /*1eb60*/  LOP3.LUT R124, R124, 0xffff, RZ, 0xc0, !PT ;  /* 0x0000ffff7c7c7812 */ /* 0x000fc400078ec0ff */
[----:B------:R-:W-:Y:S02]  /*1eb70*/  LOP3.LUT R190, R190, 0xffff, RZ, 0xc0, !PT ;  /* 0x0000ffffbebe7812 */ /* 0x000fe400078ec0ff */
[----:B------:R-:W-:Y:S01]  /*1eb80*/  LOP3.LUT R27, R27, 0xffff, RZ, 0xc0, !PT ;  /* 0x0000ffff1b1b7812 */ /* 0x000fe200078ec0ff */
[----:B------:R-:W0:Y:S01]  /*1eb90*/  LDS.128 R20, [R55] ;  /* 0x0000000037147984 */ /* 0x000e220000000c00 */
[----:B------:R-:W-:Y:S02]  /*1eba0*/  LOP3.LUT R126, R126, 0xffff, RZ, 0xc0, !PT ;  /* 0x0000ffff7e7e7812 */ /* 0x000fe400078ec0ff */
[--C-:B------:R-:W-:Y:S02]  /*1ebb0*/  PRMT R124, R124, 0x3340, R1.reuse ;  /* 0x000033407c7c7816 */ /* 0x100fe40000000001 */
[----:B------:R-:W-:Y:S02]  /*1ebc0*/  PRMT R27, R27, 0x3340, R190 ;  /* 0x000033401b1b7816 */ /* 0x000fe400000000be */
[----:B------:R-:W-:-:S02]  /*1ebd0*/  PRMT R126, R126, 0x3340, R1 ;  /* 0x000033407e7e7816 */ /* 0x000fc40000000001 */
        /* <DEDUP_REMOVED lines=8> */
[----:B------:R-:W-:Y:S02]  /*1ec60*/  PRMT R26, R47, 0x4210, R56 ;  /* 0x000042102f1a7816 */ /* 0x000fe40000000038 */
[----:B------:R-:W-:Y:S01]  /*1ec70*/  PRMT R27, R45, 0x4210, R58 ;  /* 0x000042102d1b7816 */ /* 0x000fe2000000003a */
[----:B------:R-:W-:Y:S06]  /*1ec80*/  BAR.SYNC.DEFER_BLOCKING 0x0 ;  /* 0x0000000000007b1d */ /* 0x000fec0000010000 */
[----:B------:R-:W-:Y:S02]  /*1ec90*/  STSM.16.M88.4 [R39], R24 ;  /* 0x0000001827007844 */ /* 0x000fe40000000200 */
[----:B------:R-:W-:Y:S01]  /*1eca0*/  BAR.SYNC.DEFER_BLOCKING 0x0 ;  /* 0x0000000000007b1d */ /* 0x000fe20000010000 */
[----:B------:R-:W-:-:S02]  /*1ecb0*/  SHF.R.U32.HI R220, RZ, 0x8, R220 ;  /* 0x00000008ffdc7819 */ /* 0x000fc400000116dc */
[----:B------:R-:W-:Y:S02]  /*1ecc0*/  SHF.R.U32.HI R49, RZ, 0x8, R49 ;  /* 0x00000008ff317819 */ /* 0x000fe40000011631 */
[----:B------:R-:W-:Y:S02]  /*1ecd0*/  SHF.R.U32.HI R92, RZ, 0x8, R92 ;  /* 0x00000008ff5c7819 */ /* 0x000fe4000001165c */
[----:B------:R-:W-:Y:S02]  /*1ece0*/  SHF.R.U32.HI R94, RZ, 0x8, R94 ;  /* 0x00000008ff5e7819 */ /* 0x000fe4000001165e */
[----:B------:R-:W-:Y:S02]  /*1ecf0*/  LOP3.LUT R49, R49, 0xffff, RZ, 0xc0, !PT ;  /* 0x0000ffff31317812 */ /* 0x000fe400078ec0ff */
[----:B------:R-:W-:Y:S02]  /*1ed00*/  LOP3.LUT R220, R220, 0xffff, RZ, 0xc0, !PT ;  /* 0x0000ffffdcdc7812 */ /* 0x000fe400078ec0ff */
[----:B------:R-:W-:-:S02]  /*1ed10*/  LOP3.LUT R92, R92, 0xffff, RZ, 0xc0, !PT ;  /* 0x0000ffff5c5c7812 */ /* 0x000fc400078ec0ff */
[----:B------:R-:W-:Y:S01]  /*1ed20*/  LOP3.LUT R94, R94, 0xffff, RZ, 0xc0, !PT ;  /* 0x0000ffff5e5e7812 */ /* 0x000fe200078ec0ff */
[----:B------:R-:W3:Y:S01]  /*1ed30*/  LDS.128 R4, [R55] ;  /* 0x0000000037047984 */ /* 0x000ee20000000c00 */
[----:B------:R-:W-:Y:S02]  /*1ed40*/  PRMT R49, R220, 0x3340, R49 ;  /* 0x00003340dc317816 */ /* 0x000fe40000000031 */
[--C-:B------:R-:W-:Y:S02]  /*1ed50*/  PRMT R92, R92, 0x3340, R1.reuse ;  /* 0x000033405c5c7816 */ /* 0x100fe40000000001 */
[----:B------:R-:W-:Y:S02]  /*1ed60*/  PRMT R94, R94, 0x3340, R1 ;  /* 0x000033405e5e7816 */ /* 0x000fe40000000001 */
        /* <DEDUP_REMOVED lines=13> */
[----:B------:R-:W-:Y:S02]  /*1ee40*/  SHF.R.U32.HI R91, RZ, 0x8, R91 ;  /* 0x00000008ff5b7819 */ /* 0x000fe4000001165b */
[----:B------:R-:W-:Y:S02]  /*1ee50*/  SHF.R.U32.HI R206, RZ, 0x8, R206 ;  /* 0x00000008ffce7819 */ /* 0x000fe400000116ce */
[----:B------:R-:W-:-:S02]  /*1ee60*/  SHF.R.U32.HI R142, RZ, 0x8, R142 ;  /* 0x00000008ff8e7819 */ /* 0x000fc4000001168e */
[----:B------:R-:W-:Y:S02]  /*1ee70*/  LOP3.LUT R113, R113, 0xffff, RZ, 0xc0, !PT ;  /* 0x0000ffff71717812 */ /* 0x000fe400078ec0ff */
[----:B------:R-:W-:Y:S01]  /*1ee80*/  LOP3.LUT R244, R244, 0xffff, RZ, 0xc0, !PT ;  /* 0x0000fffff4f47812 */ /* 0x000fe200078ec0ff */
[----:B------:R-:W4:Y:S01]  /*1ee90*/  LDS.128 R24, [R55] ;  /* 0x0000000037187984 */ /* 0x000f220000000c00 */
[----:B------:R-:W-:Y:S02]  /*1eea0*/  LOP3.LUT R116, R116, 0xffff, RZ, 0xc0, !PT ;  /* 0x0000ffff74747812 */ /* 0x000fe400078ec0ff */
[----:B------:R-:W-:Y:S02]  /*1eeb0*/  SHF.R.U32.HI R242, RZ, 0x8, R242 ;  /* 0x00000008fff27819 */ /* 0x000fe400000116f2 */
[----:B------:R-:W-:Y:S02]  /*1eec0*/  SHF.R.U32.HI R111, RZ, 0x8, R111 ;  /* 0x00000008ff6f7819 */ /* 0x000fe4000001166f */
        /* <DEDUP_REMOVED lines=8> */
[--C-:B------:R-:W-:Y:S02]  /*1ef50*/  PRMT R106, R106, 0x3340, R1.reuse ;  /* 0x000033406a6a7816 */ /* 0x100fe40000000001 */
[----:B------:R-:W-:Y:S02]  /*1ef60*/  PRMT R91, R91, 0x3340, R206 ;  /* 0x000033405b5b7816 */ /* 0x000fe400000000ce */
[----:B------:R-:W-:Y:S02]  /*1ef70*/  PRMT R142, R142, 0x3340, R1 ;  /* 0x000033408e8e7816 */ /* 0x000fe40000000001 */
[----:B------:R-:W-:Y:S02]  /*1ef80*/  PRMT R244, R244, 0x5410, R33 ;  /* 0x00005410f4f47816 */ /* 0x000fe40000000021 */
[----:B------:R-:W-:-:S02]  /*1ef90*/  LOP3.LUT R33, R64, 0xffff, RZ, 0xc0, !PT ;  /* 0x0000ffff40217812 */ /* 0x000fc400078ec0ff */
[----:B------:R-:W-:Y:S02]  /*1efa0*/  LOP3.LUT R66, R66, 0xffff, RZ, 0xc0, !PT ;  /* 0x0000ffff42427812 */ /* 0x000fe400078ec0ff */
[----:B------:R-:W-:Y:S02]  /*1efb0*/  LOP3.LUT R32, R32, 0xffff, RZ, 0xc0, !PT ;  /* 0x0000ffff20207812 */ /* 0x000fe400078ec0ff */
[----:B------:R-:W-:Y:S02]  /*1efc0*/  LOP3.LUT R34, R34, 0xffff, RZ, 0xc0, !PT ;  /* 0x0000ffff22227812 */ /* 0x000fe400078ec0ff */
        /* <DEDUP_REMOVED lines=8> */
[----:B------:R-:W-:Y:S02]  /*1f050*/  SHF.R.U32.HI R43, RZ, 0x8, R43 ;  /* 0x00000008ff2b7819 */ /* 0x000fe4000001162b */
[----:B------:R-:W-:-:S02]  /*1f060*/  SHF.R.U32.HI R194, RZ, 0x8, R194 ;  /* 0x00000008ffc27819 */ /* 0x000fc400000116c2 */
[----:B------:R-:W-:-:S03]  /*1f070*/  SHF.R.U32.HI R130, RZ, 0x8, R130 ;  /* 0x00000008ff827819 */ /* 0x000fc60000011682 */
[----:B------:R-:W2:Y:S01]  /*1f080*/  LDC R53, c[0x0][0x244] ;  /* 0x00009100ff357b82 */ /* 0x000ea20000000800 */
[----:B------:R1:W-:Y:S07]  /*1f090*/  STSM.16.M88.4 [R39], R88 ;  /* 0x0000005827007844 */ /* 0x0003ee0000000200 */
[----:B------:R-:W-:Y:S01]  /*1f0a0*/  BAR.SYNC.DEFER_BLOCKING 0x0 ;  /* 0x0000000000007b1d */ /* 0x000fe20000010000 */
        /* <DEDUP_REMOVED lines=8> */
[----:B------:R-:W-:Y:S01]  /*1f130*/  LOP3.LUT R130, R130, 0xffff, RZ, 0xc0, !PT ;  /* 0x0000ffff82827812 */ /* 0x000fe200078ec0ff */
[----:B------:R-:W4:Y:S01]  /*1f140*/  LDS.128 R28, [R55] ;  /* 0x00000000371c7984 */ /* 0x000f220000000c00 */
[----:B------:R-:W-:Y:S02]  /*1f150*/  SHF.R.U32.HI R105, RZ, 0x8, R105 ;  /* 0x00000008ff697819 */ /* 0x000fe40000011669 */
[----:B------:R-:W-:Y:S02]  /*1f160*/  SHF.R.U32.HI R212, RZ, 0x8, R212 ;  /* 0x00000008ffd47819 */ /* 0x000fe400000116d4 */
[----:B------:R-:W-:Y:S02]  /*1f170*/  LOP3.LUT R65, R65, 0xffff, RZ, 0xc0, !PT ;  /* 0x0000ffff41417812 */ /* 0x000fe400078ec0ff */
        /* <DEDUP_REMOVED lines=9> */
[----:B------:R-:W-:Y:S02]  /*1f210*/  PRMT R65, R224, 0x3340, R65 ;  /* 0x00003340e0417816 */ /* 0x000fe40000000041 */
        /* <DEDUP_REMOVED lines=10> */
[----:B------:R-:W-:Y:S01]  /*1f2c0*/  PRMT R67, R67, 0x5210, R34 ;  /* 0x0000521043437816 */ /* 0x000fe20000000022 */
[----:B------:R-:W-:Y:S01]  /*1f2d0*/  BAR.SYNC.DEFER_BLOCKING 0x0 ;  /* 0x0000000000007b1d */ /* 0x000fe20000010000 */
[----:B------:R-:W-:-:S05]  /*1f2e0*/  LOP3.LUT R68, R68, 0xffff, RZ, 0xc0, !PT ;  /* 0x0000ffff44447812 */ /* 0x000fca00078ec0ff */
[----:B------:R0:W-:Y:S01]  /*1f2f0*/  STSM.16.M88.4 [R39], R64 ;  /* 0x0000004027007844 */ /* 0x0001e20000000200 */
[----:B------:R-:W-:Y:S01]  /*1f300*/  PRMT R92, R35, 0x4210, R68 ;  /* 0x00004210235c7816 */ /* 0x000fe20000000044 */
[----:B------:R-:W-:Y:S01]  /*1f310*/  BAR.SYNC.DEFER_BLOCKING 0x0 ;  /* 0x0000000000007b1d */ /* 0x000fe20000010000 */
[----:B------:R-:W-:Y:S02]  /*1f320*/  SHF.R.U32.HI R232, RZ, 0x8, R232 ;  /* 0x00000008ffe87819 */ /* 0x000fe400000116e8 */
[----:B------:R-:W-:Y:S02]  /*1f330*/  SHF.R.U32.HI R93, RZ, 0x8, R93 ;  /* 0x00000008ff5d7819 */ /* 0x000fe4000001165d */
[----:B------:R-:W-:Y:S02]  /*1f340*/  SHF.R.U32.HI R104, RZ, 0x8, R104 ;  /* 0x00000008ff687819 */ /* 0x000fe40000011668 */
[----:B------:R-:W-:Y:S02]  /*1f350*/  SHF.R.U32.HI R140, RZ, 0x8, R140 ;  /* 0x00000008ff8c7819 */ /* 0x000fe4000001168c */
[----:B------:R-:W-:-:S02]  /*1f360*/  SHF.R.U32.HI R240, RZ, 0x8, R240 ;  /* 0x00000008fff07819 */ /* 0x000fc400000116f0 */
[----:B------:R-:W-:Y:S02]  /*1f370*/  SHF.R.U32.HI R109, RZ, 0x8, R109 ;  /* 0x00000008ff6d7819 */ /* 0x000fe4000001166d */
[----:B------:R-:W-:Y:S01]  /*1f380*/  LOP3.LUT R93, R93, 0xffff, RZ, 0xc0, !PT ;  /* 0x0000ffff5d5d7812 */ /* 0x000fe200078ec0ff */
[----:B------:R-:W4:Y:S01]  /*1f390*/  LDS.128 R32, [R55] ;  /* 0x0000000037207984 */ /* 0x000f220000000c00 */
[----:B------:R-:W-:Y:S02]  /*1f3a0*/  LOP3.LUT R232, R232, 0xffff, RZ, 0xc0, !PT ;  /* 0x0000ffffe8e87812 */ /* 0x000fe400078ec0ff */
[----:B------:R-:W-:Y:S02]  /*1f3b0*/  LOP3.LUT R104, R104, 0xffff, RZ, 0xc0, !PT ;  /* 0x0000ffff68687812 */ /* 0x000fe400078ec0ff */
[----:B------:R-:W-:Y:S02]  /*1f3c0*/  LOP3.LUT R140, R140, 0xffff, RZ, 0xc0, !PT ;  /* 0x0000ffff8c8c7812 */ /* 0x000fe400078ec0ff */
[----:B------:R-:W-:-:S02]  /*1f3d0*/  LOP3.LUT R109, R109, 0xffff, RZ, 0xc0, !PT ;  /* 0x0000ffff6d6d7812 */ /* 0x000fc400078ec0ff */
[----:B------:R-:W-:Y:S02]  /*1f3e0*/  LOP3.LUT R240, R240, 0xffff, RZ, 0xc0, !PT ;  /* 0x0000fffff0f07812 */ /* 0x000fe400078ec0ff */
[----:B------:R-:W-:Y:S02]  /*1f3f0*/  PRMT R93, R232, 0x3340, R93 ;  /* 0x00003340e85d7816 */ /* 0x000fe4000000005d */
[--C-:B------:R-:W-:Y:S02]  /*1f400*/  PRMT R104, R104, 0x3340, R1.reuse ;  /* 0x0000334068687816 */ /* 0x100fe40000000001 */
[----:B------:R-:W-:Y:S02]  /*1f410*/  PRMT R140, R140, 0x3340, R1 ;  /* 0x000033408c8c7816 */ /* 0x000fe40000000001 */
[----:B------:R-:W-:Y:S02]  /*1f420*/  LOP3.LUT R70, R70, 0xffff, RZ, 0xc0, !PT ;  /* 0x0000ffff46467812 */ /* 0x000fe400078ec0ff */
[----:B------:R-:W-:-:S02]  /*1f430*/  LOP3.LUT R36, R36, 0xffff, RZ, 0xc0, !PT ;  /* 0x0000ffff24247812 */ /* 0x000fc400078ec0ff */
[----:B------:R-:W-:Y:S02]  /*1f440*/  LOP3.LUT R38, R38, 0xffff, RZ, 0xc0, !PT ;  /* 0x0000ffff26267812 */ /* 0x000fe400078ec0ff */
[----:B------:R-:W-:Y:S02]  /*1f450*/  PRMT R240, R240, 0x3340, R109 ;  /* 0x00003340f0f07816 */ /* 0x000fe4000000006d */
[----:B------:R-:W-:Y:S02]  /*1f460*/  PRMT R109, R93, 0x5410, R104 ;  /* 0x000054105d6d7816 */ /* 0x000fe40000000068 */
[----:B------:R-:W-:Y:S02]  /*1f470*/  PRMT R113, R95, 0x5410, R140 ;  /* 0x000054105f717816 */ /* 0x000fe4000000008c */
[----:B------:R-:W-:Y:S02]  /*1f480*/  PRMT R93, R37, 0x4210, R70 ;  /* 0x00004210255d7816 */ /* 0x000fe40000000046 */
[----:B------:R-:W-:-:S02]  /*1f490*/  PRMT R94, R59, 0x4210, R36 ;  /* 0x000042103b5e7816 */ /* 0x000fc40000000024 */
[----:B------:R-:W-:Y:S01]  /*1f4a0*/  PRMT R95, R57, 0x4210, R38 ;  /* 0x00004210395f7816 */ /* 0x000fe20000000026 */
[----:B------:R-:W-:Y:S06]  /*1f4b0*/  BAR.SYNC.DEFER_BLOCKING 0x0 ;  /* 0x0000000000007b1d */ /* 0x000fec0000010000 */
[----:B------:R3:W-:Y:S01]  /*1f4c0*/  STSM.16.M88.4 [R39], R92 ;  /* 0x0000005c27007844 */ /* 0x0007e20000000200 */
[----:B------:R-:W-:Y:S02]  /*1f4d0*/  LOP3.LUT R0, R40, 0xffff, RZ, 0xc0, !PT ;  /* 0x0000ffff28007812 */ /* 0x000fe400078ec0ff */
[----:B------:R-:W-:Y:S01]  /*1f4e0*/  LOP3.LUT R2, R42, 0xffff, RZ, 0xc0, !PT ;  /* 0x0000ffff2a027812 */ /* 0x000fe200078ec0ff */
[----:B------:R-:W-:Y:S01]  /*1f4f0*/  BAR.SYNC.DEFER_BLOCKING 0x0 ;  /* 0x0000000000007b1d */ /* 0x000fe20000010000 */
        /* <DEDUP_REMOVED lines=9> */
[----:B------:R-:W-:Y:S02]  /*1f590*/  LOP3.LUT R100, R100, 0xffff, RZ, 0xc0, !PT ;  /* 0x0000ffff64647812 */ /* 0x000fe400078ec0ff */
[----:B------:R-:W-:Y:S02]  /*1f5a0*/  LOP3.LUT R102, R102, 0xffff, RZ, 0xc0, !PT ;  /* 0x0000ffff66667812 */ /* 0x000fe400078ec0ff */
[--C-:B------:R-:W-:Y:S02]  /*1f5b0*/  PRMT R132, R132, 0x3340, R1.reuse ;  /* 0x0000334084847816 */ /* 0x100fe40000000001 */
[----:B------:R-:W-:Y:S02]  /*1f5c0*/  PRMT R134, R134, 0x3340, R1 ;  /* 0x0000334086867816 */ /* 0x000fe40000000001 */
[----:B------:R-:W-:-:S02]  /*1f5d0*/  PRMT R119, R228, 0x3340, R119 ;  /* 0x00003340e4777816 */ /* 0x000fc40000000077 */
[--C-:B------:R-:W-:Y:S02]  /*1f5e0*/  PRMT R100, R100, 0x3340, R1.reuse ;  /* 0x0000334064647816 */ /* 0x100fe40000000001 */
[----:B------:R-:W-:Y:S02]  /*1f5f0*/  PRMT R102, R102, 0x3340, R1 ;  /* 0x0000334066667816 */ /* 0x000fe40000000001 */
[----:B------:R-:W-:Y:S02]  /*1f600*/  PRMT R117, R117, 0x5410, R132 ;  /* 0x0000541075757816 */ /* 0x000fe40000000084 */
[----:B------:R-:W-:Y:S02]  /*1f610*/  PRMT R85, R85, 0x5410, R134 ;  /* 0x0000541055557816 */ /* 0x000fe40000000086 */
[----:B------:R-:W-:Y:S02]  /*1f620*/  PRMT R119, R119, 0x5410, R100 ;  /* 0x0000541077777816 */ /* 0x000fe40000000064 */
[----:B------:R-:W-:-:S02]  /*1f630*/  PRMT R107, R81, 0x5410, R102 ;  /* 0x00005410516b7816 */ /* 0x000fc40000000066 */
[----:B-1----:R-:W-:Y:S02]  /*1f640*/  PRMT R88, R117, 0x5210, R68 ;  /* 0x0000521075587816 */ /* 0x002fe40000000044 */
[----:B------:R-:W-:Y:S02]  /*1f650*/  PRMT R89, R85, 0x5210, R70 ;  /* 0x0000521055597816 */ /* 0x000fe40000000046 */
[----:B------:R-:W-:Y:S02]  /*1f660*/  PRMT R90, R119, 0x5210, R36 ;  /* 0x00005210775a7816 */ /* 0x000fe40000000024 */
[----:B------:R-:W-:Y:S01]  /*1f670*/  PRMT R91, R107, 0x5210, R38 ;  /* 0x000052106b5b7816 */ /* 0x000fe20000000026 */
[----:B------:R-:W-:Y:S06]  /*1f680*/  BAR.SYNC.DEFER_BLOCKING 0x0 ;  /* 0x0000000000007b1d */ /* 0x000fec0000010000 */
[----:B------:R1:W-:Y:S02]  /*1f690*/  STSM.16.M88.4 [R39], R88 ;  /* 0x0000005827007844 */ /* 0x0003e40000000200 */
[----:B------:R-:W-:Y:S01]  /*1f6a0*/  BAR.SYNC.DEFER_BLOCKING 0x0 ;  /* 0x0000000000007b1d */ /* 0x000fe20000010000 */
[----:B------:R-:W-:-:S02]  /*1f6b0*/  LOP3.LUT R72, R72, 0xffff, RZ, 0xc0, !PT ;  /* 0x0000ffff48487812 */ /* 0x000fc400078ec0ff */
[----:B------:R-:W-:-:S03]  /*1f6c0*/  LOP3.LUT R3, R74, 0xffff, RZ, 0xc0, !PT ;  /* 0x0000ffff4a037812 */ /* 0x000fc600078ec0ff */
[----:B------:R-:W4:Y:S01]  /*1f6d0*/  LDS.128 R56, [R55] ;  /* 0x0000000037387984 */ /* 0x000f220000000c00 */
[----:B0-----:R-:W-:Y:S02]  /*1f6e0*/  PRMT R64, R9, 0x4210, R72 ;  /* 0x0000421009407816 */ /* 0x001fe40000000048 */
[----:B------:R-:W-:Y:S02]  /*1f6f0*/  PRMT R65, R10, 0x4210, R3 ;  /* 0x000042100a417816 */ /* 0x000fe40000000003 */
[----:B------:R-:W-:Y:S02]  /*1f700*/  PRMT R66, R61, 0x4210, R0 ;  /* 0x000042103d427816 */ /* 0x000fe40000000000 */
[----:B------:R-:W-:Y:S01]  /*1f710*/  PRMT R67, R63, 0x4210, R2 ;  /* 0x000042103f437816 */ /* 0x000fe20000000002 */
[----:B------:R-:W-:Y:S01]  /*1f720*/  BAR.SYNC.DEFER_BLOCKING 0x0 ;  /* 0x0000000000007b1d */ /* 0x000fe20000010000 */
[----:B---3--:R-:W-:-:S05]  /*1f730*/  PRMT R94, R109, 0x5210, R0 ;  /* 0x000052106d5e7816 */ /* 0x008fca0000000000 */
[----:B------:R-:W-:Y:S02]  /*1f740*/  STSM.16.M88.4 [R39], R64 ;  /* 0x0000004027007844 */ /* 0x000fe40000000200 */
[----:B------:R-:W-:Y:S01]  /*1f750*/  BAR.SYNC.DEFER_BLOCKING 0x0 ;  /* 0x0000000000007b1d */ /* 0x000fe20000010000 */
[----:B------:R-:W-:Y:S02]  /*1f760*/  PRMT R95, R111, 0x5210, R2 ;  /* 0x000052106f5f7816 */ /* 0x000fe40000000002 */
[----:B------:R-:W-:Y:S02]  /*1f770*/  LOP3.LUT R0, R44, 0xffff, RZ, 0xc0, !PT ;  /* 0x0000ffff2c007812 */ /* 0x000fe400078ec0ff */
[----:B------:R-:W-:Y:S02]  /*1f780*/  LOP3.LUT R2, R46, 0xffff, RZ, 0xc0, !PT ;  /* 0x0000ffff2e027812 */ /* 0x000fe400078ec0ff */
[----:B------:R-:W-:-:S04]  /*1f790*/  SHF.R.U32.HI R136, RZ, 0x8, R136 ;  /* 0x00000008ff887819 */ /* 0x000fc80000011688 */
[----:B------:R-:W-:Y:S01]  /*1f7a0*/  LOP3.LUT R136, R136, 0xffff, RZ, 0xc0, !PT ;  /* 0x0000ffff88887812 */ /* 0x000fe200078ec0ff */
[----:B------:R-:W0:Y:S03]  /*1f7b0*/  LDS.128 R44, [R55] ;  /* 0x00000000372c7984 */ /* 0x000e260000000c00 */
[----:B------:R-:W-:-:S04]  /*1f7c0*/  PRMT R136, R136, 0x3340, R1 ;  /* 0x0000334088887816 */ /* 0x000fc80000000001 */
[----:B------:R-:W-:Y:S02]  /*1f7d0*/  PRMT R87, R87, 0x5410, R136 ;  /* 0x0000541057577816 */ /* 0x000fe40000000088 */
[----:B------:R-:W-:Y:S02]  /*1f7e0*/  PRMT R93, R138, 0x5210, R3 ;  /* 0x000052108a5d7816 */ /* 0x000fe40000000003 */
[----:B------:R-:W-:Y:S01]  /*1f7f0*/  PRMT R92, R87, 0x5210, R72 ;  /* 0x00005210575c7816 */ /* 0x000fe20000000048 */
[----:B------:R-:W-:Y:S06]  /*1f800*/  BAR.SYNC.DEFER_BLOCKING 0x0 ;  /* 0x0000000000007b1d */ /* 0x000fec0000010000 */
[----:B------:R-:W-:Y:S02]  /*1f810*/  STSM.16.M88.4 [R39], R92 ;  /* 0x0000005c27007844 */ /* 0x000fe40000000200 */
[----:B------:R-:W-:Y:S01]  /*1f820*/  BAR.SYNC.DEFER_BLOCKING 0x0 ;  /* 0x0000000000007b1d */ /* 0x000fe20000010000 */
[----:B------:R-:W-:-:S02]  /*1f830*/  LOP3.LUT R76, R76, 0xffff, RZ, 0xc0, !PT ;  /* 0x0000ffff4c4c7812 */ /* 0x000fc400078ec0ff */
[----:B------:R-:W-:-:S03]  /*1f840*/  LOP3.LUT R3, R78, 0xffff, RZ, 0xc0, !PT ;  /* 0x0000ffff4e037812 */ /* 0x000fc600078ec0ff */
[----:B------:R-:W3:Y:S01]  /*1f850*/  LDS.128 R60, [R55] ;  /* 0x00000000373c7984 */ /* 0x000ee20000000c00 */
[----:B-1----:R-:W-:Y:S02]  /*1f860*/  PRMT R88, R11, 0x4210, R76 ;  /* 0x000042100b587816 */ /* 0x002fe4000000004c */
[----:B------:R-:W-:Y:S02]  /*1f870*/  PRMT R89, R12, 0x4210, R3 ;  /* 0x000042100c597816 */ /* 0x000fe40000000003 */
[----:B------:R-:W-:Y:S02]  /*1f880*/  PRMT R90, R69, 0x4210, R0 ;  /* 0x00004210455a7816 */ /* 0x000fe40000000000 */
[----:B------:R-:W-:Y:S01]  /*1f890*/  PRMT R91, R71, 0x4210, R2 ;  /* 0x00004210475b7816 */ /* 0x000fe20000000002 */
[----:B------:R-:W-:Y:S06]  /*1f8a0*/  BAR.SYNC.DEFER_BLOCKING 0x0 ;  /* 0x0000000000007b1d */ /* 0x000fec0000010000 */
[----:B------:R1:W-:Y:S02]  /*1f8b0*/  STSM.16.M88.4 [R39], R88 ;  /* 0x0000005827007844 */ /* 0x0003e40000000200 */
        /* <DEDUP_REMOVED lines=22> */
[----:B------:R-:W-:-:S02]  /*1fa20*/  LOP3.LUT R80, R80, 0xffff, RZ, 0xc0, !PT ;  /* 0x0000ffff50507812 */ /* 0x000fc400078ec0ff */
[----:B------:R-:W-:Y:S02]  /*1fa30*/  LOP3.LUT R3, R82, 0xffff, RZ, 0xc0, !PT ;  /* 0x0000ffff52037812 */ /* 0x000fe400078ec0ff */
[----:B------:R-:W-:Y:S02]  /*1fa40*/  LOP3.LUT R48, R48, 0xffff, RZ, 0xc0, !PT ;  /* 0x0000ffff30307812 */ /* 0x000fe400078ec0ff */
[----:B------:R-:W-:Y:S01]  /*1fa50*/  LOP3.LUT R50, R50, 0xffff, RZ, 0xc0, !PT ;  /* 0x0000ffff32327812 */ /* 0x000fe200078ec0ff */
[----:B------:R-:W3:Y:S01]  /*1fa60*/  LDS.128 R68, [R55] ;  /* 0x0000000037447984 */ /* 0x000ee20000000c00 */
[----:B-1----:R-:W-:Y:S02]  /*1fa70*/  PRMT R88, R13, 0x4210, R80 ;  /* 0x000042100d587816 */ /* 0x002fe40000000050 */
[----:B------:R-:W-:Y:S01]  /*1fa80*/  PRMT R89, R14, 0x4210, R3 ;  /* 0x000042100e597816 */ /* 0x000fe20000000003 */
[----:B------:R-:W1:Y:S01]  /*1fa90*/  LDC R13, c[0x0][0x244] ;  /* 0x00009100ff0d7b82 */ /* 0x000e620000000800 */
[----:B------:R-:W-:-:S02]  /*1faa0*/  PRMT R90, R75, 0x4210, R48 ;  /* 0x000042104b5a7816 */ /* 0x000fc40000000030 */
[----:B------:R-:W-:-:S05]  /*1fab0*/  PRMT R91, R77, 0x4210, R50 ;  /* 0x000042104d5b7816 */ /* 0x000fca0000000032 */
[----:B------:R-:W-:Y:S01]  /*1fac0*/  BAR.SYNC.DEFER_BLOCKING 0x0 ;  /* 0x0000000000007b1d */ /* 0x000fe20000010000 */
[----:B------:R-:W-:Y:S02]  /*1fad0*/  SHF.R.U32.HI R112, RZ, 0x8, R112 ;  /* 0x00000008ff707819 */ /* 0x000fe40000011670 */
[----:B------:R-:W-:Y:S02]  /*1fae0*/  SHF.R.U32.HI R114, RZ, 0x8, R114 ;  /* 0x00000008ff727819 */ /* 0x000fe40000011672 */
[----:B------:R-:W-:Y:S02]  /*1faf0*/  LOP3.LUT R112, R112, 0xffff, RZ, 0xc0, !PT ;  /* 0x0000ffff70707812 */ /* 0x000fe400078ec0ff */
[----:B------:R-:W-:Y:S01]  /*1fb00*/  LOP3.LUT R114, R114, 0xffff, RZ, 0xc0, !PT ;  /* 0x0000ffff72727812 */ /* 0x000fe200078ec0ff */
[----:B------:R-:W-:Y:S01]  /*1fb10*/  STSM.16.M88.4 [R39], R88 ;  /* 0x0000005827007844 */ /* 0x000fe20000000200 */
[--C-:B------:R-:W-:Y:S02]  /*1fb20*/  PRMT R127, R112, 0x3340, R1.reuse ;  /* 0x00003340707f7816 */ /* 0x100fe40000000001 */
        /* <DEDUP_REMOVED lines=8> */
[----:B------:R-:W-:Y:S02]  /*1fbb0*/  LOP3.LUT R144, R144, 0xffff, RZ, 0xc0, !PT ;  /* 0x0000ffff90907812 */ /* 0x000fe400078ec0ff */
[----:B------:R-:W-:Y:S02]  /*1fbc0*/  LOP3.LUT R146, R146, 0xffff, RZ, 0xc0, !PT ;  /* 0x0000ffff92927812 */ /* 0x000fe400078ec0ff */
[--C-:B------:R-:W-:Y:S02]  /*1fbd0*/  PRMT R123, R144, 0x3340, R1.reuse ;  /* 0x00003340907b7816 */ /* 0x100fe40000000001 */
[----:B------:R-:W-:Y:S01]  /*1fbe0*/  PRMT R125, R146, 0x3340, R1 ;  /* 0x00003340927d7816 */ /* 0x000fe20000000001 */
[----:B------:R-:W3:Y:S01]  /*1fbf0*/  LDS.128 R48, [R55] ;  /* 0x0000000037307984 */ /* 0x000ee20000000c00 */
[----:B------:R-:W-:Y:S02]  /*1fc00*/  PRMT R123, R208, 0x5410, R123 ;  /* 0x00005410d07b7816 */ /* 0x000fe4000000007b */
[----:B------:R-:W-:-:S02]  /*1fc10*/  PRMT R210, R210, 0x5410, R125 ;  /* 0x00005410d2d27816 */ /* 0x000fc4000000007d */
[----:B------:R-:W-:Y:S02]  /*1fc20*/  PRMT R92, R123, 0x5210, R80 ;  /* 0x000052107b5c7816 */ /* 0x000fe40000000050 */
[----:B------:R-:W-:Y:S01]  /*1fc30*/  PRMT R93, R210, 0x5210, R3 ;  /* 0x00005210d25d7816 */ /* 0x000fe20000000003 */
[----:B------:R-:W-:Y:S01]  /*1fc40*/  BAR.SYNC.DEFER_BLOCKING 0x0 ;  /* 0x0000000000007b1d */ /* 0x000fe20000010000 */
[----:B------:R-:W-:-:S05]  /*1fc50*/  LOP3.LUT R3, R52, 0xffff, RZ, 0xc0, !PT ;  /* 0x0000ffff34037812 */ /* 0x000fca00078ec0ff */
[----:B------:R-:W-:Y:S01]  /*1fc60*/  STSM.16.M88.4 [R39], R92 ;  /* 0x0000005c27007844 */ /* 0x000fe20000000200 */
[----:B------:R-:W-:Y:S01]  /*1fc70*/  PRMT R74, R8, 0x4210, R3 ;  /* 0x00004210084a7816 */ /* 0x000fe20000000003 */
[----:B------:R-:W-:Y:S01]  /*1fc80*/  BAR.SYNC.DEFER_BLOCKING 0x0 ;  /* 0x0000000000007b1d */ /* 0x000fe20000010000 */
[----:B------:R-:W-:Y:S02]  /*1fc90*/  LOP3.LUT R84, R84, 0xffff, RZ, 0xc0, !PT ;  /* 0x0000ffff54547812 */ /* 0x000fe400078ec0ff */
[----:B------:R-:W-:Y:S02]  /*1fca0*/  LOP3.LUT R86, R86, 0xffff, RZ, 0xc0, !PT ;  /* 0x0000ffff56567812 */ /* 0x000fe400078ec0ff */
[----:B------:R-:W-:Y:S01]  /*1fcb0*/  LOP3.LUT R54, R54, 0xffff, RZ, 0xc0, !PT ;  /* 0x0000ffff36367812 */ /* 0x000fe200078ec0ff */
[----:B------:R-:W3:Y:S01]  /*1fcc0*/  LDS.128 R8, [R55] ;  /* 0x0000000037087984 */ /* 0x000ee20000000c00 */
[----:B------:R-:W-:Y:S02]  /*1fcd0*/  PRMT R72, R15, 0x4210, R84 ;  /* 0x000042100f487816 */ /* 0x000fe40000000054 */
[----:B------:R-:W-:-:S02]  /*1fce0*/  PRMT R73, R73, 0x4210, R86 ;  /* 0x0000421049497816 */ /* 0x000fc40000000056 */
[----:B------:R-:W-:Y:S01]  /*1fcf0*/  PRMT R75, R79, 0x4210, R54 ;  /* 0x000042104f4b7816 */ /* 0x000fe20000000036 */
[----:B------:R-:W-:Y:S01]  /*1fd00*/  BAR.SYNC.DEFER_BLOCKING 0x0 ;  /* 0x0000000000007b1d */ /* 0x000fe20000010000 */
[----:B------:R-:W-:-:S05]  /*1fd10*/  IMAD R2, R141, UR4, RZ ;  /* 0x000000048d027c24 */ /* 0x000fca000f8e02ff */
[----:B------:R2:W-:Y:S01]  /*1fd20*/  STSM.16.M88.4 [R39], R72 ;  /* 0x0000004827007844 */ /* 0x0005e20000000200 */
[----:B-1----:R-:W-:Y:S01]  /*1fd30*/  IMAD R52, R13, 0x80, R2 ;  /* 0x000000800d347824 */ /* 0x002fe200078e0202 */
[----:B------:R-:W-:Y:S01]  /*1fd40*/  SHF.R.U32.HI R148, RZ, 0x8, R148 ;  /* 0x00000008ff947819 */ /* 0x000fe20000011694 */
[----:B------:R-:W-:Y:S01]  /*1fd50*/  ULDC UR4, c[0x0][0x248] ;  /* 0x0000920000047ab9 */ /* 0x000fe20000000800 */
[----:B------:R-:W-:Y:S01]  /*1fd60*/  BAR.SYNC.DEFER_BLOCKING 0x0 ;  /* 0x0000000000007b1d */ /* 0x000fe20000010000 */
[----:B------:R-:W-:Y:S02]  /*1fd70*/  SHF.R.U32.HI R115, RZ, 0x8, R115 ;  /* 0x00000008ff737819 */ /* 0x000fe40000011673 */
[----:B------:R-:W-:Y:S02]  /*1fd80*/  SHF.R.U32.HI R246, RZ, 0x8, R246 ;  /* 0x00000008fff67819 */ /* 0x000fe400000116f6 */
[----:B------:R-:W-:Y:S02]  /*1fd90*/  SHF.R.U32.HI R118, RZ, 0x8, R118 ;  /* 0x00000008ff767819 */ /* 0x000fe40000011676 */
[----:B------:R-:W-:-:S02]  /*1fda0*/  LOP3.LUT R148, R148, 0xffff, RZ, 0xc0, !PT ;  /* 0x0000ffff94947812 */ /* 0x000fc400078ec0ff */
[----:B------:R-:W-:Y:S02]  /*1fdb0*/  LOP3.LUT R115, R115, 0xffff, RZ, 0xc0, !PT ;  /* 0x0000ffff73737812 */ /* 0x000fe400078ec0ff */
[----:B------:R-:W-:Y:S01]  /*1fdc0*/  LOP3.LUT R246, R246, 0xffff, RZ, 0xc0, !PT ;  /* 0x0000fffff6f67812 */ /* 0x000fe200078ec0ff */
[----:B--2---:R-:W1:Y:S01]  /*1fdd0*/  LDC R75, c[0x0][0x244] ;  /* 0x00009100ff4b7b82 */ /* 0x004e620000000800 */
[----:B------:R-:W-:Y:S01]  /*1fde0*/  LOP3.LUT R118, R118, 0xffff, RZ, 0xc0, !PT ;  /* 0x0000ffff76767812 */ /* 0x000fe200078ec0ff */
[----:B------:R-:W2:Y:S01]  /*1fdf0*/  LDS.128 R12, [R55] ;  /* 0x00000000370c7984 */ /* 0x000ea20000000c00 */
        /* <DEDUP_REMOVED lines=8> */
[----:B------:R-:W-:Y:S01]  /*1fe80*/  PRMT R87, R81, 0x5210, R54 ;  /* 0x0000521051577816 */ /* 0x000fe20000000036 */
[----:B------:R-:W-:Y:S01]  /*1fe90*/  BAR.SYNC.DEFER_BLOCKING 0x0 ;  /* 0x0000000000007b1d */ /* 0x000fe20000010000 */
[----:B------:R-:W-:-:S04]  /*1fea0*/  IADD3 R0, P1, R2, UR6, RZ ;  /* 0x0000000602007c10 */ /* 0x000fc8000ff3e0ff */
[----:B------:R-:W-:Y:S01]  /*1feb0*/  LEA.HI.X.SX32 R2, R2, UR7, 0x1, P1 ;  /* 0x0000000702027c11 */ /* 0x000fe200088f0eff */
[----:B------:R-:W-:Y:S02]  /*1fec0*/  ULDC.64 UR6, c[0x0][0x228] ;  /* 0x00008a0000067ab9 */ /* 0x000fe40000000a00 */
[----:B------:R-:W-:Y:S01]  /*1fed0*/  ISETP.GE.AND P1, PT, R141, UR6, PT ;  /* 0x000000068d007c0c */ /* 0x000fe2000bf26270 */
[C---:B------:R-:W-:Y:S01]  /*1fee0*/  IMAD R76, R248.reuse, UR4, RZ ;  /* 0x00000004f84c7c24 */ /* 0x040fe2000f8e02ff */
[----:B------:R-:W-:Y:S02]  /*1fef0*/  ULDC.64 UR4, c[0x0][0x220] ;  /* 0x0000880000047ab9 */ /* 0x000fe40000000a00 */
[----:B------:R-:W-:Y:S01]  /*1ff00*/  ISETP.LT.AND P1, PT, R248, UR27, !P1 ;  /* 0x0000001bf8007c0c */ /* 0x000fe2000cf21270 */
[----:B------:R1:W-:Y:S01]  /*1ff10*/  STSM.16.M88.4 [R39], R84 ;  /* 0x0000005427007844 */ /* 0x0003e20000000200 */
[----:B------:R-:W-:Y:S01]  /*1ff20*/  SHF.R.S32.HI R77, RZ, 0x1f, R76 ;  /* 0x0000001fff4d7819 */ /* 0x000fe2000001144c */
[----:B------:R-:W-:Y:S01]  /*1ff30*/  BAR.SYNC.DEFER_BLOCKING 0x0 ;  /* 0x0000000000007b1d */ /* 0x000fe20000010000 */
[----:B------:R-:W-:Y:S01]  /*1ff40*/  IADD3 R36, P2, R76, R0, RZ ;  /* 0x000000004c247210 */ /* 0x000fe20007f5e0ff */
[----:B------:R-:W-:Y:S01]  /*1ff50*/  IMAD R54, R53, 0x80, R52 ;  /* 0x0000008035367824 */ /* 0x000fe200078e0234 */
[----:B------:R-:W-:-:S02]  /*1ff60*/  PRMT R73, R16, 0x7770, RZ ;  /* 0x0000777010497816 */ /* 0x000fc400000000ff */
[----:B------:R-:W-:Y:S01]  /*1ff70*/  IADD3 R3, P3, R52, UR4, RZ ;  /* 0x0000000434037c10 */ /* 0x000fe2000ff7e0ff */
[----:B------:R-:W-:Y:S01]  /*1ff80*/  IMAD.X R37, R77, 0x1, R2, P2 ;  /* 0x000000014d257824 */ /* 0x000fe200010e0602 */
[----:B------:R-:W-:Y:S01]  /*1ff90*/  ISETP.GE.AND P2, PT, R248, UR7, PT ;  /* 0x00000007f8007c0c */ /* 0x000fe2000bf46270 */
[----:B------:R-:W-:Y:S01]  /*1ffa0*/  ULDC.64 UR6, c[0x0][0x228] ;  /* 0x00008a0000067ab9 */ /* 0x000fe20000000a00 */
[----:B------:R-:W-:Y:S02]  /*1ffb0*/  IADD3 R38, P5, R54, UR8, RZ ;  /* 0x0000000836267c10 */ /* 0x000fe4000ffbe0ff */
[----:B------:R-:W-:Y:S01]  /*1ffc0*/  LEA.HI.X.SX32 R52, R52, UR5, 0x1, P3 ;  /* 0x0000000534347c11 */ /* 0x000fe200098f0eff */
[----:B------:R-:W-:Y:S01]  /*1ffd0*/  VIADD R53, R248, 0x1 ;  /* 0x00000001f8357836 */ /* 0x000fe20000000000 */
[----:B------:R-:W-:Y:S01]  /*1ffe0*/  ISETP.LT.AND P3, PT, R139, UR6, !P2 ;  /* 0x000000068b007c0c */ /* 0x000fe2000d761270 */
[----:B------:R-:W-:Y:S01]  /*1fff0*/  ULDC.64 UR4, c[0x0][0x228] ;  /* 0x00008a0000047ab9 */ /* 0x000fe20000000a00 */
[----:B------:R-:W-:Y:S01]  /*20000*/  IADD3 R72, P6, R76, R3, RZ ;  /* 0x000000034c487210 */ /* 0x000fe20007fde0ff */
[----:B-1----:R-:W-:Y:S01]  /*20010*/  IMAD R39, R75, 0x80, R54 ;  /* 0x000000804b277824 */ /* 0x002fe200078e0236 */
[----:B------:R-:W-:Y:S01]  /*20020*/  ISETP.LT.AND P4, PT, R137, UR4, !P2 ;  /* 0x0000000489007c0c */ /* 0x000fe2000d781270 */
[----:B------:R-:W-:Y:S01]  /*20030*/  ULDC UR4, c[0x0][0x248] ;  /* 0x0000920000047ab9 */ /* 0x000fe20000000800 */
[C---:B------:R-:W-:Y:S01]  /*20040*/  PRMT R79, R16.reuse, 0x7772, RZ ;  /* 0x00007772104f7816 */ /* 0x040fe200000000ff */
[----:B------:R-:W-:Y:S01]  /*20050*/  ULDC UR6, c[0x0][0x22c] ;  /* 0x00008b0000067ab9 */ /* 0x000fe20000000800 */
[----:B------:R1:W-:Y:S01]  /*20060*/  @P1 STG.E.U8 desc[UR56][R36.64], R73 ;  /* 0x0000004924001986 */ /* 0x0003e2000c101138 */
[----:B------:R-:W-:Y:S01]  /*20070*/  ISETP.GE.AND P1, PT, R53, UR10, PT ;  /* 0x0000000a35007c0c */ /* 0x000fe2000bf26270 */
[----:B------:R-:W-:Y:S01]  /*20080*/  ULDC.64 UR10, c[0x0][0x228] ;  /* 0x00008a00000a7ab9 */ /* 0x000fe20000000a00 */
[----:B------:R-:W-:-:S02]  /*20090*/  PRMT R53, R16, 0x7771, RZ ;  /* 0x0000777110357816 */ /* 0x000fc400000000ff */
[----:B-1----:R-:W-:Y:S01]  /*200a0*/  LEA.HI.X.SX32 R36, R54, UR9, 0x1, P5 ;  /* 0x0000000936247c11 */ /* 0x002fe2000a8f0eff */
[----:B------:R-:W-:Y:S01]  /*200b0*/  ULDC.64 UR8, c[0x0][0x220] ;  /* 0x0000880000087ab9 */ /* 0x000fe20000000a00 */
[----:B------:R-:W-:Y:S01]  /*200c0*/  IADD3 R74, P5, R76, R38, RZ ;  /* 0x000000264c4a7210 */ /* 0x000fe20007fbe0ff */
[----:B------:R-:W-:-:S04]  /*200d0*/  IMAD.X R73, R77, 0x1, R52, P6 ;  /* 0x000000014d497824 */ /* 0x000fc800030e0634 */
[----:B------:R-:W-:Y:S01]  /*200e0*/  IMAD.X R75, R77, 0x1, R36, P5 ;  /* 0x000000014d4b7824 */ /* 0x000fe200028e0624 */
[C---:B------:R-:W-:Y:S01]  /*200f0*/  IADD3 R37, P5, R39.reuse, UR8, RZ ;  /* 0x0000000827257c10 */ /* 0x040fe2000ffbe0ff */
[----:B------:R1:W-:Y:S01]  /*20100*/  @P3 STG.E.U8 desc[UR56][R72.64], R53 ;  /* 0x0000003548003986 */ /* 0x0003e2000c101138 */
[C---:B------:R-:W-:Y:S02]  /*20110*/  VIADD R54, R76.reuse, UR4 ;  /* 0x000000044c367c36 */ /* 0x040fe40008000000 */
[----:B------:R-:W-:Y:S01]  /*20120*/  LEA.HI.X.SX32 R39, R39, UR9, 0x1, P5 ;  /* 0x0000000927277c11 */ /* 0x000fe2000a8f0eff */
[----:B------:R-:W-:Y:S01]  /*20130*/  ULDC.64 UR8, c[0x0][0x228] ;  /* 0x00008a0000087ab9 */ /* 0x000fe20000000a00 */
[----:B------:R-:W-:Y:S01]  /*20140*/  ISETP.LT.AND P3, PT, R135, UR10, !P2 ;  /* 0x0000000a87007c0c */ /* 0x000fe2000d761270 */
[----:B------:R4:W-:Y:S01]  /*20150*/  @P4 STG.E.U8 desc[UR56][R74.64], R79 ;  /* 0x0000004f4a004986 */ /* 0x0009e2000c101138 */
[----:B------:R-:W-:Y:S01]  /*20160*/  ISETP.LT.AND P5, PT, R141, UR8, !P1 ;  /* 0x000000088d007c0c */ /* 0x000fe2000cfa1270 */
[----:B------:R-:W-:Y:S01]  /*20170*/  ULDC UR4, c[0x0][0x22c] ;  /* 0x00008b0000047ab9 */ /* 0x000fe20000000800 */
[----:B------:R-:W-:Y:S01]  /*20180*/  IADD3 R76, P2, R76, R37, RZ ;  /* 0x000000254c4c7210 */ /* 0x000fe20007f5e0ff */
[----:B------:R-:W-:Y:S01]  /*20190*/  ULDC UR8, c[0x0][0x228] ;  /* 0x00008a0000087ab9 */ /* 0x000fe20000000800 */
[----:B------:R-:W-:Y:S01]  /*201a0*/  SHF.R.S32.HI R83, RZ, 0x1f, R54 ;  /* 0x0000001fff537819 */ /* 0x000fe20000011436 */
[----:B-1----:R-:W-:Y:S01]  /*201b0*/  VIADD R53, R248, 0x2 ;  /* 0x00000002f8357836 */ /* 0x002fe20000000000 */
[----:B------:R-:W-:Y:S01]  /*201c0*/  IADD3 R72, P4, R54, R0, RZ ;  /* 0x0000000036487210 */ /* 0x000fe20007f9e0ff */
[----:B------:R-:W-:Y:S01]  /*201d0*/  IMAD.X R77, R77, 0x1, R39, P2 ;  /* 0x000000014d4d7824 */ /* 0x000fe200010e0627 */
[----:B------:R-:W-:Y:S01]  /*201e0*/  PRMT R81, R16, 0x7773, RZ ;  /* 0x0000777310517816 */ /* 0x000fe200000000ff */
[----:B------:R-:W-:Y:S01]  /*201f0*/  ULDC UR10, c[0x0][0x228] ;  /* 0x00008a00000a7ab9 */ /* 0x000fe20000000800 */
[----:B------:R-:W-:Y:S01]  /*20200*/  ISETP.GE.AND P2, PT, R53, UR6, PT ;  /* 0x0000000635007c0c */ /* 0x000fe2000bf46270 */
[----:B------:R-:W-:Y:S01]  /*20210*/  IMAD.X R73, R83, 0x1, R2, P4 ;  /* 0x0000000153497824 */ /* 0x000fe200020e0602 */
[----:B------:R-:W-:Y:S01]  /*20220*/  PRMT R53, R20, 0x7770, RZ ;  /* 0x0000777014357816 */ /* 0x000fe200000000ff */
[----:B------:R1:W-:Y:S01]  /*20230*/  @P3 STG.E.U8 desc[UR56][R76.64], R81 ;  /* 0x000000514c003986 */ /* 0x0003e2000c101138 */
[----:B------:R-:W-:-:S02]  /*20240*/  ISETP.LT.AND P4, PT, R137, UR18, !P1 ;  /* 0x0000001289007c0c */ /* 0x000fc4000cf81270 */
[----:B------:R-:W-:Y:S01]  /*20250*/  IADD3 R78, P6, R54, R38, RZ ;  /* 0x00000026364e7210 */ /* 0x000fe20007fde0ff */
[----:B------:R0:W-:Y:S01]  /*20260*/  @P5 STG.E.U8 desc[UR56][R72.64], R53 ;  /* 0x0000003548005986 */ /* 0x0001e2000c101138 */
[----:B------:R-:W-:Y:S01]  /*20270*/  ISETP.LT.AND P5, PT, R139, UR20, !P1 ;  /* 0x000000148b007c0c */ /* 0x000fe2000cfa1270 */
[----:B------:R-:W-:Y:S01]  /*20280*/  VIADD R16, R248, 0x3 ;  /* 0x00000003f8107836 */ /* 0x000fe20000000000 */
[----:B----4-:R-:W-:Y:S01]  /*20290*/  IADD3 R74, P3, R54, R3, RZ ;  /* 0x00000003364a7210 */ /* 0x010fe20007f7e0ff */
[----:B------:R-:W-:Y:S01]  /*202a0*/  IMAD.X R79, R83, 0x1, R36, P6 ;  /* 0x00000001534f7824 */ /* 0x000fe200030e0624 */
[----:B------:R-:W-:-:S03]  /*202b0*/  ULDC UR6, c[0x0][0x228] ;  /* 0x00008a0000067ab9 */ /* 0x000fc60000000800 */
[----:B------:R-:W-:Y:S01]  /*202c0*/  IMAD.X R75, R83, 0x1, R52, P3 ;  /* 0x00000001534b7824 */ /* 0x000fe200018e0634 */
[C---:B-1----:R-:W-:Y:S02]  /*202d0*/  PRMT R81, R20.reuse, 0x7771, RZ ;  /* 0x0000777114517816 */ /* 0x042fe400000000ff */
[----:B------:R-:W-:Y:S02]  /*202e0*/  PRMT R77, R20, 0x7772, RZ ;  /* 0x00007772144d7816 */ /* 0x000fe400000000ff */
[----:B------:R-:W-:Y:S01]  /*202f0*/  ISETP.LT.AND P1, PT, R135, UR16, !P1 ;  /* 0x0000001087007c0c */ /* 0x000fe2000cf21270 */
[----:B------:R1:W-:Y:S01]  /*20300*/  @P5 STG.E.U8 desc[UR56][R74.64], R81 ;  /* 0x000000514a005986 */ /* 0x0003e2000c101138 */
[----:B------:R-:W-:Y:S01]  /*20310*/  ISETP.GE.AND P3, PT, R16, UR4, PT ;  /* 0x0000000410007c0c */ /* 0x000fe2000bf66270 */
[----:B------:R-:W-:Y:S02]  /*20320*/  ULDC UR4, c[0x0][0x248] ;  /* 0x0000920000047ab9 */ /* 0x000fe40000000800 */
[----:B------:R4:W-:Y:S01]  /*20330*/  @P4 STG.E.U8 desc[UR56][R78.64], R77 ;  /* 0x0000004d4e004986 */ /* 0x0009e2000c101138 */
[C---:B0-----:R-:W-:Y:S01]  /*20340*/  IADD3 R72, P4, R54.reuse, R37, RZ ;  /* 0x0000002536487210 */ /* 0x041fe20007f9e0ff */
[----:B------:R-:W-:Y:S01]  /*20350*/  VIADD R54, R54, UR4 ;  /* 0x0000000436367c36 */ /* 0x000fe20008000000 */
[----:B------:R-:W-:Y:S01]  /*20360*/  ISETP.LT.AND P5, PT, R141, UR14, !P2 ;  /* 0x0000000e8d007c0c */ /* 0x000fe2000d7a1270 */
[----:B------:R-:W-:Y:S01]  /*20370*/  ULDC UR4, c[0x0][0x248] ;  /* 0x0000920000047ab9 */ /* 0x000fe20000000800 */
[----:B------:R-:W-:Y:S01]  /*20380*/  PRMT R53, R20, 0x7773, RZ ;  /* 0x0000777314357816 */ /* 0x000fe200000000ff */
[----:B------:R-:W-:Y:S01]  /*20390*/  IMAD.X R73, R83, 0x1, R39, P4 ;  /* 0x0000000153497824 */ /* 0x000fe200020e0627 */
[----:B------:R-:W-:-:S02]  /*203a0*/  SHF.R.S32.HI R85, RZ, 0x1f, R54 ;  /* 0x0000001fff557819 */ /* 0x000fc40000011436 */
[C---:B-1----:R-:W-:Y:S02]  /*203b0*/  IADD3 R74, P6, R54.reuse, R0, RZ ;  /* 0x00000000364a7210 */ /* 0x042fe40007fde0ff */
[----:B------:R-:W-:Y:S01]  /*203c0*/  ISETP.LT.AND P4, PT, R139, UR12, !P2 ;  /* 0x0000000c8b007c0c */ /* 0x000fe2000d781270 */
[----:B------:R0:W-:Y:S01]  /*203d0*/  @P1 STG.E.U8 desc[UR56][R72.64], R53 ;  /* 0x0000003548001986 */ /* 0x0001e2000c101138 */
[----:B------:R-:W-:Y:S01]  /*203e0*/  IADD3 R76, P1, R54, R3, RZ ;  /* 0x00000003364c7210 */ /* 0x000fe20007f3e0ff */
[----:B------:R-:W-:Y:S01]  /*203f0*/  IMAD.X R75, R85, 0x1, R2, P6 ;  /* 0x00000001554b7824 */ /* 0x000fe200030e0602 */
[C---:B------:R-:W-:Y:S02]  /*20400*/  PRMT R83, R17.reuse, 0x7770, RZ ;  /* 0x0000777011537816 */ /* 0x040fe400000000ff */
[----:B------:R-:W-:Y:S01]  /*20410*/  PRMT R81, R17, 0x7771, RZ ;  /* 0x0000777111517816 */ /* 0x000fe200000000ff */
[----:B----4-:R-:W-:Y:S01]  /*20420*/  IMAD.X R77, R85, 0x1, R52, P1 ;  /* 0x00000001554d7824 */ /* 0x010fe200008e0634 */
[----:B------:R-:W-:Y:S01]  /*20430*/  ULDC UR12, c[0x0][0x228] ;  /* 0x00008a00000c7ab9 */ /* 0x000fe20000000800 */
[----:B------:R1:W-:Y:S01]  /*20440*/  @P5 STG.E.U8 desc[UR56][R74.64], R83 ;  /* 0x000000534a005986 */ /* 0x0003e2000c101138 */
[----:B------:R-:W-:-:S02]  /*20450*/  ISETP.LT.AND P1, PT, R137, UR22, !P2 ;  /* 0x0000001689007c0c */ /* 0x000fc4000d721270 */
[C---:B0-----:R-:W-:Y:S01]  /*20460*/  IADD3 R72, P5, R54.reuse, R38, RZ ;  /* 0x0000002636487210 */ /* 0x041fe20007fbe0ff */
[C---:B------:R-:W-:Y:S01]  /*20470*/  VIADD R53, R54.reuse, UR4 ;  /* 0x0000000436357c36 */ /* 0x040fe20008000000 */
[----:B------:R0:W-:Y:S01]  /*20480*/  @P4 STG.E.U8 desc[UR56][R76.64], R81 ;  /* 0x000000514c004986 */ /* 0x0001e2000c101138 */
[----:B------:R-:W-:Y:S01]  /*20490*/  ISETP.LT.AND P2, PT, R135, UR24, !P2 ;  /* 0x0000001887007c0c */ /* 0x000fe2000d741270 */
[----:B------:R-:W-:Y:S01]  /*204a0*/  ULDC UR4, c[0x0][0x228] ;  /* 0x00008a0000047ab9 */ /* 0x000fe20000000800 */
[----:B------:R-:W-:Y:S01]  /*204b0*/  ISETP.LT.AND P4, PT, R141, UR26, !P3 ;  /* 0x0000001a8d007c0c */ /* 0x000fe2000df81270 */
[----:B------:R-:W-:Y:S01]  /*204c0*/  IMAD.X R73, R85, 0x1, R36, P5 ;  /* 0x0000000155497824 */ /* 0x000fe200028e0624 */
[----:B------:R-:W-:Y:S02]  /*204d0*/  IADD3 R78, P5, R54, R37, RZ ;  /* 0x00000025364e7210 */ /* 0x000fe40007fbe0ff */
[----:B------:R-:W-:Y:S02]  /*204e0*/  SHF.R.S32.HI R87, RZ, 0x1f, R53 ;  /* 0x0000001fff577819 */ /* 0x000fe40000011435 */
[----:B------:R-:W-:Y:S01]  /*204f0*/  IADD3 R16, P6, R53, R0, RZ ;  /* 0x0000000035107210 */ /* 0x000fe20007fde0ff */
[----:B------:R-:W-:Y:S01]  /*20500*/  IMAD.X R79, R85, 0x1, R39, P5 ;  /* 0x00000001554f7824 */ /* 0x000fe200028e0627 */
[----:B-1----:R-:W-:-:S02]  /*20510*/  PRMT R75, R17, 0x7772, RZ ;  /* 0x00007772114b7816 */ /* 0x002fc400000000ff */
[----:B0-----:R-:W-:Y:S01]  /*20520*/  PRMT R77, R17, 0x7773, RZ ;  /* 0x00007773114d7816 */ /* 0x001fe200000000ff */
[----:B------:R-:W-:Y:S01]  /*20530*/  IMAD.X R17, R87, 0x1, R2, P6 ;  /* 0x0000000157117824 */ /* 0x000fe200030e0602 */
[----:B------:R-:W-:Y:S01]  /*20540*/  PRMT R81, R21, 0x7770, RZ ;  /* 0x0000777015517816 */ /* 0x000fe200000000ff */
[----:B------:R0:W-:Y:S01]  /*20550*/  @P1 STG.E.U8 desc[UR56][R72.64], R75 ;  /* 0x0000004b48001986 */ /* 0x0001e2000c101138 */
[----:B------:R-:W-:Y:S02]  /*20560*/  IADD3 R74, P5, R53, R38, RZ ;  /* 0x00000026354a7210 */ /* 0x000fe40007fbe0ff */
[----:B------:R-:W-:Y:S01]  /*20570*/  ISETP.LT.AND P1, PT, R139, UR4, !P3 ;  /* 0x000000048b007c0c */ /* 0x000fe2000df21270 */
[----:B------:R1:W-:Y:S01]  /*20580*/  @P2 STG.E.U8 desc[UR56][R78.64], R77 ;  /* 0x0000004d4e002986 */ /* 0x0003e2000c101138 */
[----:B------:R-:W-:Y:S01]  /*20590*/  VIADD R20, R248, 0x4 ;  /* 0x00000004f8147836 */ /* 0x000fe20000000000 */
[----:B------:R-:W-:Y:S02]  /*205a0*/  ULDC UR4, c[0x0][0x22c] ;  /* 0x00008b0000047ab9 */ /* 0x000fe40000000800 */
[----:B------:R4:W-:Y:S01]  /*205b0*/  @P4 STG.E.U8 desc[UR56][R16.64], R81 ;  /* 0x0000005110004986 */ /* 0x0009e2000c101138 */
[----:B------:R-:W-:Y:S01]  /*205c0*/  ISETP.LT.AND P4, PT, R137, UR6, !P3 ;  /* 0x0000000689007c0c */ /* 0x000fe2000df81270 */
[----:B------:R-:W-:Y:S01]  /*205d0*/  ULDC UR6, c[0x0][0x228] ;  /* 0x00008a0000067ab9 */ /* 0x000fe20000000800 */
[----:B------:R-:W-:Y:S01]  /*205e0*/  ISETP.LT.AND P3, PT, R135, UR8, !P3 ;  /* 0x0000000887007c0c */ /* 0x000fe2000df61270 */
[----:B0-----:R-:W-:Y:S01]  /*205f0*/  IMAD.X R75, R87, 0x1, R36, P5 ;  /* 0x00000001574b7824 */ /* 0x001fe200028e0624 */
[----:B------:R-:W-:Y:S01]  /*20600*/  IADD3 R72, P2, R53, R3, RZ ;  /* 0x0000000335487210 */ /* 0x000fe20007f5e0ff */
[----:B------:R-:W-:Y:S01]  /*20610*/  ULDC UR8, c[0x0][0x228] ;  /* 0x00008a0000087ab9 */ /* 0x000fe20000000800 */
[----:B-1----:R-:W-:-:S02]  /*20620*/  PRMT R79, R21, 0x7772, RZ ;  /* 0x00007772154f7816 */ /* 0x002fc400000000ff */
[----:B----4-:R-:W-:Y:S01]  /*20630*/  IADD3 R16, P5, R53, R37, RZ ;  /* 0x0000002535107210 */ /* 0x010fe20007fbe0ff */
[----:B------:R-:W-:Y:S01]  /*20640*/  IMAD.X R73, R87, 0x1, R52, P2 ;  /* 0x0000000157497824 */ /* 0x000fe200010e0634 */
[----:B------:R-:W-:Y:S02]  /*20650*/  PRMT R81, R21, 0x7771, RZ ;  /* 0x0000777115517816 */ /* 0x000fe400000000ff */
[----:B------:R-:W-:Y:S01]  /*20660*/  ISETP.GE.AND P2, PT, R20, UR4, PT ;  /* 0x0000000414007c0c */ /* 0x000fe2000bf46270 */
[----:B------:R-:W-:Y:S01]  /*20670*/  IMAD.X R17, R87, 0x1, R39, P5 ;  /* 0x0000000157117824 */ /* 0x000fe200028e0627 */
[----:B------:R-:W-:Y:S01]  /*20680*/  PRMT R77, R21, 0x7773, RZ ;  /* 0x00007773154d7816 */ /* 0x000fe200000000ff */
[----:B------:R-:W-:Y:S01]  /*20690*/  ULDC UR4, c[0x0][0x248] ;  /* 0x0000920000047ab9 */ /* 0x000fe20000000800 */
[----:B------:R0:W-:Y:S01]  /*206a0*/  @P1 STG.E.U8 desc[UR56][R72.64], R81 ;  /* 0x0000005148001986 */ /* 0x0001e2000c101138 */
[----:B------:R-:W-:Y:S01]  /*206b0*/  VIADD R54, R53, UR4 ;  /* 0x0000000435367c36 */ /* 0x000fe20008000000 */
[----:B------:R-:W-:-:S02]  /*206c0*/  ISETP.LT.AND P5, PT, R137, UR10, !P2 ;  /* 0x0000000a89007c0c */ /* 0x000fc4000d7a1270 */
[----:B------:R-:W-:Y:S01]  /*206d0*/  @P4 STG.E.U8 desc[UR56][R74.64], R79 ;  /* 0x0000004f4a004986 */ /* 0x000fe2000c101138 */
[----:B------:R-:W-:Y:S01]  /*206e0*/  ISETP.LT.AND P4, PT, R141, UR6, !P2 ;  /* 0x000000068d007c0c */ /* 0x000fe2000d781270 */
[----:B------:R-:W-:Y:S01]  /*206f0*/  VIADD R53, R248, 0x5 ;  /* 0x00000005f8357836 */ /* 0x000fe20000000000 */
[C---:B------:R-:W-:Y:S01]  /*20700*/  IADD3 R20, P6, R54.reuse, R0, RZ ;  /* 0x0000000036147210 */ /* 0x040fe20007fde0ff */
[----:B------:R1:W-:Y:S01]  /*20710*/  @P3 STG.E.U8 desc[UR56][R16.64], R77 ;  /* 0x0000004d10003986 */ /* 0x0003e2000c101138 */
[----:B------:R-:W-:Y:S01]  /*20720*/  ISETP.LT.AND P3, PT, R139, UR8, !P2 ;  /* 0x000000088b007c0c */ /* 0x000fe2000d761270 */
[----:B------:R-:W-:Y:S01]  /*20730*/  ULDC UR4, c[0x0][0x22c] ;  /* 0x00008b0000047ab9 */ /* 0x000fe20000000800 */
[----:B------:R-:W-:Y:S01]  /*20740*/  ULDC UR8, c[0x0][0x228] ;  /* 0x00008a0000087ab9 */ /* 0x000fe20000000800 */
[----:B0-----:R-:W-:Y:S01]  /*20750*/  SHF.R.S32.HI R81, RZ, 0x1f, R54 ;  /* 0x0000001fff517819 */ /* 0x001fe20000011436 */
[----:B------:R-:W-:Y:S01]  /*20760*/  ULDC UR10, c[0x0][0x228] ;  /* 0x00008a00000a7ab9 */ /* 0x000fe20000000800 */
[----:B------:R-:W-:Y:S01]  /*20770*/  ULDC UR6, c[0x0][0x22c] ;  /* 0x00008b0000067ab9 */ /* 0x000fe20000000800 */
[----:B-1----:R-:W-:-:S02]  /*20780*/  IADD3 R16, P1, R54, R3, RZ ;  /* 0x0000000336107210 */ /* 0x002fc40007f3e0ff */
[C---:B------:R-:W-:Y:S01]  /*20790*/  IMAD.X R21, R81.reuse, 0x1, R2, P6 ;  /* 0x0000000151157824 */ /* 0x040fe200030e0602 */
[----:B------:R-:W-:Y:S02]  /*207a0*/  IADD3 R72, P6, R54, R38, RZ ;  /* 0x0000002636487210 */ /* 0x000fe40007fde0ff */
[C---:B------:R-:W-:Y:S01]  /*207b0*/  PRMT R79, R18.reuse, 0x7770, RZ ;  /* 0x00007770124f7816 */ /* 0x040fe200000000ff */
[----:B------:R-:W-:Y:S01]  /*207c0*/  IMAD.X R17, R81, 0x1, R52, P1 ;  /* 0x0000000151117824 */ /* 0x000fe200008e0634 */
[----:B------:R-:W-:Y:S01]  /*207d0*/  ISETP.GE.AND P1, PT, R53, UR4, PT ;  /* 0x0000000435007c0c */ /* 0x000fe2000bf26270 */
[----:B------:R-:W-:Y:S01]  /*207e0*/  ULDC UR4, c[0x0][0x248] ;  /* 0x0000920000047ab9 */ /* 0x000fe20000000800 */
[----:B------:R-:W-:Y:S01]  /*207f0*/  PRMT R77, R18, 0x7771, RZ ;  /* 0x00007771124d7816 */ /* 0x000fe200000000ff */
[----:B------:R-:W-:Y:S01]  /*20800*/  VIADD R74, R54, UR4 ;  /* 0x00000004364a7c36 */ /* 0x000fe20008000000 */
[----:B------:R-:W-:Y:S01]  /*20810*/  PRMT R75, R18, 0x7772, RZ ;  /* 0x00007772124b7816 */ /* 0x000fe200000000ff */
[----:B------:R-:W-:Y:S01]  /*20820*/  IMAD.X R73, R81, 0x1, R36, P6 ;  /* 0x0000000151497824 */ /* 0x000fe200030e0624 */
[----:B------:R0:W-:Y:S01]  /*20830*/  @P4 STG.E.U8 desc[UR56][R20.64], R79 ;  /* 0x0000004f14004986 */ /* 0x0001e2000c101138 */
[----:B------:R-:W-:Y:S01]  /*20840*/  ISETP.LT.AND P4, PT, R141, UR10, !P1 ;  /* 0x0000000a8d007c0c */ /* 0x000fe2000cf81270 */
[----:B------:R-:W-:Y:S01]  /*20850*/  VIADD R53, R248, 0x6 ;  /* 0x00000006f8357836 */ /* 0x000fe20000000000 */
[----:B------:R-:W-:Y:S01]  /*20860*/  ULDC UR4, c[0x0][0x248] ;  /* 0x0000920000047ab9 */ /* 0x000fe20000000800 */
[----:B------:R1:W-:Y:S01]  /*20870*/  @P3 STG.E.U8 desc[UR56][R16.64], R77 ;  /* 0x0000004d10003986 */ /* 0x0003e2000c101138 */
[----:B------:R-:W-:Y:S01]  /*20880*/  ISETP.LT.AND P3, PT, R135, UR8, !P2 ;  /* 0x0000000887007c0c */ /* 0x000fe2000d761270 */
[----:B------:R-:W-:Y:S01]  /*20890*/  ULDC UR8, c[0x0][0x228] ;  /* 0x00008a0000087ab9 */ /* 0x000fe20000000800 */
[----:B------:R-:W-:Y:S01]  /*208a0*/  ULDC UR10, c[0x0][0x228] ;  /* 0x00008a00000a7ab9 */ /* 0x000fe20000000800 */
[----:B------:R4:W-:Y:S01]  /*208b0*/  @P5 STG.E.U8 desc[UR56][R72.64], R75 ;  /* 0x0000004b48005986 */ /* 0x0009e2000c101138 */
[----:B------:R-:W-:Y:S01]  /*208c0*/  ISETP.LT.AND P5, PT, R139, UR12, !P1 ;  /* 0x0000000c8b007c0c */ /* 0x000fe2000cfa1270 */
[----:B------:R-:W-:Y:S01]  /*208d0*/  ULDC UR12, c[0x0][0x228] ;  /* 0x00008a00000c7ab9 */ /* 0x000fe20000000800 */
[----:B0-----:R-:W-:-:S02]  /*208e0*/  SHF.R.S32.HI R79, RZ, 0x1f, R74 ;  /* 0x0000001fff4f7819 */ /* 0x001fc4000001144a */
[----:B------:R-:W-:Y:S02]  /*208f0*/  IADD3 R20, P2, R74, R0, RZ ;  /* 0x000000004a147210 */ /* 0x000fe40007f5e0ff */
[----:B-1----:R-:W-:-:S03]  /*20900*/  IADD3 R16, P6, R54, R37, RZ ;  /* 0x0000002536107210 */ /* 0x002fc60007fde0ff */
[----:B------:R-:W-:Y:S01]  /*20910*/  IMAD.X R21, R79, 0x1, R2, P2 ;  /* 0x000000014f157824 */ /* 0x000fe200010e0602 */
[----:B------:R-:W-:Y:S01]  /*20920*/  ISETP.GE.AND P2, PT, R53, UR6, PT ;  /* 0x0000000635007c0c */ /* 0x000fe2000bf46270 */
[----:B------:R-:W-:Y:S01]  /*20930*/  IMAD.X R17, R81, 0x1, R39, P6 ;  /* 0x0000000151117824 */ /* 0x000fe200030e0627 */
[----:B----4-:R-:W-:Y:S01]  /*20940*/  IADD3 R72, P6, R74, R3, RZ ;  /* 0x000000034a487210 */ /* 0x010fe20007fde0ff */
[----:B------:R-:W-:Y:S01]  /*20950*/  ULDC UR6, c[0x0][0x22c] ;  /* 0x00008b0000067ab9 */ /* 0x000fe20000000800 */
[----:B------:R-:W-:Y:S02]  /*20960*/  PRMT R53, R18, 0x7773, RZ ;  /* 0x0000777312357816 */ /* 0x000fe400000000ff */
[C---:B------:R-:W-:Y:S01]  /*20970*/  PRMT R77, R22.reuse, 0x7770, RZ ;  /* 0x00007770164d7816 */ /* 0x040fe200000000ff */
[----:B------:R-:W-:Y:S01]  /*20980*/  IMAD.X R73, R79, 0x1, R52, P6 ;  /* 0x000000014f497824 */ /* 0x000fe200030e0634 */
[----:B------:R-:W-:Y:S01]  /*20990*/  PRMT R75, R22, 0x7771, RZ ;  /* 0x00007771164b7816 */ /* 0x000fe200000000ff */
[----:B------:R0:W-:Y:S01]  /*209a0*/  @P3 STG.E.U8 desc[UR56][R16.64], R53 ;  /* 0x0000003510003986 */ /* 0x0001e2000c101138 */
[----:B------:R-:W-:Y:S01]  /*209b0*/  ISETP.LT.AND P3, PT, R135, UR10, !P1 ;  /* 0x0000000a87007c0c */ /* 0x000fe2000cf61270 */
[----:B------:R-:W-:Y:S01]  /*209c0*/  VIADD R18, R248, 0x7 ;  /* 0x00000007f8127836 */ /* 0x000fe20000000000 */
[C---:B------:R-:W-:Y:S01]  /*209d0*/  PRMT R83, R22.reuse, 0x7772, RZ ;  /* 0x0000777216537816 */ /* 0x040fe200000000ff */
[----:B------:R1:W-:Y:S01]  /*209e0*/  @P4 STG.E.U8 desc[UR56][R20.64], R77 ;  /* 0x0000004d14004986 */ /* 0x0003e2000c101138 */
[----:B------:R-:W-:Y:S01]  /*209f0*/  ISETP.LT.AND P4, PT, R137, UR8, !P1 ;  /* 0x0000000889007c0c */ /* 0x000fe2000cf81270 */
[----:B------:R-:W-:Y:S01]  /*20a00*/  ULDC UR8, c[0x0][0x228] ;  /* 0x00008a0000087ab9 */ /* 0x000fe20000000800 */
[----:B------:R-:W-:Y:S01]  /*20a10*/  PRMT R81, R22, 0x7773, RZ ;  /* 0x0000777316517816 */ /* 0x000fe200000000ff */
[----:B------:R4:W-:Y:S01]  /*20a20*/  @P5 STG.E.U8 desc[UR56][R72.64], R75 ;  /* 0x0000004b48005986 */ /* 0x0009e2000c101138 */
[----:B------:R-:W-:Y:S01]  /*20a30*/  ISETP.LT.AND P5, PT, R141, UR12, !P2 ;  /* 0x0000000c8d007c0c */ /* 0x000fe2000d7a1270 */
[----:B------:R-:W-:Y:S01]  /*20a40*/  ULDC UR10, c[0x0][0x228] ;  /* 0x00008a00000a7ab9 */ /* 0x000fe20000000800 */
[----:B------:R-:W-:Y:S01]  /*20a50*/  ULDC UR12, c[0x0][0x228] ;  /* 0x00008a00000c7ab9 */ /* 0x000fe20000000800 */
[C---:B0-----:R-:W-:Y:S01]  /*20a60*/  VIADD R53, R74.reuse, UR4 ;  /* 0x000000044a357c36 */ /* 0x041fe20008000000 */
[C---:B-1----:R-:W-:Y:S01]  /*20a70*/  IADD3 R20, P6, R74.reuse, R37, RZ ;  /* 0x000000254a147210 */ /* 0x042fe20007fde0ff */
[----:B------:R-:W-:Y:S01]  /*20a80*/  ULDC UR4, c[0x0][0x228] ;  /* 0x00008a0000047ab9 */ /* 0x000fe20000000800 */
[----:B------:R-:W-:-:S02]  /*20a90*/  IADD3 R16, P1, R74, R38, RZ ;  /* 0x000000264a107210 */ /* 0x000fc40007f3e0ff */
[----:B------:R-:W-:Y:S01]  /*20aa0*/  SHF.R.S32.HI R85, RZ, 0x1f, R53 ;  /* 0x0000001fff557819 */ /* 0x000fe20000011435 */
[----:B------:R-:W-:Y:S01]  /*20ab0*/  IMAD.X R21, R79, 0x1, R39, P6 ;  /* 0x000000014f157824 */ /* 0x000fe200030e0627 */
[----:B----4-:R-:W-:Y:S01]  /*20ac0*/  IADD3 R72, P6, R53, R0, RZ ;  /* 0x0000000035487210 */ /* 0x010fe20007fde0ff */
[----:B------:R-:W-:Y:S01]  /*20ad0*/  IMAD.X R17, R79, 0x1, R36, P1 ;  /* 0x000000014f117824 */ /* 0x000fe200008e0624 */
[----:B------:R-:W-:-:S03]  /*20ae0*/  PRMT R79, R19, 0x7770, RZ ;  /* 0x00007770134f7816 */ /* 0x000fc600000000ff */
[----:B------:R-:W-:Y:S01]  /*20af0*/  IMAD.X R73, R85, 0x1, R2, P6 ;  /* 0x0000000155497824 */ /* 0x000fe200030e0602 */
[----:B------:R-:W-:Y:S01]  /*20b00*/  ISETP.GE.AND P1, PT, R18, UR6, PT ;  /* 0x0000000612007c0c */ /* 0x000fe2000bf26270 */
[----:B------:R0:W-:Y:S01]  /*20b10*/  @P4 STG.E.U8 desc[UR56][R16.64], R83 ;  /* 0x0000005310004986 */ /* 0x0001e2000c101138 */
[----:B------:R-:W-:Y:S01]  /*20b20*/  ULDC UR6, c[0x0][0x228] ;  /* 0x00008a0000067ab9 */ /* 0x000fe20000000800 */
[----:B------:R-:W-:Y:S01]  /*20b30*/  ISETP.LT.AND P4, PT, R139, UR4, !P2 ;  /* 0x000000048b007c0c */ /* 0x000fe2000d781270 */
[----:B------:R-:W-:Y:S01]  /*20b40*/  ULDC UR4, c[0x0][0x228] ;  /* 0x00008a0000047ab9 */ /* 0x000fe20000000800 */
[----:B------:R-:W-:Y:S01]  /*20b50*/  @P3 STG.E.U8 desc[UR56][R20.64], R81 ;  /* 0x0000005114003986 */ /* 0x000fe2000c101138 */
[----:B------:R-:W-:Y:S01]  /*20b60*/  ISETP.LT.AND P3, PT, R137, UR6, !P2 ;  /* 0x0000000689007c0c */ /* 0x000fe2000d761270 */
[----:B------:R-:W-:Y:S02]  /*20b70*/  ULDC UR6, c[0x0][0x228] ;  /* 0x00008a0000067ab9 */ /* 0x000fe40000000800 */
[----:B------:R1:W-:Y:S01]  /*20b80*/  @P5 STG.E.U8 desc[UR56][R72.64], R79 ;  /* 0x0000004f48005986 */ /* 0x0003e2000c101138 */
[----:B------:R-:W-:-:S02]  /*20b90*/  IADD3 R74, P5, R53, R3, RZ ;  /* 0x00000003354a7210 */ /* 0x000fc40007fbe0ff */
[----:B------:R-:W-:Y:S01]  /*20ba0*/  ISETP.LT.AND P2, PT, R135, UR4, !P2 ;  /* 0x0000000487007c0c */ /* 0x000fe2000d741270 */
[----:B------:R-:W-:Y:S01]  /*20bb0*/  ULDC UR4, c[0x0][0x248] ;  /* 0x0000920000047ab9 */ /* 0x000fe20000000800 */
[----:B0-----:R-:W-:Y:S01]  /*20bc0*/  IADD3 R16, P6, R53, R38, RZ ;  /* 0x0000002635107210 */ /* 0x001fe20007fde0ff */
[----:B------:R-:W-:Y:S01]  /*20bd0*/  IMAD.X R75, R85, 0x1, R52, P5 ;  /* 0x00000001554b7824 */ /* 0x000fe200028e0634 */
[----:B------:R-:W-:-:S03]  /*20be0*/  IADD3 R18, P5, R53, R37, RZ ;  /* 0x0000002535127210 */ /* 0x000fc60007fbe0ff */
[----:B------:R-:W-:Y:S01]  /*20bf0*/  IMAD.X R17, R85, 0x1, R36, P6 ;  /* 0x0000000155117824 */ /* 0x000fe200030e0624 */
[C---:B-1----:R-:W-:Y:S02]  /*20c00*/  PRMT R79, R19.reuse, 0x7771, RZ ;  /* 0x00007771134f7816 */ /* 0x042fe400000000ff */
[----:B------:R-:W-:Y:S01]  /*20c10*/  PRMT R73, R19, 0x7772, RZ ;  /* 0x0000777213497816 */ /* 0x000fe200000000ff */
[----:B------:R-:W-:Y:S01]  /*20c20*/  VIADD R53, R53, UR4 ;  /* 0x0000000435357c36 */ /* 0x000fe20008000000 */
[----:B------:R-:W-:Y:S01]  /*20c30*/  PRMT R77, R19, 0x7773, RZ ;  /* 0x00007773134d7816 */ /* 0x000fe200000000ff */
[----:B------:R-:W-:Y:S01]  /*20c40*/  IMAD.X R19, R85, 0x1, R39, P5 ;  /* 0x0000000155137824 */ /* 0x000fe200028e0627 */
[----:B------:R0:W-:Y:S01]  /*20c50*/  @P4 STG.E.U8 desc[UR56][R74.64], R79 ;  /* 0x0000004f4a004986 */ /* 0x0001e2000c101138 */
[----:B------:R-:W-:Y:S01]  /*20c60*/  ISETP.LT.AND P4, PT, R141, UR6, !P1 ;  /* 0x000000068d007c0c */ /* 0x000fe2000cf81270 */
[C---:B------:R-:W-:Y:S01]  /*20c70*/  VIADD R21, R248.reuse, 0x8 ;  /* 0x00000008f8157836 */ /* 0x040fe20000000000 */
[----:B------:R-:W-:Y:S01]  /*20c80*/  ISETP.LT.AND P5, PT, R137, UR10, !P1 ;  /* 0x0000000a89007c0c */ /* 0x000fe2000cfa1270 */
[----:B------:R1:W-:Y:S01]  /*20c90*/  @P3 STG.E.U8 desc[UR56][R16.64], R73 ;  /* 0x0000004910003986 */ /* 0x0003e2000c101138 */
[----:B------:R-:W-:Y:S01]  /*20ca0*/  ISETP.LT.AND P3, PT, R139, UR8, !P1 ;  /* 0x000000088b007c0c */ /* 0x000fe2000cf61270 */
[----:B------:R-:W-:Y:S01]  /*20cb0*/  ULDC UR4, c[0x0][0x22c] ;  /* 0x00008b0000047ab9 */ /* 0x000fe20000000800 */
[----:B------:R-:W-:Y:S01]  /*20cc0*/  ULDC UR8, c[0x0][0x228] ;  /* 0x00008a0000087ab9 */ /* 0x000fe20000000800 */
[----:B------:R4:W-:Y:S01]  /*20cd0*/  @P2 STG.E.U8 desc[UR56][R18.64], R77 ;  /* 0x0000004d12002986 */ /* 0x0009e2000c101138 */
[----:B------:R-:W-:Y:S01]  /*20ce0*/  ULDC UR10, c[0x0][0x228] ;  /* 0x00008a00000a7ab9 */ /* 0x000fe20000000800 */
[----:B------:R-:W-:Y:S01]  /*20cf0*/  VIADD R22, R248, 0x9 ;  /* 0x00000009f8167836 */ /* 0x000fe20000000000 */
[----:B------:R-:W-:Y:S01]  /*20d00*/  ULDC UR6, c[0x0][0x22c] ;  /* 0x00008b0000067ab9 */ /* 0x000fe20000000800 */
[----:B0-----:R-:W-:-:S02]  /*20d10*/  SHF.R.S32.HI R79, RZ, 0x1f, R53 ;  /* 0x0000001fff4f7819 */ /* 0x001fc40000011435 */
[C---:B-1----:R-:W-:Y:S02]  /*20d20*/  IADD3 R16, P6, R53.reuse, R0, RZ ;  /* 0x0000000035107210 */ /* 0x042fe40007fde0ff */
[----:B----4-:R-:W-:-:S03]  /*20d30*/  IADD3 R18, P2, R53, R3, RZ ;  /* 0x0000000335127210 */ /* 0x010fc60007f5e0ff */
[----:B------:R-:W-:Y:S01]  /*20d40*/  IMAD.X R17, R79, 0x1, R2, P6 ;  /* 0x000000014f117824 */ /* 0x000fe200030e0602 */
[C---:B------:R-:W-:Y:S02]  /*20d50*/  PRMT R77, R23.reuse, 0x7770, RZ ;  /* 0x00007770174d7816 */ /* 0x040fe400000000ff */
[----:B------:R-:W-:Y:S01]  /*20d60*/  PRMT R75, R23, 0x7771, RZ ;  /* 0x00007771174b7816 */ /* 0x000fe200000000ff */
[----:B------:R-:W-:Y:S01]  /*20d70*/  IMAD.X R19, R79, 0x1, R52, P2 ;  /* 0x000000014f137824 */ /* 0x000fe200010e0634 */
[----:B------:R-:W-:Y:S01]  /*20d80*/  IADD3 R20, P6, R53, R38, RZ ;  /* 0x0000002635147210 */ /* 0x000fe20007fde0ff */
[----:B------:R0:W-:Y:S01]  /*20d90*/  @P4 STG.E.U8 desc[UR56][R16.64], R77 ;  /* 0x0000004d10004986 */ /* 0x0001e2000c101138 */
[----:B------:R-:W-:Y:S01]  /*20da0*/  ISETP.GE.AND P2, PT, R21, UR4, PT ;  /* 0x0000000415007c0c */ /* 0x000fe2000bf46270 */
[----:B------:R-:W-:Y:S01]  /*20db0*/  ULDC UR4, c[0x0][0x248] ;  /* 0x0000920000047ab9 */ /* 0x000fe20000000800 */
[----:B------:R-:W-:Y:S01]  /*20dc0*/  PRMT R73, R23, 0x7772, RZ ;  /* 0x0000777217497816 */ /* 0x000fe200000000ff */
[----:B------:R1:W-:Y:S01]  /*20dd0*/  @P3 STG.E.U8 desc[UR56][R18.64], R75 ;  /* 0x0000004b12003986 */ /* 0x0003e2000c101138 */
[----:B------:R-:W-:Y:S01]  /*20de0*/  IMAD.X R21, R79, 0x1, R36, P6 ;  /* 0x000000014f157824 */ /* 0x000fe200030e0624 */
[----:B------:R-:W-:Y:S01]  /*20df0*/  ISETP.LT.AND P3, PT, R135, UR8, !P1 ;  /* 0x0000000887007c0c */ /* 0x000fe2000cf61270 */
[----:B------:R-:W-:Y:S01]  /*20e00*/  VIADD R54, R53, UR4 ;  /* 0x0000000435367c36 */ /* 0x000fe20008000000 */
[----:B------:R-:W-:Y:S01]  /*20e10*/  ISETP.LT.AND P4, PT, R141, UR10, !P2 ;  /* 0x0000000a8d007c0c */ /* 0x000fe2000d781270 */
[----:B------:R-:W-:Y:S01]  /*20e20*/  ULDC UR4, c[0x0][0x248] ;  /* 0x0000920000047ab9 */ /* 0x000fe20000000800 */
[----:B------:R4:W-:Y:S01]  /*20e30*/  @P5 STG.E.U8 desc[UR56][R20.64], R73 ;  /* 0x0000004914005986 */ /* 0x0009e2000c101138 */
[----:B0-----:R-:W-:Y:S01]  /*20e40*/  IADD3 R16, P6, R53, R37, RZ ;  /* 0x0000002535107210 */ /* 0x001fe20007fde0ff */
[----:B------:R-:W-:Y:S01]  /*20e50*/  ULDC UR8, c[0x0][0x228] ;  /* 0x00008a0000087ab9 */ /* 0x000fe20000000800 */
[----:B------:R-:W-:Y:S01]  /*20e60*/  SHF.R.S32.HI R81, RZ, 0x1f, R54 ;  /* 0x0000001fff517819 */ /* 0x000fe20000011436 */
[----:B------:R-:W-:Y:S01]  /*20e70*/  ULDC UR10, c[0x0][0x228] ;  /* 0x00008a00000a7ab9 */ /* 0x000fe20000000800 */
[----:B-1----:R-:W-:-:S02]  /*20e80*/  IADD3 R18, P1, R54, R0, RZ ;  /* 0x0000000036127210 */ /* 0x002fc40007f3e0ff */
[----:B------:R-:W-:Y:S01]  /*20e90*/  ISETP.LT.AND P5, PT, R139, UR12, !P2 ;  /* 0x0000000c8b007c0c */ /* 0x000fe2000d7a1270 */
[----:B------:R-:W-:Y:S01]  /*20ea0*/  IMAD.X R17, R79, 0x1, R39, P6 ;  /* 0x000000014f117824 */ /* 0x000fe200030e0627 */
[----:B------:R-:W-:Y:S02]  /*20eb0*/  PRMT R77, R4, 0x7770, RZ ;  /* 0x00007770044d7816 */ /* 0x000fe400000000ff */
[----:B----4-:R-:W-:Y:S01]  /*20ec0*/  PRMT R73, R23, 0x7773, RZ ;  /* 0x0000777317497816 */ /* 0x010fe200000000ff */
[C---:B------:R-:W-:Y:S01]  /*20ed0*/  IMAD.X R19, R81.reuse, 0x1, R2, P1 ;  /* 0x0000000151137824 */ /* 0x040fe200008e0602 */
[----:B------:R-:W-:Y:S02]  /*20ee0*/  IADD3 R20, P6, R54, R3, RZ ;  /* 0x0000000336147210 */ /* 0x000fe40007fde0ff */
[----:B------:R-:W-:Y:S01]  /*20ef0*/  PRMT R75, R4, 0x7771, RZ ;  /* 0x00007771044b7816 */ /* 0x000fe200000000ff */
[----:B------:R-:W-:Y:S01]  /*20f00*/  VIADD R53, R54, UR4 ;  /* 0x0000000436357c36 */ /* 0x000fe20008000000 */
[----:B------:R-:W-:Y:S01]  /*20f10*/  ISETP.GE.AND P1, PT, R22, UR6, PT ;  /* 0x0000000616007c0c */ /* 0x000fe2000bf26270 */
[----:B------:R-:W-:Y:S01]  /*20f20*/  ULDC UR6, c[0x0][0x228] ;  /* 0x00008a0000067ab9 */ /* 0x000fe20000000800 */
[----:B------:R0:W-:Y:S01]  /*20f30*/  @P3 STG.E.U8 desc[UR56][R16.64], R73 ;  /* 0x0000004910003986 */ /* 0x0001e2000c101138 */
[----:B------:R-:W-:Y:S01]  /*20f40*/  IMAD.X R21, R81, 0x1, R52, P6 ;  /* 0x0000000151157824 */ /* 0x000fe200030e0634 */
[----:B------:R-:W-:Y:S01]  /*20f50*/  ISETP.LT.AND P3, PT, R137, UR6, !P2 ;  /* 0x0000000689007c0c */ /* 0x000fe2000d761270 */
[----:B------:R-:W-:Y:S01]  /*20f60*/  ULDC UR6, c[0x0][0x228] ;  /* 0x00008a0000067ab9 */ /* 0x000fe20000000800 */
[C---:B------:R-:W-:Y:S01]  /*20f70*/  IADD3 R22, P6, R54.reuse, R38, RZ ;  /* 0x0000002636167210 */ /* 0x040fe20007fde0ff */
[----:B------:R1:W-:Y:S01]  /*20f80*/  @P4 STG.E.U8 desc[UR56][R18.64], R77 ;  /* 0x0000004d12004986 */ /* 0x0003e2000c101138 */
[----:B------:R-:W-:Y:S01]  /*20f90*/  ISETP.LT.AND P2, PT, R135, UR6, !P2 ;  /* 0x0000000687007c0c */ /* 0x000fe2000d741270 */
[----:B------:R-:W-:Y:S01]  /*20fa0*/  ULDC UR6, c[0x0][0x228] ;  /* 0x00008a0000067ab9 */ /* 0x000fe20000000800 */
[----:B------:R-:W-:Y:S01]  /*20fb0*/  ISETP.LT.AND P4, PT, R141, UR8, !P1 ;  /* 0x000000088d007c0c */ /* 0x000fe2000cf81270 */
[----:B------:R4:W-:Y:S01]  /*20fc0*/  @P5 STG.E.U8 desc[UR56][R20.64], R75 ;  /* 0x0000004b14005986 */ /* 0x0009e2000c101138 */
[----:B------:R-:W-:Y:S01]  /*20fd0*/  IMAD.X R23, R81, 0x1, R36, P6 ;  /* 0x0000000151177824 */ /* 0x000fe200030e0624 */
[----:B------:R-:W-:Y:S01]  /*20fe0*/  ULDC UR8, c[0x0][0x228] ;  /* 0x00008a0000087ab9 */ /* 0x000fe20000000800 */
[----:B0-----:R-:W-:Y:S01]  /*20ff0*/  IADD3 R16, P5, R54, R37, RZ ;  /* 0x0000002536107210 */ /* 0x001fe20007fbe0ff */
[----:B------:R-:W-:Y:S01]  /*21000*/  ULDC UR4, c[0x0][0x22c] ;  /* 0x00008b0000047ab9 */ /* 0x000fe20000000800 */
[----:B------:R-:W-:Y:S01]  /*21010*/  ULDC UR12, c[0x0][0x228] ;  /* 0x00008a00000c7ab9 */ /* 0x000fe20000000800 */
[----:B-1----:R-:W-:-:S02]  /*21020*/  SHF.R.S32.HI R77, RZ, 0x1f, R53 ;  /* 0x0000001fff4d7819 */ /* 0x002fc40000011435 */
[----:B------:R-:W-:Y:S01]  /*21030*/  IADD3 R18, P6, R53, R0, RZ ;  /* 0x0000000035127210 */ /* 0x000fe20007fde0ff */
[----:B------:R-:W-:Y:S01]  /*21040*/  IMAD.X R17, R81, 0x1, R39, P5 ;  /* 0x0000000151117824 */ /* 0x000fe200028e0627 */
[C---:B----4-:R-:W-:Y:S02]  /*21050*/  PRMT R21, R4.reuse, 0x7772, RZ ;  /* 0x0000777204157816 */ /* 0x050fe400000000ff */
[----:B------:R-:W-:Y:S01]  /*21060*/  PRMT R73, R4, 0x7773, RZ ;  /* 0x0000777304497816 */ /* 0x000fe200000000ff */
[----:B------:R-:W-:Y:S01]  /*21070*/  IMAD.X R19, R77, 0x1, R2, P6 ;  /* 0x000000014d137824 */ /* 0x000fe200030e0602 */
[----:B------:R-:W-:Y:S01]  /*21080*/  PRMT R75, R24, 0x7770, RZ ;  /* 0x00007770184b7816 */ /* 0x000fe200000000ff */
[----:B------:R0:W-:Y:S01]  /*21090*/  @P3 STG.E.U8 desc[UR56][R22.64], R21 ;  /* 0x0000001516003986 */ /* 0x0001e2000c101138 */
[----:B------:R-:W-:Y:S01]  /*210a0*/  ISETP.LT.AND P3, PT, R139, UR6, !P1 ;  /* 0x000000068b007c0c */ /* 0x000fe2000cf61270 */
[----:B------:R-:W-:Y:S01]  /*210b0*/  VIADD R4, R248, 0xa ;  /* 0x0000000af8047836 */ /* 0x000fe20000000000 */
[----:B------:R-:W-:Y:S01]  /*210c0*/  ULDC UR6, c[0x0][0x228] ;  /* 0x00008a0000067ab9 */ /* 0x000fe20000000800 */
[----:B------:R1:W-:Y:S01]  /*210d0*/  @P2 STG.E.U8 desc[UR56][R16.64], R73 ;  /* 0x0000004910002986 */ /* 0x0003e2000c101138 */
[----:B------:R-:W-:-:S03]  /*210e0*/  IADD3 R20, P2, R53, R3, RZ ;  /* 0x0000000335147210 */ /* 0x000fc60007f5e0ff */
[----:B------:R4:W-:Y:S01]  /*210f0*/  @P4 STG.E.U8 desc[UR56][R18.64], R75 ;  /* 0x0000004b12004986 */ /* 0x0009e2000c101138 */
[----:B------:R-:W-:Y:S01]  /*21100*/  ISETP.LT.AND P4, PT, R137, UR8, !P1 ;  /* 0x0000000889007c0c */ /* 0x000fe2000cf81270 */
[----:B------:R-:W-:Y:S01]  /*21110*/  ULDC UR8, c[0x0][0x228] ;  /* 0x00008a0000087ab9 */ /* 0x000fe20000000800 */
[----:B------:R-:W-:Y:S01]  /*21120*/  ISETP.LT.AND P1, PT, R135, UR10, !P1 ;  /* 0x0000000a87007c0c */ /* 0x000fe2000cf21270 */
[----:B0-----:R-:W-:Y:S01]  /*21130*/  IMAD.X R21, R77, 0x1, R52, P2 ;  /* 0x000000014d157824 */ /* 0x001fe200010e0634 */
[C---:B------:R-:W-:Y:S01]  /*21140*/  IADD3 R22, P6, R53.reuse, R37, RZ ;  /* 0x0000002535167210 */ /* 0x040fe20007fde0ff */
[----:B------:R-:W-:Y:S01]  /*21150*/  ULDC UR10, c[0x0][0x228] ;  /* 0x00008a00000a7ab9 */ /* 0x000fe20000000800 */
[----:B-1----:R-:W-:Y:S02]  /*21160*/  IADD3 R16, P5, R53, R38, RZ ;  /* 0x0000002635107210 */ /* 0x002fe40007fbe0ff */
[----:B------:R-:W-:Y:S01]  /*21170*/  ISETP.GE.AND P2, PT, R4, UR4, PT ;  /* 0x0000000404007c0c */ /* 0x000fe2000bf46270 */
[----:B------:R-:W-:Y:S01]  /*21180*/  ULDC UR4, c[0x0][0x248] ;  /* 0x0000920000047ab9 */ /* 0x000fe20000000800 */
[C---:B----4-:R-:W-:Y:S01]  /*21190*/  PRMT R75, R24.reuse, 0x7771, RZ ;  /* 0x00007771184b7816 */ /* 0x050fe200000000ff */
[----:B------:R-:W-:Y:S01]  /*211a0*/  IMAD.X R17, R77, 0x1, R36, P5 ;  /* 0x000000014d117824 */ /* 0x000fe200028e0624 */
[C---:B------:R-:W-:Y:S01]  /*211b0*/  PRMT R73, R24.reuse, 0x7772, RZ ;  /* 0x0000777218497816 */ /* 0x040fe200000000ff */
[----:B------:R-:W-:Y:S01]  /*211c0*/  VIADD R53, R53, UR4 ;  /* 0x0000000435357c36 */ /* 0x000fe20008000000 */
[----:B------:R-:W-:Y:S01]  /*211d0*/  PRMT R19, R24, 0x7773, RZ ;  /* 0x0000777318137816 */ /* 0x000fe200000000ff */
[----:B------:R-:W-:Y:S01]  /*211e0*/  IMAD.X R23, R77, 0x1, R39, P6 ;  /* 0x000000014d177824 */ /* 0x000fe200030e0627 */
[----:B------:R-:W-:Y:S01]  /*211f0*/  @P3 STG.E.U8 desc[UR56][R20.64], R75 ;  /* 0x0000004b14003986 */ /* 0x000fe2000c101138 */
[----:B------:R-:W-:Y:S01]  /*21200*/  VIADD R4, R248, 0xb ;  /* 0x0000000bf8047836 */ /* 0x000fe20000000000 */
[----:B------:R-:W-:Y:S01]  /*21210*/  SHF.R.S32.HI R79, RZ, 0x1f, R53 ;  /* 0x0000001fff4f7819 */ /* 0x000fe20000011435 */
[----:B------:R-:W-:Y:S01]  /*21220*/  ULDC UR4, c[0x0][0x22c] ;  /* 0x00008b0000047ab9 */ /* 0x000fe20000000800 */
[----:B------:R0:W-:Y:S01]  /*21230*/  @P4 STG.E.U8 desc[UR56][R16.64], R73 ;  /* 0x0000004910004986 */ /* 0x0001e2000c101138 */
[----:B------:R-:W-:Y:S01]  /*21240*/  ISETP.LT.AND P4, PT, R141, UR6, !P2 ;  /* 0x000000068d007c0c */ /* 0x000fe2000d781270 */
[----:B------:R-:W-:Y:S01]  /*21250*/  ULDC UR6, c[0x0][0x22c] ;  /* 0x00008b0000067ab9 */ /* 0x000fe20000000800 */
[----:B------:R-:W-:Y:S01]  /*21260*/  IADD3 R18, P3, R53, R3, RZ ;  /* 0x0000000335127210 */ /* 0x000fe20007f7e0ff */
[----:B------:R1:W-:Y:S01]  /*21270*/  @P1 STG.E.U8 desc[UR56][R22.64], R19 ;  /* 0x0000001316001986 */ /* 0x0003e2000c101138 */
[----:B------:R-:W-:Y:S01]  /*21280*/  ISETP.LT.AND P1, PT, R139, UR8, !P2 ;  /* 0x000000088b007c0c */ /* 0x000fe2000d721270 */
[----:B------:R-:W-:Y:S01]  /*21290*/  ULDC UR8, c[0x0][0x228] ;  /* 0x00008a0000087ab9 */ /* 0x000fe20000000800 */
[----:B------:R-:W-:Y:S01]  /*212a0*/  ISETP.LT.AND P5, PT, R137, UR10, !P2 ;  /* 0x0000000a89007c0c */ /* 0x000fe2000d7a1270 */
[----:B------:R-:W-:Y:S01]  /*212b0*/  ULDC UR10, c[0x0][0x228] ;  /* 0x00008a00000a7ab9 */ /* 0x000fe20000000800 */
[----:B0-----:R-:W-:-:S02]  /*212c0*/  IADD3 R16, P6, R53, R0, RZ ;  /* 0x0000000035107210 */ /* 0x001fc40007fde0ff */
[----:B------:R-:W-:-:S03]  /*212d0*/  PRMT R77, R5, 0x7770, RZ ;  /* 0x00007770054d7816 */ /* 0x000fc600000000ff */
[----:B------:R-:W-:Y:S01]  /*212e0*/  IMAD.X R17, R79, 0x1, R2, P6 ;  /* 0x000000014f117824 */ /* 0x000fe200030e0602 */
[----:B------:R-:W-:Y:S01]  /*212f0*/  IADD3 R20, P6, R53, R38, RZ ;  /* 0x0000002635147210 */ /* 0x000fe20007fde0ff */
[----:B-1----:R-:W-:Y:S01]  /*21300*/  IMAD.X R19, R79, 0x1, R52, P3 ;  /* 0x000000014f137824 */ /* 0x002fe200018e0634 */
[----:B------:R-:W-:Y:S01]  /*21310*/  ISETP.GE.AND P3, PT, R4, UR4, PT ;  /* 0x0000000404007c0c */ /* 0x000fe2000bf66270 */
[----:B------:R-:W-:Y:S01]  /*21320*/  ULDC UR4, c[0x0][0x248] ;  /* 0x0000920000047ab9 */ /* 0x000fe20000000800 */
[----:B------:R-:W-:Y:S01]  /*21330*/  PRMT R75, R5, 0x7771, RZ ;  /* 0x00007771054b7816 */ /* 0x000fe200000000ff */
[----:B------:R-:W-:Y:S01]  /*21340*/  IMAD.X R21, R79, 0x1, R36, P6 ;  /* 0x000000014f157824 */ /* 0x000fe200030e0624 */
[----:B------:R-:W-:Y:S01]  /*21350*/  PRMT R73, R5, 0x7772, RZ ;  /* 0x0000777205497816 */ /* 0x000fe200000000ff */
[----:B------:R-:W-:Y:S01]  /*21360*/  VIADD R23, R53, UR4 ;  /* 0x0000000435177c36 */ /* 0x000fe20008000000 */
[----:B------:R-:W-:Y:S01]  /*21370*/  ISETP.LT.AND P2, PT, R135, UR8, !P2 ;  /* 0x0000000887007c0c */ /* 0x000fe2000d741270 */
[----:B------:R0:W-:Y:S01]  /*21380*/  @P4 STG.E.U8 desc[UR56][R16.64], R77 ;  /* 0x0000004d10004986 */ /* 0x0001e2000c101138 */
[----:B------:R-:W-:Y:S01]  /*21390*/  ISETP.LT.AND P4, PT, R141, UR10, !P3 ;  /* 0x0000000a8d007c0c */ /* 0x000fe2000df81270 */
[----:B------:R-:W-:Y:S01]  /*213a0*/  VIADD R22, R248, 0xc ;  /* 0x0000000cf8167836 */ /* 0x000fe20000000000 */
[----:B------:R-:W-:Y:S01]  /*213b0*/  ULDC UR4, c[0x0][0x248] ;  /* 0x0000920000047ab9 */ /* 0x000fe20000000800 */
[----:B------:R1:W-:Y:S01]  /*213c0*/  @P1 STG.E.U8 desc[UR56][R18.64], R75 ;  /* 0x0000004b12001986 */ /* 0x0003e2000c101138 */
[----:B------:R-:W-:Y:S01]  /*213d0*/  ULDC UR8, c[0x0][0x228] ;  /* 0x00008a0000087ab9 */ /* 0x000fe20000000800 */
[----:B------:R-:W-:-:S02]  /*213e0*/  ULDC UR10, c[0x0][0x228] ;  /* 0x00008a00000a7ab9 */ /* 0x000fc40000000800 */
[----:B------:R4:W-:Y:S01]  /*213f0*/  @P5 STG.E.U8 desc[UR56][R20.64], R73 ;  /* 0x0000004914005986 */ /* 0x0009e2000c101138 */
[----:B------:R-:W-:Y:S02]  /*21400*/  ISETP.LT.AND P5, PT, R139, UR12, !P3 ;  /* 0x0000000c8b007c0c */ /* 0x000fe4000dfa1270 */
[----:B0-----:R-:W-:Y:S02]  /*21410*/  IADD3 R16, P6, R53, R37, RZ ;  /* 0x0000002535107210 */ /* 0x001fe40007fde0ff */
[----:B------:R-:W-:Y:S01]  /*21420*/  SHF.R.S32.HI R77, RZ, 0x1f, R23 ;  /* 0x0000001fff4d7819 */ /* 0x000fe20000011417 */
[C---:B------:R-:W-:Y:S01]  /*21430*/  VIADD R24, R23.reuse, UR4 ;  /* 0x0000000417187c36 */ /* 0x040fe20008000000 */
[----:B-1----:R-:W-:Y:S01]  /*21440*/  IADD3 R18, P1, R23, R0, RZ ;  /* 0x0000000017127210 */ /* 0x002fe20007f3e0ff */
[--C-:B------:R-:W-:Y:S01]  /*21450*/  IMAD.X R17, R79, 0x1, R39.reuse, P6 ;  /* 0x000000014f117824 */ /* 0x100fe200030e0627 */
[----:B------:R-:W-:Y:S01]  /*21460*/  PRMT R53, R5, 0x7773, RZ ;  /* 0x0000777305357816 */ /* 0x000fe200000000ff */
[----:B------:R-:W-:Y:S01]  /*21470*/  ULDC UR4, c[0x0][0x22c] ;  /* 0x00008b0000047ab9 */ /* 0x000fe20000000800 */
[----:B------:R-:W-:Y:S01]  /*21480*/  IADD3 R4, P6, R23, R3, RZ ;  /* 0x0000000317047210 */ /* 0x000fe20007fde0ff */
[----:B------:R-:W-:Y:S01]  /*21490*/  IMAD.X R19, R77, 0x1, R2, P1 ;  /* 0x000000014d137824 */ /* 0x000fe200008e0602 */
[----:B------:R-:W-:Y:S01]  /*214a0*/  ISETP.GE.AND P1, PT, R22, UR6, PT ;  /* 0x0000000616007c0c */ /* 0x000fe2000bf26270 */
[----:B------:R-:W-:Y:S01]  /*214b0*/  ULDC UR6, c[0x0][0x228] ;  /* 0x00008a0000067ab9 */ /* 0x000fe20000000800 */
[----:B------:R-:W-:Y:S01]  /*214c0*/  PRMT R75, R25, 0x7770, RZ ;  /* 0x00007770194b7816 */ /* 0x000fe200000000ff */
[----:B------:R0:W-:Y:S01]  /*214d0*/  @P2 STG.E.U8 desc[UR56][R16.64], R53 ;  /* 0x0000003510002986 */ /* 0x0001e2000c101138 */
[----:B------:R-:W-:Y:S01]  /*214e0*/  IMAD.X R5, R77, 0x1, R52, P6 ;  /* 0x000000014d057824 */ /* 0x000fe200030e0634 */
[----:B----4-:R-:W-:Y:S01]  /*214f0*/  PRMT R73, R25, 0x7771, RZ ;  /* 0x0000777119497816 */ /* 0x010fe200000000ff */
[----:B------:R-:W-:Y:S01]  /*21500*/  ULDC UR12, c[0x0][0x228] ;  /* 0x00008a00000c7ab9 */ /* 0x000fe20000000800 */
[----:B------:R-:W-:Y:S01]  /*21510*/  ISETP.LT.AND P2, PT, R137, UR6, !P3 ;  /* 0x0000000689007c0c */ /* 0x000fe2000df41270 */
[----:B------:R-:W-:Y:S01]  /*21520*/  ULDC UR6, c[0x0][0x228] ;  /* 0x00008a0000067ab9 */ /* 0x000fe20000000800 */
[----:B------:R-:W-:Y:S01]  /*21530*/  IADD3 R20, P6, R23, R38, RZ ;  /* 0x0000002617147210 */ /* 0x000fe20007fde0ff */
[----:B------:R1:W-:Y:S01]  /*21540*/  @P4 STG.E.U8 desc[UR56][R18.64], R75 ;  /* 0x0000004b12004986 */ /* 0x0003e2000c101138 */
[----:B------:R-:W-:Y:S01]  /*21550*/  ISETP.LT.AND P3, PT, R135, UR6, !P3 ;  /* 0x0000000687007c0c */ /* 0x000fe2000df61270 */
[----:B------:R-:W-:Y:S01]  /*21560*/  ULDC UR6, c[0x0][0x228] ;  /* 0x00008a0000067ab9 */ /* 0x000fe20000000800 */
[----:B------:R-:W-:Y:S01]  /*21570*/  ISETP.LT.AND P4, PT, R141, UR8, !P1 ;  /* 0x000000088d007c0c */ /* 0x000fe2000cf81270 */
[----:B------:R4:W-:Y:S01]  /*21580*/  @P5 STG.E.U8 desc[UR56][R4.64], R73 ;  /* 0x0000004904005986 */ /* 0x0009e2000c101138 */
[----:B0-----:R-:W-:Y:S01]  /*21590*/  IADD3 R16, P5, R23, R37, RZ ;  /* 0x0000002517107210 */ /* 0x001fe20007fbe0ff */
[C---:B------:R-:W-:Y:S01]  /*215a0*/  IMAD.X R21, R77.reuse, 0x1, R36, P6 ;  /* 0x000000014d157824 */ /* 0x040fe200030e0624 */
[----:B------:R-:W-:Y:S01]  /*215b0*/  SHF.R.S32.HI R53, RZ, 0x1f, R24 ;  /* 0x0000001fff357819 */ /* 0x000fe20000011418 */
[----:B------:R-:W-:Y:S01]  /*215c0*/  ULDC UR8, c[0x0][0x228] ;  /* 0x00008a0000087ab9 */ /* 0x000fe20000000800 */
[----:B------:R-:W-:Y:S01]  /*215d0*/  PRMT R23, R6, 0x7770, RZ ;  /* 0x0000777006177816 */ /* 0x000fe200000000ff */
[----:B------:R-:W-:Y:S01]  /*215e0*/  IMAD.X R17, R77, 0x1, R39, P5 ;  /* 0x000000014d117824 */ /* 0x000fe200028e0627 */
[----:B-1----:R-:W-:-:S02]  /*215f0*/  PRMT R19, R25, 0x7772, RZ ;  /* 0x0000777219137816 */ /* 0x002fc400000000ff */
[----:B----4-:R-:W-:Y:S02]  /*21600*/  IADD3 R4, P6, R24, R0, RZ ;  /* 0x0000000018047210 */ /* 0x010fe40007fde0ff */
[----:B------:R-:W-:-:S03]  /*21610*/  PRMT R25, R25, 0x7773, RZ ;  /* 0x0000777319197816 */ /* 0x000fc600000000ff */
[----:B------:R-:W-:Y:S01]  /*21620*/  IMAD.X R5, R53, 0x1, R2, P6 ;  /* 0x0000000135057824 */ /* 0x000fe200030e0602 */
[----:B------:R0:W-:Y:S01]  /*21630*/  @P2 STG.E.U8 desc[UR56][R20.64], R19 ;  /* 0x0000001314002986 */ /* 0x0001e2000c101138 */
[----:B------:R-:W-:Y:S01]  /*21640*/  IADD3 R18, P2, R24, R3, RZ ;  /* 0x0000000318127210 */ /* 0x000fe20007f5e0ff */
[----:B------:R-:W-:Y:S02]  /*21650*/  VIADD R22, R248, 0xd ;  /* 0x0000000df8167836 */ /* 0x000fe40000000000 */
[----:B------:R1:W-:Y:S01]  /*21660*/  @P3 STG.E.U8 desc[UR56][R16.64], R25 ;  /* 0x0000001910003986 */ /* 0x0003e2000c101138 */
[----:B------:R-:W-:Y:S01]  /*21670*/  ISETP.LT.AND P3, PT, R139, UR6, !P1 ;  /* 0x000000068b007c0c */ /* 0x000fe2000cf61270 */
[----:B------:R-:W-:Y:S02]  /*21680*/  ULDC UR6, c[0x0][0x228] ;  /* 0x00008a0000067ab9 */ /* 0x000fe40000000800 */
[----:B------:R4:W-:Y:S01]  /*21690*/  @P4 STG.E.U8 desc[UR56][R4.64], R23 ;  /* 0x0000001704004986 */ /* 0x0009e2000c101138 */
[----:B------:R-:W-:Y:S01]  /*216a0*/  ISETP.LT.AND P4, PT, R137, UR8, !P1 ;  /* 0x0000000889007c0c */ /* 0x000fe2000cf81270 */
[----:B------:R-:W-:Y:S01]  /*216b0*/  ULDC UR8, c[0x0][0x228] ;  /* 0x00008a0000087ab9 */ /* 0x000fe20000000800 */
[----:B------:R-:W-:Y:S01]  /*216c0*/  ISETP.LT.AND P1, PT, R135, UR10, !P1 ;  /* 0x0000000a87007c0c */ /* 0x000fe2000cf21270 */
[----:B0-----:R-:W-:Y:S01]  /*216d0*/  IMAD.X R19, R53, 0x1, R52, P2 ;  /* 0x0000000135137824 */ /* 0x001fe200010e0634 */
[C---:B------:R-:W-:Y:S01]  /*216e0*/  IADD3 R20, P6, R24.reuse, R37, RZ ;  /* 0x0000002518147210 */ /* 0x040fe20007fde0ff */
[----:B------:R-:W-:Y:S01]  /*216f0*/  ULDC UR10, c[0x0][0x228] ;  /* 0x00008a00000a7ab9 */ /* 0x000fe20000000800 */
[----:B-1----:R-:W-:-:S02]  /*21700*/  IADD3 R16, P5, R24, R38, RZ ;  /* 0x0000002618107210 */ /* 0x002fc40007fbe0ff */
[----:B------:R-:W-:Y:S01]  /*21710*/  ISETP.GE.AND P2, PT, R22, UR4, PT ;  /* 0x0000000416007c0c */ /* 0x000fe2000bf46270 */
[----:B------:R-:W-:Y:S01]  /*21720*/  ULDC UR4, c[0x0][0x248] ;  /* 0x0000920000047ab9 */ /* 0x000fe20000000800 */
[C---:B------:R-:W-:Y:S01]  /*21730*/  PRMT R25, R6.reuse, 0x7771, RZ ;  /* 0x0000777106197816 */ /* 0x040fe200000000ff */
[C---:B------:R-:W-:Y:S01]  /*21740*/  IMAD.X R17, R53.reuse, 0x1, R36, P5 ;  /* 0x0000000135117824 */ /* 0x040fe200028e0624 */
[----:B----4-:R-:W-:Y:S01]  /*21750*/  PRMT R5, R6, 0x7772, RZ ;  /* 0x0000777206057816 */ /* 0x010fe200000000ff */
[----:B------:R-:W-:Y:S01]  /*21760*/  VIADD R24, R24, UR4 ;  /* 0x0000000418187c36 */ /* 0x000fe20008000000 */
[----:B------:R-:W-:Y:S01]  /*21770*/  PRMT R23, R6, 0x7773, RZ ;  /* 0x0000777306177816 */ /* 0x000fe200000000ff */
[----:B------:R-:W-:Y:S01]  /*21780*/  IMAD.X R21, R53, 0x1, R39, P6 ;  /* 0x0000000135157824 */ /* 0x000fe200030e0627 */
[----:B------:R0:W-:Y:S01]  /*21790*/  @P3 STG.E.U8 desc[UR56][R18.64], R25 ;  /* 0x0000001912003986 */ /* 0x0001e2000c101138 */
[----:B------:R-:W-:Y:S01]  /*217a0*/  ISETP.LT.AND P5, PT, R137, UR10, !P2 ;  /* 0x0000000a89007c0c */ /* 0x000fe2000d7a1270 */
[----:B------:R-:W-:Y:S01]  /*217b0*/  ULDC UR4, c[0x0][0x22c] ;  /* 0x00008b0000047ab9 */ /* 0x000fe20000000800 */
[----:B------:R-:W-:Y:S01]  /*217c0*/  SHF.R.S32.HI R73, RZ, 0x1f, R24 ;  /* 0x0000001fff497819 */ /* 0x000fe20000011418 */
[----:B------:R1:W-:Y:S01]  /*217d0*/  @P4 STG.E.U8 desc[UR56][R16.64], R5 ;  /* 0x0000000510004986 */ /* 0x0003e2000c101138 */
[----:B------:R-:W-:Y:S01]  /*217e0*/  IADD3 R4, P6, R24, R0, RZ ;  /* 0x0000000018047210 */ /* 0x000fe20007fde0ff */
[----:B------:R-:W-:Y:S01]  /*217f0*/  VIADD R6, R248, 0xe ;  /* 0x0000000ef8067836 */ /* 0x000fe20000000000 */
[----:B------:R-:W-:Y:S01]  /*21800*/  ISETP.LT.AND P4, PT, R141, UR6, !P2 ;  /* 0x000000068d007c0c */ /* 0x000fe2000d781270 */
[----:B------:R4:W-:Y:S01]  /*21810*/  @P1 STG.E.U8 desc[UR56][R20.64], R23 ;  /* 0x0000001714001986 */ /* 0x0009e2000c101138 */
[----:B------:R-:W-:Y:S01]  /*21820*/  ISETP.LT.AND P3, PT, R139, UR8, !P2 ;  /* 0x000000088b007c0c */ /* 0x000fe2000d761270 */
[----:B------:R-:W-:Y:S01]  /*21830*/  ULDC UR8, c[0x0][0x228] ;  /* 0x00008a0000087ab9 */ /* 0x000fe20000000800 */
[C---:B------:R-:W-:Y:S01]  /*21840*/  PRMT R53, R26.reuse, 0x7770, RZ ;  /* 0x000077701a357816 */ /* 0x040fe200000000ff */
[----:B------:R-:W-:Y:S01]  /*21850*/  ULDC UR10, c[0x0][0x228] ;  /* 0x00008a00000a7ab9 */ /* 0x000fe20000000800 */
[----:B0-----:R-:W-:Y:S01]  /*21860*/  PRMT R25, R26, 0x7771, RZ ;  /* 0x000077711a197816 */ /* 0x001fe200000000ff */
[----:B------:R-:W-:Y:S01]  /*21870*/  ULDC UR6, c[0x0][0x22c] ;  /* 0x00008b0000067ab9 */ /* 0x000fe20000000800 */
[C---:B-1----:R-:W-:Y:S01]  /*21880*/  IADD3 R16, P1, R24.reuse, R3, RZ ;  /* 0x0000000318107210 */ /* 0x042fe20007f3e0ff */
[----:B------:R-:W-:Y:S01]  /*21890*/  IMAD.X R5, R73, 0x1, R2, P6 ;  /* 0x0000000149057824 */ /* 0x000fe200030e0602 */
[----:B------:R-:W-:-:S03]  /*218a0*/  IADD3 R18, P6, R24, R38, RZ ;  /* 0x0000002618127210 */ /* 0x000fc60007fde0ff */
[C---:B------:R-:W-:Y:S01]  /*218b0*/  IMAD.X R17, R73.reuse, 0x1, R52, P1 ;  /* 0x0000000149117824 */ /* 0x040fe200008e0634 */
[----:B------:R-:W-:Y:S01]  /*218c0*/  ISETP.GE.AND P1, PT, R6, UR4, PT ;  /* 0x0000000406007c0c */ /* 0x000fe2000bf26270 */
[----:B------:R-:W-:Y:S01]  /*218d0*/  ULDC UR4, c[0x0][0x248] ;  /* 0x0000920000047ab9 */ /* 0x000fe20000000800 */
[----:B------:R-:W-:Y:S01]  /*218e0*/  IMAD.X R19, R73, 0x1, R36, P6 ;  /* 0x0000000149137824 */ /* 0x000fe200030e0624 */
[----:B----4-:R-:W-:Y:S01]  /*218f0*/  PRMT R23, R26, 0x7772, RZ ;  /* 0x000077721a177816 */ /* 0x010fe200000000ff */
[----:B------:R-:W-:Y:S01]  /*21900*/  VIADD R21, R24, UR4 ;  /* 0x0000000418157c36 */ /* 0x000fe20008000000 */
[----:B------:R0:W-:Y:S01]  /*21910*/  @P4 STG.E.U8 desc[UR56][R4.64], R53 ;  /* 0x0000003504004986 */ /* 0x0001e2000c101138 */
[----:B------:R-:W-:Y:S01]  /*21920*/  ISETP.LT.AND P6, PT, R139, UR12, !P1 ;  /* 0x0000000c8b007c0c */ /* 0x000fe2000cfc1270 */
[----:B------:R-:W-:Y:S01]  /*21930*/  VIADD R6, R248, 0xf ;  /* 0x0000000ff8067836 */ /* 0x000fe20000000000 */
[----:B------:R-:W-:Y:S01]  /*21940*/  ULDC UR4, c[0x0][0x248] ;  /* 0x0000920000047ab9 */ /* 0x000fe20000000800 */
[----:B------:R1:W-:Y:S01]  /*21950*/  @P3 STG.E.U8 desc[UR56][R16.64], R25 ;  /* 0x0000001910003986 */ /* 0x0003e2000c101138 */
[----:B------:R-:W-:Y:S01]  /*21960*/  SHF.R.S32.HI R75, RZ, 0x1f, R21 ;  /* 0x0000001fff4b7819 */ /* 0x000fe20000011415 */
[----:B------:R-:W-:-:S02]  /*21970*/  ULDC UR12, c[0x0][0x228] ;  /* 0x00008a00000c7ab9 */ /* 0x000fc40000000800 */
[----:B------:R4:W-:Y:S01]  /*21980*/  @P5 STG.E.U8 desc[UR56][R18.64], R23 ;  /* 0x0000001712005986 */ /* 0x0009e2000c101138 */
[----:B------:R-:W-:Y:S01]  /*21990*/  ISETP.LT.AND P3, PT, R135, UR8, !P2 ;  /* 0x0000000887007c0c */ /* 0x000fe2000d761270 */
[----:B------:R-:W-:Y:S01]  /*219a0*/  ULDC UR8, c[0x0][0x228] ;  /* 0x00008a0000087ab9 */ /* 0x000fe20000000800 */
[----:B------:R-:W-:Y:S02]  /*219b0*/  ISETP.LT.AND P4, PT, R141, UR10, !P1 ;  /* 0x0000000a8d007c0c */ /* 0x000fe4000cf81270 */
[----:B0-----:R-:W-:Y:S01]  /*219c0*/  PRMT R53, R26, 0x7773, RZ ;  /* 0x000077731a357816 */ /* 0x001fe200000000ff */
[C---:B------:R-:W-:Y:S01]  /*219d0*/  VIADD R22, R21.reuse, UR4 ;  /* 0x0000000415167c36 */ /* 0x040fe20008000000 */
[----:B-1----:R-:W-:Y:S01]  /*219e0*/  IADD3 R16, P5, R21, R0, RZ ;  /* 0x0000000015107210 */ /* 0x002fe20007fbe0ff */
[----:B------:R-:W-:Y:S01]  /*219f0*/  ULDC UR10, c[0x0][0x228] ;  /* 0x00008a00000a7ab9 */ /* 0x000fe20000000800 */
[----:B------:R-:W-:Y:S01]  /*21a00*/  IADD3 R4, P2, R24, R37, RZ ;  /* 0x0000002518047210 */ /* 0x000fe20007f5e0ff */
[----:B------:R-:W-:-:S02]  /*21a10*/  ULDC UR4, c[0x0][0x22c] ;  /* 0x00008b0000047ab9 */ /* 0x000fc40000000800 */
[----:B------:R-:W-:Y:S01]  /*21a20*/  IMAD.X R17, R75, 0x1, R2, P5 ;  /* 0x000000014b117824 */ /* 0x000fe200028e0602 */
[----:B----4-:R-:W-:Y:S01]  /*21a30*/  IADD3 R18, P5, R21, R3, RZ ;  /* 0x0000000315127210 */ /* 0x010fe20007fbe0ff */
[----:B------:R-:W-:Y:S01]  /*21a40*/  IMAD.X R5, R73, 0x1, R39, P2 ;  /* 0x0000000149057824 */ /* 0x000fe200010e0627 */
[C---:B------:R-:W-:Y:S02]  /*21a50*/  PRMT R23, R7.reuse, 0x7770, RZ ;  /* 0x0000777007177816 */ /* 0x040fe400000000ff */
[----:B------:R-:W-:Y:S01]  /*21a60*/  PRMT R25, R7, 0x7771, RZ ;  /* 0x0000777107197816 */ /* 0x000fe200000000ff */
[----:B------:R-:W-:Y:S01]  /*21a70*/  IMAD.X R19, R75, 0x1, R52, P5 ;  /* 0x000000014b137824 */ /* 0x000fe200028e0634 */
[----:B------:R-:W-:Y:S01]  /*21a80*/  ISETP.GE.AND P2, PT, R6, UR6, PT ;  /* 0x0000000606007c0c */ /* 0x000fe2000bf46270 */
[----:B------:R0:W-:Y:S01]  /*21a90*/  @P3 STG.E.U8 desc[UR56][R4.64], R53 ;  /* 0x0000003504003986 */ /* 0x0001e2000c101138 */
[----:B------:R-:W-:-:S03]  /*21aa0*/  ULDC UR6, c[0x0][0x228] ;  /* 0x00008a0000067ab9 */ /* 0x000fc60000000800 */
[----:B------:R-:W-:Y:S01]  /*21ab0*/  @P4 STG.E.U8 desc[UR56][R16.64], R23 ;  /* 0x0000001710004986 */ /* 0x000fe2000c101138 */
[----:B------:R-:W-:Y:S01]  /*21ac0*/  ISETP.LT.AND P3, PT, R137, UR6, !P1 ;  /* 0x0000000689007c0c */ /* 0x000fe2000cf61270 */
[----:B------:R-:W-:Y:S02]  /*21ad0*/  ULDC UR6, c[0x0][0x228] ;  /* 0x00008a0000067ab9 */ /* 0x000fe40000000800 */
[----:B------:R1:W-:Y:S01]  /*21ae0*/  @P6 STG.E.U8 desc[UR56][R18.64], R25 ;  /* 0x0000001912006986 */ /* 0x0003e2000c101138 */
[----:B------:R-:W-:Y:S02]  /*21af0*/  IADD3 R20, P6, R21, R38, RZ ;  /* 0x0000002615147210 */ /* 0x000fe40007fde0ff */
[----:B------:R-:W-:Y:S01]  /*21b00*/  ISETP.LT.AND P1, PT, R135, UR8, !P1 ;  /* 0x0000000887007c0c */ /* 0x000fe2000cf21270 */
[----:B------:R-:W-:Y:S01]  /*21b10*/  ULDC UR8, c[0x0][0x228] ;  /* 0x00008a0000087ab9 */ /* 0x000fe20000000800 */
[----:B------:R-:W-:Y:S01]  /*21b20*/  ISETP.LT.AND P4, PT, R141, UR6, !P2 ;  /* 0x000000068d007c0c */ /* 0x000fe2000d781270 */
[----:B------:R-:W-:Y:S01]  /*21b30*/  ULDC UR6, c[0x0][0x228] ;  /* 0x00008a0000067ab9 */ /* 0x000fe20000000800 */
[----:B0-----:R-:W-:Y:S01]  /*21b40*/  IADD3 R4, P5, R21, R37, RZ ;  /* 0x0000002515047210 */ /* 0x001fe20007fbe0ff */
[----:B------:R-:W-:Y:S01]  /*21b50*/  IMAD.X R21, R75, 0x1, R36, P6 ;  /* 0x000000014b157824 */ /* 0x000fe200030e0624 */
[----:B------:R-:W-:-:S02]  /*21b60*/  SHF.R.S32.HI R53, RZ, 0x1f, R22 ;  /* 0x0000001fff357819 */ /* 0x000fc40000011416 */
[----:B------:R-:W-:Y:S01]  /*21b70*/  IADD3 R6, P6, R22, R0, RZ ;  /* 0x0000000016067210 */ /* 0x000fe20007fde0ff */
[----:B------:R-:W-:Y:S01]  /*21b80*/  IMAD.X R5, R75, 0x1, R39, P5 ;  /* 0x000000014b057824 */ /* 0x000fe200028e0627 */
[C---:B-1----:R-:W-:Y:S02]  /*21b90*/  PRMT R19, R7.reuse, 0x7772, RZ ;  /* 0x0000777207137816 */ /* 0x042fe400000000ff */
[----:B------:R-:W-:Y:S01]  /*21ba0*/  PRMT R23, R7, 0x7773, RZ ;  /* 0x0000777307177816 */ /* 0x000fe200000000ff */
[----:B------:R-:W-:Y:S01]  /*21bb0*/  IMAD.X R7, R53, 0x1, R2, P6 ;  /* 0x0000000135077824 */ /* 0x000fe200030e0602 */
[----:B------:R-:W-:Y:S01]  /*21bc0*/  PRMT R25, R27, 0x7770, RZ ;  /* 0x000077701b197816 */ /* 0x000fe200000000ff */
[----:B------:R-:W-:Y:S01]  /*21bd0*/  @P3 STG.E.U8 desc[UR56][R20.64], R19 ;  /* 0x0000001314003986 */ /* 0x000fe2000c101138 */
[----:B------:R-:W-:Y:S01]  /*21be0*/  ISETP.LT.AND P5, PT, R139, UR6, !P2 ;  /* 0x000000068b007c0c */ /* 0x000fe2000d7a1270 */
[----:B------:R-:W-:Y:S01]  /*21bf0*/  VIADD R17, R248, 0x10 ;  /* 0x00000010f8117836 */ /* 0x000fe20000000000 */
[----:B------:R-:W-:Y:S01]  /*21c00*/  IADD3 R16, P3, R22, R3, RZ ;  /* 0x0000000316107210 */ /* 0x000fe20007f7e0ff */
[----:B------:R0:W-:Y:S01]  /*21c10*/  @P1 STG.E.U8 desc[UR56][R4.64], R23 ;  /* 0x0000001704001986 */ /* 0x0001e2000c101138 */
[----:B------:R-:W-:-:S03]  /*21c20*/  ULDC UR6, c[0x0][0x228] ;  /* 0x00008a0000067ab9 */ /* 0x000fc60000000800 */
[----:B------:R1:W-:Y:S01]  /*21c30*/  @P4 STG.E.U8 desc[UR56][R6.64], R25 ;  /* 0x0000001906004986 */ /* 0x0003e2000c101138 */
[----:B------:R-:W-:Y:S01]  /*21c40*/  ISETP.LT.AND P4, PT, R137, UR8, !P2 ;  /* 0x0000000889007c0c */ /* 0x000fe2000d781270 */
[----:B------:R-:W-:Y:S01]  /*21c50*/  ULDC UR8, c[0x0][0x228] ;  /* 0x00008a0000087ab9 */ /* 0x000fe20000000800 */
[----:B------:R-:W-:Y:S01]  /*21c60*/  ISETP.LT.AND P2, PT, R135, UR10, !P2 ;  /* 0x0000000a87007c0c */ /* 0x000fe2000d741270 */
[----:B------:R-:W-:Y:S01]  /*21c70*/  ULDC UR10, c[0x0][0x228] ;  /* 0x00008a00000a7ab9 */ /* 0x000fe20000000800 */
[----:B------:R-:W-:Y:S02]  /*21c80*/  ISETP.GE.AND P1, PT, R17, UR4, PT ;  /* 0x0000000411007c0c */ /* 0x000fe4000bf26270 */
[C---:B0-----:R-:W-:Y:S01]  /*21c90*/  IADD3 R4, P6, R22.reuse, R38, RZ ;  /* 0x0000002616047210 */ /* 0x041fe20007fde0ff */
[----:B------:R-:W-:Y:S01]  /*21ca0*/  IMAD.X R17, R53, 0x1, R52, P3 ;  /* 0x0000000135117824 */ /* 0x000fe200018e0634 */
[----:B------:R-:W-:Y:S01]  /*21cb0*/  PRMT R21, R27, 0x7771, RZ ;  /* 0x000077711b157816 */ /* 0x000fe200000000ff */
[----:B------:R-:W-:Y:S01]  /*21cc0*/  ULDC UR4, c[0x0][0x248] ;  /* 0x0000920000047ab9 */ /* 0x000fe20000000800 */
[----:B-1----:R-:W-:Y:S01]  /*21cd0*/  IADD3 R6, P3, R22, R37, RZ ;  /* 0x0000002516067210 */ /* 0x002fe20007f7e0ff */
[----:B------:R-:W-:Y:S01]  /*21ce0*/  IMAD.X R5, R53, 0x1, R36, P6 ;  /* 0x0000000135057824 */ /* 0x000fe200030e0624 */
[----:B------:R-:W-:-:S02]  /*21cf0*/  PRMT R19, R27, 0x7773, RZ ;  /* 0x000077731b137816 */ /* 0x000fc400000000ff */
[----:B------:R-:W-:Y:S01]  /*21d00*/  PRMT R27, R27, 0x7772, RZ ;  /* 0x000077721b1b7816 */ /* 0x000fe200000000ff */
[----:B------:R-:W-:Y:S01]  /*21d10*/  IMAD.X R7, R53, 0x1, R39, P3 ;  /* 0x0000000135077824 */ /* 0x000fe200018e0627 */
[----:B------:R-:W-:Y:S01]  /*21d20*/  @P5 STG.E.U8 desc[UR56][R16.64], R21 ;  /* 0x0000001510005986 */ /* 0x000fe2000c101138 */
[----:B------:R-:W-:Y:S01]  /*21d30*/  VIADD R22, R22, UR4 ;  /* 0x0000000416167c36 */ /* 0x000fe20008000000 */
[----:B------:R-:W-:Y:S01]  /*21d40*/  ISETP.LT.AND P3, PT, R139, UR8, !P1 ;  /* 0x000000088b007c0c */ /* 0x000fe2000cf61270 */
[----:B------:R-:W-:Y:S01]  /*21d50*/  VIADD R18, R248, 0x11 ;  /* 0x00000011f8127836 */ /* 0x000fe20000000000 */
[----:B------:R0:W-:Y:S01]  /*21d60*/  @P4 STG.E.U8 desc[UR56][R4.64], R27 ;  /* 0x0000001b04004986 */ /* 0x0001e2000c101138 */
[----:B------:R-:W-:Y:S01]  /*21d70*/  ISETP.LT.AND P4, PT, R141, UR6, !P1 ;  /* 0x000000068d007c0c */ /* 0x000fe2000cf81270 */
[----:B------:R-:W-:Y:S01]  /*21d80*/  ULDC UR4, c[0x0][0x22c] ;  /* 0x00008b0000047ab9 */ /* 0x000fe20000000800 */
[----:B------:R-:W-:Y:S01]  /*21d90*/  SHF.R.S32.HI R53, RZ, 0x1f, R22 ;  /* 0x0000001fff357819 */ /* 0x000fe20000011416 */
[----:B------:R1:W-:Y:S01]  /*21da0*/  @P2 STG.E.U8 desc[UR56][R6.64], R19 ;  /* 0x0000001306002986 */ /* 0x0003e2000c101138 */
[----:B------:R-:W-:Y:S01]  /*21db0*/  ISETP.LT.AND P5, PT, R137, UR10, !P1 ;  /* 0x0000000a89007c0c */ /* 0x000fe2000cfa1270 */
[----:B------:R-:W-:Y:S01]  /*21dc0*/  ULDC UR8, c[0x0][0x228] ;  /* 0x00008a0000087ab9 */ /* 0x000fe20000000800 */
[C---:B------:R-:W-:Y:S01]  /*21dd0*/  PRMT R25, R28.reuse, 0x7770, RZ ;  /* 0x000077701c197816 */ /* 0x040fe200000000ff */
[----:B------:R-:W-:Y:S01]  /*21de0*/  ULDC UR10, c[0x0][0x228] ;  /* 0x00008a00000a7ab9 */ /* 0x000fe20000000800 */
[----:B------:R-:W-:Y:S01]  /*21df0*/  PRMT R23, R28, 0x7771, RZ ;  /* 0x000077711c177816 */ /* 0x000fe200000000ff */
[----:B------:R-:W-:Y:S01]  /*21e00*/  ULDC UR6, c[0x0][0x22c] ;  /* 0x00008b0000067ab9 */ /* 0x000fe20000000800 */
[----:B0-----:R-:W-:-:S02]  /*21e10*/  IADD3 R4, P6, R22, R0, RZ ;  /* 0x0000000016047210 */ /* 0x001fc40007fde0ff */
[----:B-1----:R-:W-:-:S03]  /*21e20*/  IADD3 R6, P2, R22, R3, RZ ;  /* 0x0000000316067210 */ /* 0x002fc60007f5e0ff */
[C---:B------:R-:W-:Y:S01]  /*21e30*/  IMAD.X R5, R53.reuse, 0x1, R2, P6 ;  /* 0x0000000135057824 */ /* 0x040fe200030e0602 */
[----:B------:R-:W-:Y:S01]  /*21e40*/  IADD3 R16, P6, R22, R38, RZ ;  /* 0x0000002616107210 */ /* 0x000fe20007fde0ff */
[C---:B------:R-:W-:Y:S01]  /*21e50*/  IMAD.X R7, R53.reuse, 0x1, R52, P2 ;  /* 0x0000000135077824 */ /* 0x040fe200010e0634 */
[----:B------:R-:W-:Y:S02]  /*21e60*/  ISETP.GE.AND P2, PT, R18, UR4, PT ;  /* 0x0000000412007c0c */ /* 0x000fe4000bf46270 */
[----:B------:R0:W-:Y:S01]  /*21e70*/  @P4 STG.E.U8 desc[UR56][R4.64], R25 ;  /* 0x0000001904004986 */ /* 0x0001e2000c101138 */
[----:B------:R-:W-:Y:S01]  /*21e80*/  ULDC UR4, c[0x0][0x248] ;  /* 0x0000920000047ab9 */ /* 0x000fe20000000800 */
[----:B------:R-:W-:Y:S01]  /*21e90*/  IMAD.X R17, R53, 0x1, R36, P6 ;  /* 0x0000000135117824 */ /* 0x000fe200030e0624 */
[----:B------:R-:W-:Y:S01]  /*21ea0*/  PRMT R21, R28, 0x7772, RZ ;  /* 0x000077721c157816 */ /* 0x000fe200000000ff */
[----:B------:R1:W-:Y:S01]  /*21eb0*/  @P3 STG.E.U8 desc[UR56][R6.64], R23 ;  /* 0x0000001706003986 */ /* 0x0003e2000c101138 */
[----:B------:R-:W-:Y:S01]  /*21ec0*/  VIADD R19, R22, UR4 ;  /* 0x0000000416137c36 */ /* 0x000fe20008000000 */
[----:B------:R-:W-:Y:S01]  /*21ed0*/  ISETP.LT.AND P3, PT, R135, UR8, !P1 ;  /* 0x0000000887007c0c */ /* 0x000fe2000cf61270 */
[----:B------:R-:W-:Y:S01]  /*21ee0*/  VIADD R18, R248, 0x12 ;  /* 0x00000012f8127836 */ /* 0x000fe20000000000 */
[----:B------:R4:W-:Y:S01]  /*21ef0*/  @P5 STG.E.U8 desc[UR56][R16.64], R21 ;  /* 0x0000001510005986 */ /* 0x0009e2000c101138 */
[----:B------:R-:W-:Y:S01]  /*21f00*/  ISETP.LT.AND P4, PT, R141, UR10, !P2 ;  /* 0x0000000a8d007c0c */ /* 0x000fe2000d781270 */
[----:B------:R-:W-:Y:S01]  /*21f10*/  ULDC UR4, c[0x0][0x248] ;  /* 0x0000920000047ab9 */ /* 0x000fe20000000800 */
[----:B0-----:R-:W-:Y:S01]  /*21f20*/  IADD3 R4, P6, R22, R37, RZ ;  /* 0x0000002516047210 */ /* 0x001fe20007fde0ff */
[----:B------:R-:W-:Y:S01]  /*21f30*/  ULDC UR8, c[0x0][0x228] ;  /* 0x00008a0000087ab9 */ /* 0x000fe20000000800 */
[----:B------:R-:W-:Y:S01]  /*21f40*/  SHF.R.S32.HI R73, RZ, 0x1f, R19 ;  /* 0x0000001fff497819 */ /* 0x000fe20000011413 */
[----:B------:R-:W-:Y:S01]  /*21f50*/  ULDC UR10, c[0x0][0x228] ;  /* 0x00008a00000a7ab9 */ /* 0x000fe20000000800 */
[----:B-1----:R-:W-:-:S02]  /*21f60*/  IADD3 R6, P1, R19, R0, RZ ;  /* 0x0000000013067210 */ /* 0x002fc40007f3e0ff */
[----:B------:R-:W-:Y:S01]  /*21f70*/  ISETP.LT.AND P5, PT, R139, UR12, !P2 ;  /* 0x0000000c8b007c0c */ /* 0x000fe2000d7a1270 */
[----:B------:R-:W-:Y:S01]  /*21f80*/  IMAD.X R5, R53, 0x1, R39, P6 ;  /* 0x0000000135057824 */ /* 0x000fe200030e0627 */
[----:B----4-:R-:W-:Y:S02]  /*21f90*/  IADD3 R16, P6, R19, R3, RZ ;  /* 0x0000000313107210 */ /* 0x010fe40007fde0ff */
[----:B------:R-:W-:Y:S01]  /*21fa0*/  PRMT R23, R28, 0x7773, RZ ;  /* 0x000077731c177816 */ /* 0x000fe200000000ff */
[C---:B------:R-:W-:Y:S01]  /*21fb0*/  IMAD.X R7, R73.reuse, 0x1, R2, P1 ;  /* 0x0000000149077824 */ /* 0x040fe200008e0602 */
[----:B------:R-:W-:Y:S01]  /*21fc0*/  ISETP.GE.AND P1, PT, R18, UR6, PT ;  /* 0x0000000612007c0c */ /* 0x000fe2000bf26270 */
[----:B------:R-:W-:Y:S01]  /*21fd0*/  ULDC UR6, c[0x0][0x228] ;  /* 0x00008a0000067ab9 */ /* 0x000fe20000000800 */
[C---:B------:R-:W-:Y:S01]  /*21fe0*/  PRMT R27, R32.reuse, 0x7770, RZ ;  /* 0x00007770201b7816 */ /* 0x040fe200000000ff */
[----:B------:R-:W-:Y:S01]  /*21ff0*/  IMAD.X R17, R73, 0x1, R52, P6 ;  /* 0x0000000149117824 */ /* 0x000fe200030e0634 */
[----:B------:R-:W-:Y:S01]  /*22000*/  PRMT R25, R32, 0x7771, RZ ;  /* 0x0000777120197816 */ /* 0x000fe200000000ff */
[----:B------:R0:W-:Y:S01]  /*22010*/  @P3 STG.E.U8 desc[UR56][R4.64], R23 ;  /* 0x0000001704003986 */ /* 0x0001e2000c101138 */
[----:B------:R-:W-:Y:S01]  /*22020*/  ISETP.LT.AND P3, PT, R137, UR6, !P2 ;  /* 0x0000000689007c0c */ /* 0x000fe2000d761270 */
[----:B------:R-:W-:Y:S01]  /*22030*/  ULDC UR6, c[0x0][0x228] ;  /* 0x00008a0000067ab9 */ /* 0x000fe20000000800 */
[C---:B------:R-:W-:Y:S01]  /*22040*/  IADD3 R18, P6, R19.reuse, R38, RZ ;  /* 0x0000002613127210 */ /* 0x040fe20007fde0ff */
[----:B------:R-:W-:Y:S01]  /*22050*/  VIADD R21, R19, UR4 ;  /* 0x0000000413157c36 */ /* 0x000fe20008000000 */
[----:B------:R1:W-:Y:S01]  /*22060*/  @P4 STG.E.U8 desc[UR56][R6.64], R27 ;  /* 0x0000001b06004986 */ /* 0x0003e2000c101138 */
[----:B------:R-:W-:Y:S01]  /*22070*/  ISETP.LT.AND P2, PT, R135, UR6, !P2 ;  /* 0x0000000687007c0c */ /* 0x000fe2000d741270 */
[----:B------:R-:W-:Y:S01]  /*22080*/  ULDC UR6, c[0x0][0x228] ;  /* 0x00008a0000067ab9 */ /* 0x000fe20000000800 */
[----:B------:R-:W-:Y:S01]  /*22090*/  ISETP.LT.AND P4, PT, R141, UR8, !P1 ;  /* 0x000000088d007c0c */ /* 0x000fe2000cf81270 */
[----:B------:R4:W-:Y:S01]  /*220a0*/  @P5 STG.E.U8 desc[UR56][R16.64], R25 ;  /* 0x0000001910005986 */ /* 0x0009e2000c101138 */
[----:B------:R-:W-:Y:S01]  /*220b0*/  ULDC UR8, c[0x0][0x228] ;  /* 0x00008a0000087ab9 */ /* 0x000fe20000000800 */
[----:B------:R-:W-:Y:S01]  /*220c0*/  VIADD R20, R248, 0x13 ;  /* 0x00000013f8147836 */ /* 0x000fe20000000000 */
[----:B0-----:R-:W-:Y:S01]  /*220d0*/  IADD3 R4, P5, R19, R37, RZ ;  /* 0x0000002513047210 */ /* 0x001fe20007fbe0ff */
[----:B------:R-:W-:Y:S01]  /*220e0*/  IMAD.X R19, R73, 0x1, R36, P6 ;  /* 0x0000000149137824 */ /* 0x000fe200030e0624 */
[----:B------:R-:W-:Y:S01]  /*220f0*/  PRMT R23, R29, 0x7770, RZ ;  /* 0x000077701d177816 */ /* 0x000fe200000000ff */
[----:B------:R-:W-:Y:S01]  /*22100*/  ULDC UR4, c[0x0][0x22c] ;  /* 0x00008b0000047ab9 */ /* 0x000fe20000000800 */
[----:B------:R-:W-:Y:S01]  /*22110*/  ULDC UR12, c[0x0][0x228] ;  /* 0x00008a00000c7ab9 */ /* 0x000fe20000000800 */
[----:B-1----:R-:W-:-:S02]  /*22120*/  SHF.R.S32.HI R27, RZ, 0x1f, R21 ;  /* 0x0000001fff1b7819 */ /* 0x002fc40000011415 */
[----:B------:R-:W-:Y:S01]  /*22130*/  IADD3 R6, P6, R21, R0, RZ ;  /* 0x0000000015067210 */ /* 0x000fe20007fde0ff */
[----:B------:R-:W-:Y:S01]  /*22140*/  IMAD.X R5, R73, 0x1, R39, P5 ;  /* 0x0000000149057824 */ /* 0x000fe200028e0627 */
[C---:B----4-:R-:W-:Y:S02]  /*22150*/  PRMT R17, R32.reuse, 0x7772, RZ ;  /* 0x0000777220117816 */ /* 0x050fe400000000ff */
[----:B------:R-:W-:Y:S01]  /*22160*/  PRMT R25, R32, 0x7773, RZ ;  /* 0x0000777320197816 */ /* 0x000fe200000000ff */
[----:B------:R-:W-:Y:S02]  /*22170*/  IMAD.X R7, R27, 0x1, R2, P6 ;  /* 0x000000011b077824 */ /* 0x000fe400030e0602 */
[----:B------:R0:W-:Y:S01]  /*22180*/  @P3 STG.E.U8 desc[UR56][R18.64], R17 ;  /* 0x0000001112003986 */ /* 0x0001e2000c101138 */
[----:B------:R-:W-:Y:S01]  /*22190*/  ISETP.LT.AND P3, PT, R139, UR6, !P1 ;  /* 0x000000068b007c0c */ /* 0x000fe2000cf61270 */
[----:B------:R-:W-:Y:S02]  /*221a0*/  ULDC UR6, c[0x0][0x228] ;  /* 0x00008a0000067ab9 */ /* 0x000fe40000000800 */
        /* <DEDUP_REMOVED lines=12> */
[----:B----4-:R-:W-:Y:S01]  /*22270*/  PRMT R23, R29, 0x7771, RZ ;  /* 0x000077711d177816 */ /* 0x010fe200000000ff */
[----:B------:R-:W-:Y:S01]  /*22280*/  IMAD.X R5, R27, 0x1, R36, P5 ;  /* 0x000000011b057824 */ /* 0x000fe200028e0624 */
[----:B------:R-:W-:Y:S01]  /*22290*/  PRMT R7, R29, 0x7772, RZ ;  /* 0x000077721d077816 */ /* 0x000fe200000000ff */
[----:B------:R-:W-:Y:S01]  /*222a0*/  VIADD R21, R21, UR4 ;  /* 0x0000000415157c36 */ /* 0x000fe20008000000 */
[----:B------:R-:W-:Y:S01]  /*222b0*/  PRMT R29, R29, 0x7773, RZ ;  /* 0x000077731d1d7816 */ /* 0x000fe200000000ff */
[----:B------:R-:W-:Y:S01]  /*222c0*/  IMAD.X R19, R27, 0x1, R39, P6 ;  /* 0x000000011b137824 */ /* 0x000fe200030e0627 */
[----:B------:R-:W-:Y:S01]  /*222d0*/  @P3 STG.E.U8 desc[UR56][R16.64], R23 ;  /* 0x0000001710003986 */ /* 0x000fe2000c101138 */
[----:B------:R-:W-:Y:S01]  /*222e0*/  ISETP.LT.AND P5, PT, R137, UR10, !P2 ;  /* 0x0000000a89007c0c */ /* 0x000fe2000d7a1270 */
[----:B------:R-:W-:Y:S01]  /*222f0*/  VIADD R20, R248, 0x14 ;  /* 0x00000014f8147836 */ /* 0x000fe20000000000 */
[----:B------:R-:W-:Y:S01]  /*22300*/  SHF.R.S32.HI R53, RZ, 0x1f, R21 ;  /* 0x0000001fff357819 */ /* 0x000fe20000011415 */
[----:B------:R0:W-:Y:S01]  /*22310*/  @P4 STG.E.U8 desc[UR56][R4.64], R7 ;  /* 0x0000000704004986 */ /* 0x0001e2000c101138 */
[----:B------:R-:W-:Y:S01]  /*22320*/  ISETP.LT.AND P4, PT, R141, UR6, !P2 ;  /* 0x000000068d007c0c */ /* 0x000fe2000d781270 */
[----:B------:R-:W-:Y:S01]  /*22330*/  ULDC UR4, c[0x0][0x22c] ;  /* 0x00008b0000047ab9 */ /* 0x000fe20000000800 */
[----:B------:R-:W-:Y:S01]  /*22340*/  IADD3 R6, P3, R21, R3, RZ ;  /* 0x0000000315067210 */ /* 0x000fe20007f7e0ff */
[----:B------:R1:W-:Y:S01]  /*22350*/  @P1 STG.E.U8 desc[UR56][R18.64], R29 ;  /* 0x0000001d12001986 */ /* 0x0003e2000c101138 */
[----:B------:R-:W-:Y:S01]  /*22360*/  ISETP.LT.AND P1, PT, R139, UR8, !P2 ;  /* 0x000000088b007c0c */ /* 0x000fe2000d721270 */
[----:B------:R-:W-:Y:S01]  /*22370*/  ULDC UR8, c[0x0][0x228] ;  /* 0x00008a0000087ab9 */ /* 0x000fe20000000800 */
[C---:B------:R-:W-:Y:S01]  /*22380*/  PRMT R27, R33.reuse, 0x7770, RZ ;  /* 0x00007770211b7816 */ /* 0x040fe200000000ff */
[----:B------:R-:W-:Y:S01]  /*22390*/  ULDC UR10, c[0x0][0x228] ;  /* 0x00008a00000a7ab9 */ /* 0x000fe20000000800 */
[----:B------:R-:W-:Y:S01]  /*223a0*/  PRMT R25, R33, 0x7771, RZ ;  /* 0x0000777121197816 */ /* 0x000fe200000000ff */
[----:B------:R-:W-:Y:S01]  /*223b0*/  ULDC UR6, c[0x0][0x22c] ;  /* 0x00008b0000067ab9 */ /* 0x000fe20000000800 */
[----:B0-----:R-:W-:Y:S01]  /*223c0*/  IADD3 R4, P6, R21, R0, RZ ;  /* 0x0000000015047210 */ /* 0x001fe20007fde0ff */
[----:B------:R-:W-:-:S04]  /*223d0*/  IMAD.X R7, R53, 0x1, R52, P3 ;  /* 0x0000000135077824 */ /* 0x000fc800018e0634 */
[----:B------:R-:W-:Y:S01]  /*223e0*/  IMAD.X R5, R53, 0x1, R2, P6 ;  /* 0x0000000135057824 */ /* 0x000fe200030e0602 */
[----:B------:R-:W-:Y:S02]  /*223f0*/  IADD3 R16, P6, R21, R38, RZ ;  /* 0x0000002615107210 */ /* 0x000fe40007fde0ff */
[----:B------:R-:W-:Y:S01]  /*22400*/  ISETP.GE.AND P3, PT, R20, UR4, PT ;  /* 0x0000000414007c0c */ /* 0x000fe2000bf66270 */
[----:B------:R-:W-:Y:S01]  /*22410*/  ULDC UR4, c[0x0][0x248] ;  /* 0x0000920000047ab9 */ /* 0x000fe20000000800 */
[----:B------:R-:W-:Y:S01]  /*22420*/  PRMT R23, R33, 0x7772, RZ ;  /* 0x0000777221177816 */ /* 0x000fe200000000ff */
[----:B------:R-:W-:Y:S01]  /*22430*/  IMAD.X R17, R53, 0x1, R36, P6 ;  /* 0x0000000135117824 */ /* 0x000fe200030e0624 */
[----:B------:R0:W-:Y:S01]  /*22440*/  @P4 STG.E.U8 desc[UR56][R4.64], R27 ;  /* 0x0000001b04004986 */ /* 0x0001e2000c101138 */
[----:B-1----:R-:W-:Y:S01]  /*22450*/  VIADD R19, R21, UR4 ;  /* 0x0000000415137c36 */ /* 0x002fe20008000000 */
[----:B------:R-:W-:Y:S01]  /*22460*/  ISETP.LT.AND P2, PT, R135, UR8, !P2 ;  /* 0x0000000887007c0c */ /* 0x000fe2000d741270 */
[C---:B------:R-:W-:Y:S01]  /*22470*/  VIADD R18, R248.reuse, 0x15 ;  /* 0x00000015f8127836 */ /* 0x040fe20000000000 */
        /* <DEDUP_REMOVED lines=8> */
[----:B0-----:R-:W-:Y:S01]  /*22500*/  IADD3 R4, P6, R21, R37, RZ ;  /* 0x0000002515047210 */ /* 0x001fe20007fde0ff */
[----:B------:R-:W-:Y:S01]  /*22510*/  VIADD R20, R248, 0x16 ;  /* 0x00000016f8147836 */ /* 0x000fe20000000000 */
[----:B------:R-:W-:Y:S01]  /*22520*/  SHF.R.S32.HI R27, RZ, 0x1f, R19 ;  /* 0x0000001fff1b7819 */ /* 0x000fe20000011413 */
[----:B------:R-:W-:Y:S01]  /*22530*/  ULDC UR12, c[0x0][0x228] ;  /* 0x00008a00000c7ab9 */ /* 0x000fe20000000800 */
[----:B-1----:R-:W-:Y:S01]  /*22540*/  IADD3 R6, P1, R19, R0, RZ ;  /* 0x0000000013067210 */ /* 0x002fe20007f3e0ff */
[----:B------:R-:W-:Y:S01]  /*22550*/  IMAD.X R5, R53, 0x1, R39, P6 ;  /* 0x0000000135057824 */ /* 0x000fe200030e0627 */
[----:B----4-:R-:W-:-:S03]  /*22560*/  IADD3 R16, P6, R19, R3, RZ ;  /* 0x0000000313107210 */ /* 0x010fc60007fde0ff */
        /* <DEDUP_REMOVED lines=16> */
[----:B------:R-:W-:Y:S01]  /*22670*/  SHF.R.S32.HI R29, RZ, 0x1f, R21 ;  /* 0x0000001fff1d7819 */ /* 0x000fe20000011415 */
[----:B------:R-:W-:Y:S01]  /*22680*/  ULDC UR6, c[0x0][0x228] ;  /* 0x00008a0000067ab9 */ /* 0x000fe20000000800 */
[----:B0-----:R-:W-:Y:S01]  /*22690*/  IADD3 R4, P5, R19, R37, RZ ;  /* 0x0000002513047210 */ /* 0x001fe20007fbe0ff */
[----:B------:R-:W-:Y:S01]  /*226a0*/  IMAD.X R19, R27, 0x1, R36, P6 ;  /* 0x000000011b137824 */ /* 0x000fe200030e0624 */
[----:B------:R-:W-:Y:S01]  /*226b0*/  ULDC UR4, c[0x0][0x22c] ;  /* 0x00008b0000047ab9 */ /* 0x000fe20000000800 */
[----:B-1----:R-:W-:-:S02]  /*226c0*/  IADD3 R6, P6, R21, R0, RZ ;  /* 0x0000000015067210 */ /* 0x002fc40007fde0ff */
[----:B------:R-:W-:Y:S01]  /*226d0*/  IMAD.X R5, R27, 0x1, R39, P5 ;  /* 0x000000011b057824 */ /* 0x000fe200028e0627 */
[----:B------:R-:W-:Y:S02]  /*226e0*/  PRMT R25, R34, 0x7770, RZ ;  /* 0x0000777022197816 */ /* 0x000fe400000000ff */
[C---:B----4-:R-:W-:Y:S01]  /*226f0*/  PRMT R17, R30.reuse, 0x7772, RZ ;  /* 0x000077721e117816 */ /* 0x050fe200000000ff */
[----:B------:R-:W-:Y:S01]  /*22700*/  IMAD.X R7, R29, 0x1, R2, P6 ;  /* 0x000000011d077824 */ /* 0x000fe200030e0602 */
[----:B------:R-:W-:-:S03]  /*22710*/  PRMT R23, R30, 0x7773, RZ ;  /* 0x000077731e177816 */ /* 0x000fc600000000ff */
[----:B------:R0:W-:Y:S01]  /*22720*/  @P2 STG.E.U8 desc[UR56][R18.64], R17 ;  /* 0x0000001112002986 */ /* 0x0001e2000c101138 */
[----:B------:R-:W-:-:S03]  /*22730*/  IADD3 R16, P2, R21, R3, RZ ;  /* 0x0000000315107210 */ /* 0x000fc60007f5e0ff */
        /* <DEDUP_REMOVED lines=14> */
[----:B------:R-:W-:Y:S01]  /*22820*/  IMAD.X R5, R29, 0x1, R36, P5 ;  /* 0x000000011d057824 */ /* 0x000fe200028e0624 */
[C---:B----4-:R-:W-:Y:S01]  /*22830*/  PRMT R25, R34.reuse, 0x7772, RZ ;  /* 0x0000777222197816 */ /* 0x050fe200000000ff */
        /* <DEDUP_REMOVED lines=8> */
[----:B------:R-:W-:-:S03]  /*228c0*/  IADD3 R6, P5, R21, R3, RZ ;  /* 0x0000000315067210 */ /* 0x000fc60007fbe0ff */
[----:B------:R1:W-:Y:S01]  /*228d0*/  @P1 STG.E.U8 desc[UR56][R18.64], R23 ;  /* 0x0000001712001986 */ /* 0x0003e2000c101138 */
[----:B------:R-:W-:Y:S01]  /*228e0*/  ISETP.LT.AND P1, PT, R141, UR6, !P2 ;  /* 0x000000068d007c0c */ /* 0x000fe2000d721270 */
[----:B------:R-:W-:Y:S01]  /*228f0*/  ULDC UR6, c[0x0][0x22c] ;  /* 0x00008b0000067ab9 */ /* 0x000fe20000000800 */
[----:B------:R-:W-:Y:S01]  /*22900*/  ISETP.LT.AND P4, PT, R139, UR8, !P2 ;  /* 0x000000088b007c0c */ /* 0x000fe2000d781270 */
[----:B------:R-:W-:Y:S01]  /*22910*/  ULDC UR8, c[0x0][0x228] ;  /* 0x00008a0000087ab9 */ /* 0x000fe20000000800 */
[----:B0-----:R-:W-:Y:S02]  /*22920*/  IADD3 R4, P3, R21, R0, RZ ;  /* 0x0000000015047210 */ /* 0x001fe40007f7e0ff */
[----:B------:R-:W-:Y:S01]  /*22930*/  ISETP.LT.AND P6, PT, R137, UR10, !P2 ;  /* 0x0000000a89007c0c */ /* 0x000fe2000d7c1270 */
[----:B------:R-:W-:Y:S02]  /*22940*/  ULDC UR10, c[0x0][0x228] ;  /* 0x00008a00000a7ab9 */ /* 0x000fe40000000800 */
[----:B------:R-:W-:Y:S01]  /*22950*/  IMAD.X R5, R29, 0x1, R2, P3 ;  /* 0x000000011d057824 */ /* 0x000fe200018e0602 */
[----:B------:R-:W-:Y:S01]  /*22960*/  ISETP.GE.AND P3, PT, R7, UR4, PT ;  /* 0x0000000407007c0c */ /* 0x000fe2000bf66270 */
[----:B------:R-:W-:Y:S01]  /*22970*/  IMAD.X R7, R29, 0x1, R52, P5 ;  /* 0x000000011d077824 */ /* 0x000fe200028e0634 */
[----:B------:R-:W-:Y:S01]  /*22980*/  IADD3 R16, P5, R21, R38, RZ ;  /* 0x0000002615107210 */ /* 0x000fe20007fbe0ff */
[----:B------:R-:W-:Y:S01]  /*22990*/  ULDC UR4, c[0x0][0x248] ;  /* 0x0000920000047ab9 */ /* 0x000fe20000000800 */
[----:B------:R-:W-:-:S02]  /*229a0*/  PRMT R27, R31, 0x7770, RZ ;  /* 0x000077701f1b7816 */ /* 0x000fc400000000ff */
[----:B------:R-:W-:Y:S01]  /*229b0*/  PRMT R25, R31, 0x7771, RZ ;  /* 0x000077711f197816 */ /* 0x000fe200000000ff */
[----:B------:R-:W-:Y:S01]  /*229c0*/  IMAD.X R17, R29, 0x1, R36, P5 ;  /* 0x000000011d117824 */ /* 0x000fe200028e0624 */
[----:B-1----:R-:W-:Y:S01]  /*229d0*/  PRMT R23, R31, 0x7772, RZ ;  /* 0x000077721f177816 */ /* 0x002fe200000000ff */
[----:B------:R0:W-:Y:S01]  /*229e0*/  @P1 STG.E.U8 desc[UR56][R4.64], R27 ;  /* 0x0000001b04001986 */ /* 0x0001e2000c101138 */
[----:B------:R-:W-:Y:S01]  /*229f0*/  VIADD R19, R21, UR4 ;  /* 0x0000000415137c36 */ /* 0x000fe20008000000 */
[----:B------:R-:W-:Y:S01]  /*22a00*/  ISETP.LT.AND P2, PT, R135, UR8, !P2 ;  /* 0x0000000887007c0c */ /* 0x000fe2000d741270 */
[C---:B------:R-:W-:Y:S01]  /*22a10*/  VIADD R18, R248.reuse, 0x18 ;  /* 0x00000018f8127836 */ /* 0x040fe20000000000 */
[----:B------:R1:W-:Y:S01]  /*22a20*/  @P4 STG.E.U8 desc[UR56][R6.64], R25 ;  /* 0x0000001906004986 */ /* 0x0003e2000c101138 */
[----:B------:R-:W-:Y:S01]  /*22a30*/  ISETP.LT.AND P4, PT, R141, UR10, !P3 ;  /* 0x0000000a8d007c0c */ /* 0x000fe2000df81270 */
[----:B------:R-:W-:Y:S01]  /*22a40*/  ULDC UR4, c[0x0][0x248] ;  /* 0x0000920000047ab9 */ /* 0x000fe20000000800 */
[----:B------:R-:W-:Y:S01]  /*22a50*/  ISETP.LT.AND P5, PT, R139, UR12, !P3 ;  /* 0x0000000c8b007c0c */ /* 0x000fe2000dfa1270 */
[----:B------:R4:W-:Y:S01]  /*22a60*/  @P6 STG.E.U8 desc[UR56][R16.64], R23 ;  /* 0x0000001710006986 */ /* 0x0009e2000c101138 */
[----:B------:R-:W-:Y:S01]  /*22a70*/  PRMT R31, R31, 0x7773, RZ ;  /* 0x000077731f1f7816 */ /* 0x000fe200000000ff */
        /* <DEDUP_REMOVED lines=9> */
[----:B------:R-:W-:Y:S01]  /*22b10*/  IMAD.X R7, R27, 0x1, R2, P1 ;  /* 0x000000011b077824 */ /* 0x000fe200008e0602 */
[----:B------:R-:W-:Y:S01]  /*22b20*/  ISETP.GE.AND P1, PT, R18, UR6, PT ;  /* 0x0000000612007c0c */ /* 0x000fe2000bf26270 */
[----:B------:R-:W-:Y:S01]  /*22b30*/  ULDC UR6, c[0x0][0x228] ;  /* 0x00008a0000067ab9 */ /* 0x000fe20000000800 */
[----:B------:R-:W-:Y:S01]  /*22b40*/  PRMT R25, R35, 0x7770, RZ ;  /* 0x0000777023197816 */ /* 0x000fe200000000ff */
        /* <DEDUP_REMOVED lines=19> */
[C---:B----4-:R-:W-:Y:S02]  /*22c80*/  PRMT R23, R35.reuse, 0x7773, RZ ;  /* 0x0000777323177816 */ /* 0x050fe400000000ff */
[----:B------:R-:W-:Y:S01]  /*22c90*/  PRMT R35, R35, 0x7772, RZ ;  /* 0x0000777223237816 */ /* 0x000fe200000000ff */
[----:B------:R-:W-:Y:S01]  /*22ca0*/  IMAD.X R7, R29, 0x1, R2, P6 ;  /* 0x000000011d077824 */ /* 0x000fe200030e0602 */
[----:B------:R-:W-:-:S03]  /*22cb0*/  PRMT R25, R40, 0x7770, RZ ;  /* 0x0000777028197816 */ /* 0x000fc600000000ff */
[----:B------:R0:W-:Y:S01]  /*22cc0*/  @P2 STG.E.U8 desc[UR56][R18.64], R35 ;  /* 0x0000002312002986 */ /* 0x0001e2000c101138 */
[----:B------:R-:W-:-:S03]  /*22cd0*/  IADD3 R16, P2, R21, R3, RZ ;  /* 0x0000000315107210 */ /* 0x000fc60007f5e0ff */
[----:B------:R1:W-:Y:S01]  /*22ce0*/  @P3 STG.E.U8 desc[UR56][R4.64], R23 ;  /* 0x0000001704003986 */ /* 0x0003e2000c101138 */
[----:B------:R-:W-:Y:S01]  /*22cf0*/  ISETP.LT.AND P3, PT, R139, UR6, !P1 ;  /* 0x000000068b007c0c */ /* 0x000fe2000cf61270 */
[----:B------:R-:W-:Y:S02]  /*22d00*/  IMAD.X R17, R29, 0x1, R52, P2 ;  /* 0x000000011d117824 */ /* 0x000fe400010e0634 */
[----:B------:R4:W-:Y:S01]  /*22d10*/  @P4 STG.E.U8 desc[UR56][R6.64], R25 ;  /* 0x0000001906004986 */ /* 0x0009e2000c101138 */
[----:B------:R-:W-:Y:S01]  /*22d20*/  ISETP.LT.AND P4, PT, R137, UR8, !P1 ;  /* 0x0000000889007c0c */ /* 0x000fe2000cf81270 */
[----:B------:R-:W-:Y:S01]  /*22d30*/  ULDC UR6, c[0x0][0x228] ;  /* 0x00008a0000067ab9 */ /* 0x000fe20000000800 */
[----:B------:R-:W-:Y:S01]  /*22d40*/  ISETP.LT.AND P1, PT, R135, UR10, !P1 ;  /* 0x0000000a87007c0c */ /* 0x000fe2000cf21270 */
[----:B------:R-:W-:Y:S01]  /*22d50*/  ULDC UR8, c[0x0][0x228] ;  /* 0x00008a0000087ab9 */ /* 0x000fe20000000800 */
[C---:B0-----:R-:W-:Y:S01]  /*22d60*/  IADD3 R18, P6, R21.reuse, R37, RZ ;  /* 0x0000002515127210 */ /* 0x041fe20007fde0ff */
[----:B------:R-:W-:Y:S01]  /*22d70*/  ULDC UR10, c[0x0][0x228] ;  /* 0x00008a00000a7ab9 */ /* 0x000fe20000000800 */
[----:B-1----:R-:W-:-:S02]  /*22d80*/  IADD3 R4, P5, R21, R38, RZ ;  /* 0x0000002615047210 */ /* 0x002fc40007fbe0ff */
        /* <DEDUP_REMOVED lines=19> */
[----:B------:R-:W-:Y:S01]  /*22ec0*/  PRMT R27, R56, 0x7770, RZ ;  /* 0x00007770381b7816 */ /* 0x000fe200000000ff */
[----:B------:R-:W-:Y:S01]  /*22ed0*/  ULDC UR10, c[0x0][0x228] ;  /* 0x00008a00000a7ab9 */ /* 0x000fe20000000800 */
[----:B0-----:R-:W-:Y:S01]  /*22ee0*/  IADD3 R4, P6, R21, R0, RZ ;  /* 0x0000000015047210 */ /* 0x001fe20007fde0ff */
[----:B------:R-:W-:-:S04]  /*22ef0*/  ULDC UR6, c[0x0][0x22c] ;  /* 0x00008b0000067ab9 */ /* 0x000fc80000000800 */
[----:B------:R-:W-:Y:S01]  /*22f00*/  IMAD.X R5, R29, 0x1, R2, P6 ;  /* 0x000000011d057824 */ /* 0x000fe200030e0602 */
[----:B------:R-:W-:Y:S01]  /*22f10*/  IADD3 R16, P6, R21, R38, RZ ;  /* 0x0000002615107210 */ /* 0x000fe20007fde0ff */
[C---:B-1----:R-:W-:Y:S01]  /*22f20*/  IMAD.X R7, R29.reuse, 0x1, R52, P3 ;  /* 0x000000011d077824 */ /* 0x042fe200018e0634 */
[----:B------:R-:W-:Y:S01]  /*22f30*/  ISETP.GE.AND P3, PT, R20, UR4, PT ;  /* 0x0000000414007c0c */ /* 0x000fe2000bf66270 */
[----:B------:R-:W-:Y:S01]  /*22f40*/  ULDC UR4, c[0x0][0x248] ;  /* 0x0000920000047ab9 */ /* 0x000fe20000000800 */
[C---:B------:R-:W-:Y:S01]  /*22f50*/  PRMT R25, R56.reuse, 0x7771, RZ ;  /* 0x0000777138197816 */ /* 0x040fe200000000ff */
[----:B------:R-:W-:Y:S01]  /*22f60*/  IMAD.X R17, R29, 0x1, R36, P6 ;  /* 0x000000011d117824 */ /* 0x000fe200030e0624 */
[----:B------:R-:W-:Y:S01]  /*22f70*/  PRMT R23, R56, 0x7772, RZ ;  /* 0x0000777238177816 */ /* 0x000fe200000000ff */
[----:B------:R-:W-:Y:S01]  /*22f80*/  VIADD R19, R21, UR4 ;  /* 0x0000000415137c36 */ /* 0x000fe20008000000 */
[----:B------:R-:W-:Y:S01]  /*22f90*/  ISETP.LT.AND P2, PT, R135, UR8, !P2 ;  /* 0x0000000887007c0c */ /* 0x000fe2000d741270 */
[----:B------:R0:W-:Y:S01]  /*22fa0*/  @P4 STG.E.U8 desc[UR56][R4.64], R27 ;  /* 0x0000001b04004986 */ /* 0x0001e2000c101138 */
[----:B------:R-:W-:Y:S01]  /*22fb0*/  ISETP.LT.AND P4, PT, R141, UR10, !P3 ;  /* 0x0000000a8d007c0c */ /* 0x000fe2000df81270 */
[C---:B------:R-:W-:Y:S01]  /*22fc0*/  VIADD R18, R248.reuse, 0x1b ;  /* 0x0000001bf8127836 */ /* 0x040fe20000000000 */
[----:B------:R-:W-:Y:S01]  /*22fd0*/  SHF.R.S32.HI R31, RZ, 0x1f, R19 ;  /* 0x0000001fff1f7819 */ /* 0x000fe20000011413 */
[----:B------:R1:W-:Y:S01]  /*22fe0*/  @P1 STG.E.U8 desc[UR56][R6.64], R25 ;  /* 0x0000001906001986 */ /* 0x0003e2000c101138 */
[----:B------:R-:W-:Y:S01]  /*22ff0*/  ULDC UR4, c[0x0][0x248] ;  /* 0x0000920000047ab9 */ /* 0x000fe20000000800 */
[----:B------:R-:W-:Y:S01]  /*23000*/  ULDC UR8, c[0x0][0x228] ;  /* 0x00008a0000087ab9 */ /* 0x000fe20000000800 */
[----:B------:R-:W-:Y:S01]  /*23010*/  ULDC UR10, c[0x0][0x228] ;  /* 0x00008a00000a7ab9 */ /* 0x000fe20000000800 */
[----:B------:R4:W-:Y:S01]  /*23020*/  @P5 STG.E.U8 desc[UR56][R16.64], R23 ;  /* 0x0000001710005986 */ /* 0x0009e2000c101138 */
[----:B------:R-:W-:Y:S01]  /*23030*/  ISETP.LT.AND P5, PT, R139, UR12, !P3 ;  /* 0x0000000c8b007c0c */ /* 0x000fe2000dfa1270 */
[----:B------:R-:W-:Y:S01]  /*23040*/  VIADD R20, R248, 0x1c ;  /* 0x0000001cf8147836 */ /* 0x000fe20000000000 */
[----:B------:R-:W-:Y:S01]  /*23050*/  ULDC UR12, c[0x0][0x228] ;  /* 0x00008a00000c7ab9 */ /* 0x000fe20000000800 */
[----:B0-----:R-:W-:-:S02]  /*23060*/  IADD3 R4, P6, R21, R37, RZ ;  /* 0x0000002515047210 */ /* 0x001fc40007fde0ff */
[----:B-1----:R-:W-:-:S03]  /*23070*/  IADD3 R6, P1, R19, R0, RZ ;  /* 0x0000000013067210 */ /* 0x002fc60007f3e0ff */
[----:B------:R-:W-:Y:S01]  /*23080*/  IMAD.X R5, R29, 0x1, R39, P6 ;  /* 0x000000011d057824 */ /* 0x000fe200030e0627 */
[----:B------:R-:W-:Y:S02]  /*23090*/  PRMT R27, R56, 0x7773, RZ ;  /* 0x00007773381b7816 */ /* 0x000fe400000000ff */
[----:B----4-:R-:W-:Y:S01]  /*230a0*/  IADD3 R16, P6, R19, R3, RZ ;  /* 0x0000000313107210 */ /* 0x010fe20007fde0ff */
        /* <DEDUP_REMOVED lines=17> */
[----:B------:R-:W-:Y:S01]  /*231c0*/  ULDC UR4, c[0x0][0x22c] ;  /* 0x00008b0000047ab9 */ /* 0x000fe20000000800 */
[----:B0-----:R-:W-:Y:S01]  /*231d0*/  IADD3 R4, P5, R19, R37, RZ ;  /* 0x0000002513047210 */ /* 0x001fe20007fbe0ff */
[----:B------:R-:W-:Y:S01]  /*231e0*/  IMAD.X R19, R31, 0x1, R36, P6 ;  /* 0x000000011f137824 */ /* 0x000fe200030e0624 */
[----:B-1----:R-:W-:-:S02]  /*231f0*/  SHF.R.S32.HI R25, RZ, 0x1f, R21 ;  /* 0x0000001fff197819 */ /* 0x002fc40000011415 */
[----:B------:R-:W-:Y:S01]  /*23200*/  IADD3 R6, P6, R21, R0, RZ ;  /* 0x0000000015067210 */ /* 0x000fe20007fde0ff */
[----:B------:R-:W-:Y:S01]  /*23210*/  IMAD.X R5, R31, 0x1, R39, P5 ;  /* 0x000000011f057824 */ /* 0x000fe200028e0627 */
[C---:B----4-:R-:W-:Y:S02]  /*23220*/  PRMT R17, R41.reuse, 0x7772, RZ ;  /* 0x0000777229117816 */ /* 0x050fe400000000ff */
[----:B------:R-:W-:Y:S01]  /*23230*/  PRMT R41, R41, 0x7773, RZ ;  /* 0x0000777329297816 */ /* 0x000fe200000000ff */
[----:B------:R-:W-:Y:S01]  /*23240*/  IMAD.X R7, R25, 0x1, R2, P6 ;  /* 0x0000000119077824 */ /* 0x000fe200030e0602 */
[----:B------:R-:W-:Y:S01]  /*23250*/  PRMT R23, R57, 0x7770, RZ ;  /* 0x0000777039177816 */ /* 0x000fe200000000ff */
[----:B------:R-:W-:Y:S04]  /*23260*/  @P2 STG.E.U8 desc[UR56][R18.64], R17 ;  /* 0x0000001112002986 */ /* 0x000fe8000c101138 */
[----:B------:R0:W-:Y:S01]  /*23270*/  @P3 STG.E.U8 desc[UR56][R4.64], R41 ;  /* 0x0000002904003986 */ /* 0x0001e2000c101138 */
[----:B------:R-:W-:Y:S01]  /*23280*/  ISETP.LT.AND P3, PT, R139, UR6, !P1 ;  /* 0x000000068b007c0c */ /* 0x000fe2000cf61270 */
[----:B------:R-:W-:-:S02]  /*23290*/  ULDC UR6, c[0x0][0x228] ;  /* 0x00008a0000067ab9 */ /* 0x000fc40000000800 */
[----:B------:R1:W-:Y:S01]  /*232a0*/  @P4 STG.E.U8 desc[UR56][R6.64], R23 ;  /* 0x0000001706004986 */ /* 0x0003e2000c101138 */
[----:B------:R-:W-:Y:S01]  /*232b0*/  ISETP.LT.AND P4, PT, R137, UR8, !P1 ;  /* 0x0000000889007c0c */ /* 0x000fe2000cf81270 */
[----:B------:R-:W-:Y:S01]  /*232c0*/  ULDC UR8, c[0x0][0x228] ;  /* 0x00008a0000087ab9 */ /* 0x000fe20000000800 */
[----:B------:R-:W-:Y:S02]  /*232d0*/  IADD3 R16, P2, R21, R3, RZ ;  /* 0x0000000315107210 */ /* 0x000fe40007f5e0ff */
[----:B------:R-:W-:Y:S01]  /*232e0*/  ISETP.LT.AND P1, PT, R135, UR10, !P1 ;  /* 0x0000000a87007c0c */ /* 0x000fe2000cf21270 */
[----:B------:R-:W-:Y:S01]  /*232f0*/  ULDC UR10, c[0x0][0x228] ;  /* 0x00008a00000a7ab9 */ /* 0x000fe20000000800 */
[----:B0-----:R-:W-:Y:S01]  /*23300*/  IADD3 R4, P5, R21, R38, RZ ;  /* 0x0000002615047210 */ /* 0x001fe20007fbe0ff */
[----:B------:R-:W-:Y:S01]  /*23310*/  IMAD.X R17, R25, 0x1, R52, P2 ;  /* 0x0000000119117824 */ /* 0x000fe200010e0634 */
[----:B------:R-:W-:Y:S02]  /*23320*/  IADD3 R18, P6, R21, R37, RZ ;  /* 0x0000002515127210 */ /* 0x000fe40007fde0ff */
[----:B-1----:R-:W-:Y:S01]  /*23330*/  PRMT R23, R57, 0x7771, RZ ;  /* 0x0000777139177816 */ /* 0x002fe200000000ff */
[----:B------:R-:W-:Y:S01]  /*23340*/  IMAD.X R5, R25, 0x1, R36, P5 ;  /* 0x0000000119057824 */ /* 0x000fe200028e0624 */
[----:B------:R-:W-:Y:S01]  /*23350*/  ISETP.GE.AND P2, PT, R20, UR4, PT ;  /* 0x0000000414007c0c */ /* 0x000fe2000bf46270 */
[----:B------:R-:W-:Y:S01]  /*23360*/  ULDC UR4, c[0x0][0x248] ;  /* 0x0000920000047ab9 */ /* 0x000fe20000000800 */
        /* <DEDUP_REMOVED lines=11> */
[----:B------:R-:W-:Y:S01]  /*23420*/  ISETP.LT.AND P5, PT, R137, UR10, !P2 ;  /* 0x0000000a89007c0c */ /* 0x000fe2000d7a1270 */
[----:B------:R1:W-:Y:S01]  /*23430*/  @P1 STG.E.U8 desc[UR56][R18.64], R57 ;  /* 0x0000003912001986 */ /* 0x0003e2000c101138 */
[C---:B------:R-:W-:Y:S01]  /*23440*/  IADD3 R6, P1, R21.reuse, R3, RZ ;  /* 0x0000000315067210 */ /* 0x040fe20007f3e0ff */
        /* <DEDUP_REMOVED lines=16> */
[----:B------:R-:W-:Y:S01]  /*23550*/  VIADD R18, R248, 0x1e ;  /* 0x0000001ef8127836 */ /* 0x000fe20000000000 */
[----:B------:R1:W-:Y:S01]  /*23560*/  @P3 STG.E.U8 desc[UR56][R6.64], R25 ;  /* 0x0000001906003986 */ /* 0x0003e2000c101138 */
[----:B------:R-:W-:Y:S01]  /*23570*/  ISETP.LT.AND P3, PT, R135, UR8, !P2 ;  /* 0x0000000887007c0c */ /* 0x000fe2000d761270 */
[----:B------:R-:W-:Y:S01]  /*23580*/  ULDC UR8, c[0x0][0x228] ;  /* 0x00008a0000087ab9 */ /* 0x000fe20000000800 */
[----:B------:R-:W-:Y:S01]  /*23590*/  ULDC UR4, c[0x0][0x248] ;  /* 0x0000920000047ab9 */ /* 0x000fe20000000800 */
[----:B------:R4:W-:Y:S01]  /*235a0*/  @P5 STG.E.U8 desc[UR56][R16.64], R23 ;  /* 0x0000001710005986 */ /* 0x0009e2000c101138 */
[----:B------:R-:W-:Y:S01]  /*235b0*/  ISETP.LT.AND P5, PT, R139, UR12, !P1 ;  /* 0x0000000c8b007c0c */ /* 0x000fe2000cfa1270 */
[----:B------:R-:W-:Y:S01]  /*235c0*/  ULDC UR10, c[0x0][0x228] ;  /* 0x00008a00000a7ab9 */ /* 0x000fe20000000800 */
[----:B------:R-:W-:Y:S01]  /*235d0*/  ULDC UR12, c[0x0][0x228] ;  /* 0x00008a00000c7ab9 */ /* 0x000fe20000000800 */
[----:B0-----:R-:W-:-:S02]  /*235e0*/  IADD3 R4, P6, R21, R37, RZ ;  /* 0x0000002515047210 */ /* 0x001fc40007fde0ff */
[----:B------:R-:W-:Y:S02]  /*235f0*/  SHF.R.S32.HI R27, RZ, 0x1f, R19 ;  /* 0x0000001fff1b7819 */ /* 0x000fe40000011413 */
[----:B-1----:R-:W-:Y:S01]  /*23600*/  IADD3 R6, P2, R19, R0, RZ ;  /* 0x0000000013067210 */ /* 0x002fe20007f5e0ff */
[--C-:B------:R-:W-:Y:S01]  /*23610*/  IMAD.X R5, R29, 0x1, R39.reuse, P6 ;  /* 0x000000011d057824 */ /* 0x100fe200030e0627 */
[----:B------:R-:W-:Y:S02]  /*23620*/  PRMT R21, R42, 0x7773, RZ ;  /* 0x000077732a157816 */ /* 0x000fe400000000ff */
[----:B----4-:R-:W-:Y:S01]  /*23630*/  IADD3 R16, P6, R19, R3, RZ ;  /* 0x0000000313107210 */ /* 0x010fe20007fde0ff */
[C---:B------:R-:W-:Y:S01]  /*23640*/  IMAD.X R7, R27.reuse, 0x1, R2, P2 ;  /* 0x000000011b077824 */ /* 0x040fe200010e0602 */
[C---:B------:R-:W-:Y:S01]  /*23650*/  PRMT R25, R58.reuse, 0x7770, RZ ;  /* 0x000077703a197816 */ /* 0x040fe200000000ff */
[----:B------:R0:W-:Y:S01]  /*23660*/  @P3 STG.E.U8 desc[UR56][R4.64], R21 ;  /* 0x0000001504003986 */ /* 0x0001e2000c101138 */
[----:B------:R-:W-:Y:S01]  /*23670*/  PRMT R23, R58, 0x7771, RZ ;  /* 0x000077713a177816 */ /* 0x000fe200000000ff */
[----:B------:R-:W-:Y:S01]  /*23680*/  IMAD.X R17, R27, 0x1, R52, P6 ;  /* 0x000000011b117824 */ /* 0x000fe200030e0634 */
[----:B------:R-:W-:Y:S01]  /*23690*/  ISETP.GE.AND P2, PT, R18, UR6, PT ;  /* 0x0000000612007c0c */ /* 0x000fe2000bf46270 */
[----:B------:R1:W-:Y:S01]  /*236a0*/  @P4 STG.E.U8 desc[UR56][R6.64], R25 ;  /* 0x0000001906004986 */ /* 0x0003e2000c101138 */
[----:B------:R-:W-:Y:S01]  /*236b0*/  ISETP.LT.AND P4, PT, R137, UR8, !P1 ;  /* 0x0000000889007c0c */ /* 0x000fe2000cf81270 */
[----:B------:R-:W-:Y:S01]  /*236c0*/  VIADD R20, R19, UR4 ;  /* 0x0000000413147c36 */ /* 0x000fe20008000000 */
[----:B------:R-:W-:Y:S01]  /*236d0*/  ISETP.LT.AND P3, PT, R135, UR10, !P1 ;  /* 0x0000000a87007c0c */ /* 0x000fe2000cf61270 */
[----:B------:R4:W-:Y:S01]  /*236e0*/  @P5 STG.E.U8 desc[UR56][R16.64], R23 ;  /* 0x0000001710005986 */ /* 0x0009e2000c101138 */
[----:B------:R-:W-:Y:S01]  /*236f0*/  ISETP.LT.AND P5, PT, R141, UR12, !P2 ;  /* 0x0000000c8d007c0c */ /* 0x000fe2000d7a1270 */
[----:B------:R-:W-:Y:S01]  /*23700*/  VIADD R18, R248, 0x1f ;  /* 0x0000001ff8127836 */ /* 0x000fe20000000000 */
[----:B------:R-:W-:Y:S01]  /*23710*/  ULDC UR6, c[0x0][0x22c] ;  /* 0x00008b0000067ab9 */ /* 0x000fe20000000800 */
[C---:B0-----:R-:W-:Y:S01]  /*23720*/  IADD3 R4, P1, R19.reuse, R38, RZ ;  /* 0x0000002613047210 */ /* 0x041fe20007f3e0ff */
[----:B------:R-:W-:Y:S01]  /*23730*/  ULDC UR4, c[0x0][0x228] ;  /* 0x00008a0000047ab9 */ /* 0x000fe20000000800 */
[----:B-1----:R-:W-:Y:S01]  /*23740*/  IADD3 R6, P6, R19, R37, RZ ;  /* 0x0000002513067210 */ /* 0x002fe20007fde0ff */
[----:B------:R-:W-:Y:S01]  /*23750*/  ULDC UR8, c[0x0][0x228] ;  /* 0x00008a0000087ab9 */ /* 0x000fe20000000800 */
[----:B------:R-:W-:Y:S01]  /*23760*/  SHF.R.S32.HI R29, RZ, 0x1f, R20 ;  /* 0x0000001fff1d7819 */ /* 0x000fe20000011414 */
[----:B------:R-:W-:Y:S01]  /*23770*/  ULDC UR10, c[0x0][0x228] ;  /* 0x00008a00000a7ab9 */ /* 0x000fe20000000800 */
[----:B------:R-:W-:Y:S01]  /*23780*/  PRMT R25, R58, 0x7773, RZ ;  /* 0x000077733a197816 */ /* 0x000fe200000000ff */
[C---:B------:R-:W-:Y:S01]  /*23790*/  IMAD.X R7, R27.reuse, 0x1, R39, P6 ;  /* 0x000000011b077824 */ /* 0x040fe200030e0627 */
[----:B----4-:R-:W-:Y:S01]  /*237a0*/  IADD3 R16, P6, R20, R0, RZ ;  /* 0x0000000014107210 */ /* 0x010fe20007fde0ff */
[----:B------:R-:W-:Y:S01]  /*237b0*/  IMAD.X R5, R27, 0x1, R36, P1 ;  /* 0x000000011b057824 */ /* 0x000fe200008e0624 */
[----:B------:R-:W-:Y:S01]  /*237c0*/  PRMT R27, R58, 0x7772, RZ ;  /* 0x000077723a1b7816 */ /* 0x000fe200000000ff */
[----:B------:R-:W-:Y:S01]  /*237d0*/  ULDC UR12, c[0x0][0x228] ;  /* 0x00008a00000c7ab9 */ /* 0x000fe20000000800 */
[----:B------:R-:W-:Y:S01]  /*237e0*/  PRMT R23, R43, 0x7770, RZ ;  /* 0x000077702b177816 */ /* 0x000fe200000000ff */
[----:B------:R-:W-:Y:S01]  /*237f0*/  IMAD.X R17, R29, 0x1, R2, P6 ;  /* 0x000000011d117824 */ /* 0x000fe200030e0602 */
[----:B------:R-:W-:Y:S01]  /*23800*/  ISETP.GE.AND P1, PT, R18, UR6, PT ;  /* 0x0000000612007c0c */ /* 0x000fe2000bf26270 */
[----:B------:R0:W-:Y:S01]  /*23810*/  @P4 STG.E.U8 desc[UR56][R4.64], R27 ;  /* 0x0000001b04004986 */ /* 0x0001e2000c101138 */
[----:B------:R-:W-:Y:S01]  /*23820*/  ULDC UR6, c[0x0][0x228] ;  /* 0x00008a0000067ab9 */ /* 0x000fe20000000800 */
[----:B------:R-:W-:Y:S01]  /*23830*/  ISETP.LT.AND P4, PT, R139, UR4, !P2 ;  /* 0x000000048b007c0c */ /* 0x000fe2000d781270 */
[----:B------:R-:W-:Y:S01]  /*23840*/  ULDC UR4, c[0x0][0x228] ;  /* 0x00008a0000047ab9 */ /* 0x000fe20000000800 */
[----:B------:R1:W-:Y:S01]  /*23850*/  @P3 STG.E.U8 desc[UR56][R6.64], R25 ;  /* 0x0000001906003986 */ /* 0x0003e2000c101138 */
[----:B------:R-:W-:Y:S01]  /*23860*/  ISETP.LT.AND P3, PT, R137, UR6, !P2 ;  /* 0x0000000689007c0c */ /* 0x000fe2000d761270 */
[----:B------:R-:W-:-:S02]  /*23870*/  ULDC UR6, c[0x0][0x228] ;  /* 0x00008a0000067ab9 */ /* 0x000fc40000000800 */
[----:B------:R4:W-:Y:S01]  /*23880*/  @P5 STG.E.U8 desc[UR56][R16.64], R23 ;  /* 0x0000001710005986 */ /* 0x0009e2000c101138 */
[C---:B------:R-:W-:Y:S02]  /*23890*/  IADD3 R18, P5, R20.reuse, R3, RZ ;  /* 0x0000000314127210 */ /* 0x040fe40007fbe0ff */
[----:B------:R-:W-:Y:S01]  /*238a0*/  ISETP.LT.AND P2, PT, R135, UR4, !P2 ;  /* 0x0000000487007c0c */ /* 0x000fe2000d741270 */
[----:B------:R-:W-:Y:S01]  /*238b0*/  ULDC UR4, c[0x0][0x248] ;  /* 0x0000920000047ab9 */ /* 0x000fe20000000800 */
[C---:B0-----:R-:W-:Y:S01]  /*238c0*/  IADD3 R4, P6, R20.reuse, R38, RZ ;  /* 0x0000002614047210 */ /* 0x041fe20007fde0ff */
[----:B------:R-:W-:Y:S01]  /*238d0*/  IMAD.X R19, R29, 0x1, R52, P5 ;  /* 0x000000011d137824 */ /* 0x000fe200028e0634 */
[----:B------:R-:W-:Y:S02]  /*238e0*/  PRMT R21, R43, 0x7773, RZ ;  /* 0x000077732b157816 */ /* 0x000fe400000000ff */
[----:B-1----:R-:W-:Y:S01]  /*238f0*/  IADD3 R6, P5, R20, R37, RZ ;  /* 0x0000002514067210 */ /* 0x002fe20007fbe0ff */
[----:B------:R-:W-:Y:S01]  /*23900*/  IMAD.X R5, R29, 0x1, R36, P6 ;  /* 0x000000011d057824 */ /* 0x000fe200030e0624 */
[----:B----4-:R-:W-:-:S02]  /*23910*/  PRMT R23, R43, 0x7771, RZ ;  /* 0x000077712b177816 */ /* 0x010fc400000000ff */
[----:B------:R-:W-:Y:S01]  /*23920*/  PRMT R43, R43, 0x7772, RZ ;  /* 0x000077722b2b7816 */ /* 0x000fe200000000ff */
[----:B------:R-:W-:Y:S02]  /*23930*/  IMAD.X R7, R29, 0x1, R39, P5 ;  /* 0x000000011d077824 */ /* 0x000fe400028e0627 */
[----:B------:R-:W-:Y:S01]  /*23940*/  VIADD R20, R20, UR4 ;  /* 0x0000000414147c36 */ /* 0x000fe20008000000 */
[----:B------:R0:W-:Y:S01]  /*23950*/  @P4 STG.E.U8 desc[UR56][R18.64], R23 ;  /* 0x0000001712004986 */ /* 0x0001e2000c101138 */
[----:B------:R-:W-:Y:S01]  /*23960*/  ISETP.LT.AND P4, PT, R141, UR6, !P1 ;  /* 0x000000068d007c0c */ /* 0x000fe2000cf81270 */
[C---:B------:R-:W-:Y:S01]  /*23970*/  VIADD R17, R248.reuse, 0x20 ;  /* 0x00000020f8117836 */ /* 0x040fe20000000000 */
[----:B------:R-:W-:Y:S01]  /*23980*/  ISETP.LT.AND P5, PT, R137, UR10, !P1 ;  /* 0x0000000a89007c0c */ /* 0x000fe2000cfa1270 */
[----:B------:R1:W-:Y:S01]  /*23990*/  @P3 STG.E.U8 desc[UR56][R4.64], R43 ;  /* 0x0000002b04003986 */ /* 0x0003e2000c101138 */
[----:B------:R-:W-:Y:S01]  /*239a0*/  ISETP.LT.AND P3, PT, R139, UR8, !P1 ;  /* 0x000000088b007c0c */ /* 0x000fe2000cf61270 */
[----:B------:R-:W-:Y:S01]  /*239b0*/  ULDC UR4, c[0x0][0x22c] ;  /* 0x00008b0000047ab9 */ /* 0x000fe20000000800 */
[----:B------:R-:W-:Y:S01]  /*239c0*/  SHF.R.S32.HI R27, RZ, 0x1f, R20 ;  /* 0x0000001fff1b7819 */ /* 0x000fe20000011414 */
[----:B------:R4:W-:Y:S01]  /*239d0*/  @P2 STG.E.U8 desc[UR56][R6.64], R21 ;  /* 0x0000001506002986 */ /* 0x0009e2000c101138 */
[C---:B------:R-:W-:Y:S01]  /*239e0*/  PRMT R25, R59.reuse, 0x7770, RZ ;  /* 0x000077703b197816 */ /* 0x040fe200000000ff */
[----:B------:R-:W-:Y:S01]  /*239f0*/  ULDC UR8, c[0x0][0x228] ;  /* 0x00008a0000087ab9 */ /* 0x000fe20000000800 */
[----:B------:R-:W-:Y:S01]  /*23a00*/  ULDC UR10, c[0x0][0x228] ;  /* 0x00008a00000a7ab9 */ /* 0x000fe20000000800 */
[----:B0-----:R-:W-:Y:S01]  /*23a10*/  PRMT R23, R59, 0x7771, RZ ;  /* 0x000077713b177816 */ /* 0x001fe200000000ff */
[----:B------:R-:W-:Y:S01]  /*23a20*/  VIADD R18, R248, 0x21 ;  /* 0x00000021f8127836 */ /* 0x000fe20000000000 */
[----:B------:R-:W-:Y:S01]  /*23a30*/  ULDC UR6, c[0x0][0x22c] ;  /* 0x00008b0000067ab9 */ /* 0x000fe20000000800 */
[----:B-1----:R-:W-:-:S02]  /*23a40*/  IADD3 R4, P6, R20, R0, RZ ;  /* 0x0000000014047210 */ /* 0x002fc40007fde0ff */
[----:B----4-:R-:W-:-:S03]  /*23a50*/  IADD3 R6, P2, R20, R3, RZ ;  /* 0x0000000314067210 */ /* 0x010fc60007f5e0ff */
[C---:B------:R-:W-:Y:S01]  /*23a60*/  IMAD.X R5, R27.reuse, 0x1, R2, P6 ;  /* 0x000000011b057824 */ /* 0x040fe200030e0602 */
[C---:B------:R-:W-:Y:S01]  /*23a70*/  IADD3 R16, P6, R20.reuse, R38, RZ ;  /* 0x0000002614107210 */ /* 0x040fe20007fde0ff */
[----:B------:R-:W-:Y:S01]  /*23a80*/  IMAD.X R7, R27, 0x1, R52, P2 ;  /* 0x000000011b077824 */ /* 0x000fe200010e0634 */
[----:B------:R-:W-:Y:S02]  /*23a90*/  ISETP.GE.AND P2, PT, R17, UR4, PT ;  /* 0x0000000411007c0c */ /* 0x000fe4000bf46270 */
[----:B------:R0:W-:Y:S01]  /*23aa0*/  @P4 STG.E.U8 desc[UR56][R4.64], R25 ;  /* 0x0000001904004986 */ /* 0x0001e2000c101138 */
[----:B------:R-:W-:Y:S01]  /*23ab0*/  ULDC UR4, c[0x0][0x248] ;  /* 0x0000920000047ab9 */ /* 0x000fe20000000800 */
[----:B------:R-:W-:Y:S01]  /*23ac0*/  IMAD.X R17, R27, 0x1, R36, P6 ;  /* 0x000000011b117824 */ /* 0x000fe200030e0624 */
[----:B------:R-:W-:Y:S01]  /*23ad0*/  PRMT R21, R59, 0x7772, RZ ;  /* 0x000077723b157816 */ /* 0x000fe200000000ff */
[----:B------:R1:W-:Y:S01]  /*23ae0*/  @P3 STG.E.U8 desc[UR56][R6.64], R23 ;  /* 0x0000001706003986 */ /* 0x0003e2000c101138 */
[C---:B------:R-:W-:Y:S01]  /*23af0*/  VIADD R19, R20.reuse, UR4 ;  /* 0x0000000414137c36 */ /* 0x040fe20008000000 */
[----:B------:R-:W-:Y:S01]  /*23b00*/  ISETP.LT.AND P3, PT, R135, UR8, !P1 ;  /* 0x0000000887007c0c */ /* 0x000fe2000cf61270 */
[----:B------:R-:W-:Y:S01]  /*23b10*/  ULDC UR4, c[0x0][0x248] ;  /* 0x0000920000047ab9 */ /* 0x000fe20000000800 */
[----:B------:R4:W-:Y:S01]  /*23b20*/  @P5 STG.E.U8 desc[UR56][R16.64], R21 ;  /* 0x0000001510005986 */ /* 0x0009e2000c101138 */
[----:B------:R-:W-:Y:S01]  /*23b30*/  ISETP.LT.AND P4, PT, R141, UR10, !P2 ;  /* 0x0000000a8d007c0c */ /* 0x000fe2000d781270 */
[----:B------:R-:W-:Y:S01]  /*23b40*/  ULDC UR8, c[0x0][0x228] ;  /* 0x00008a0000087ab9 */ /* 0x000fe20000000800 */
[----:B0-----:R-:W-:Y:S01]  /*23b50*/  IADD3 R4, P6, R20, R37, RZ ;  /* 0x0000002514047210 */ /* 0x001fe20007fde0ff */
[----:B------:R-:W-:Y:S01]  /*23b60*/  ULDC UR10, c[0x0][0x228] ;  /* 0x00008a00000a7ab9 */ /* 0x000fe20000000800 */
[----:B------:R-:W-:-:S02]  /*23b70*/  SHF.R.S32.HI R29, RZ, 0x1f, R19 ;  /* 0x0000001fff1d7819 */ /* 0x000fc40000011413 */
[----:B-1----:R-:W-:Y:S02]  /*23b80*/  IADD3 R6, P1, R19, R0, RZ ;  /* 0x0000000013067210 */ /* 0x002fe40007f3e0ff */
        /* <DEDUP_REMOVED lines=25> */
[----:B------:R-:W-:Y:S01]  /*23d20*/  VIADD R20, R248, 0x22 ;  /* 0x00000022f8147836 */ /* 0x000fe20000000000 */
[----:B------:R-:W-:Y:S01]  /*23d30*/  ULDC UR12, c[0x0][0x228] ;  /* 0x00008a00000c7ab9 */ /* 0x000fe20000000800 */
[----:B-1----:R-:W-:Y:S01]  /*23d40*/  IADD3 R6, P6, R21, R0, RZ ;  /* 0x0000000015067210 */ /* 0x002fe20007fde0ff */
[----:B------:R-:W-:Y:S01]  /*23d50*/  IMAD.X R5, R29, 0x1, R39, P5 ;  /* 0x000000011d057824 */ /* 0x000fe200028e0627 */
[----:B---3--:R-:W-:-:S02]  /*23d60*/  PRMT R25, R60, 0x7770, RZ ;  /* 0x000077703c197816 */ /* 0x008fc400000000ff */
[C---:B----4-:R-:W-:Y:S01]  /*23d70*/  PRMT R17, R44.reuse, 0x7772, RZ ;  /* 0x000077722c117816 */ /* 0x050fe200000000ff */
[----:B------:R-:W-:Y:S01]  /*23d80*/  IMAD.X R7, R27, 0x1, R2, P6 ;  /* 0x000000011b077824 */ /* 0x000fe200030e0602 */
[----:B------:R-:W-:-:S03]  /*23d90*/  PRMT R23, R44, 0x7773, RZ ;  /* 0x000077732c177816 */ /* 0x000fc600000000ff */
        /* <DEDUP_REMOVED lines=15> */
[C---:B---3--:R-:W-:Y:S01]  /*23e90*/  PRMT R25, R60.reuse, 0x7771, RZ ;  /* 0x000077713c197816 */ /* 0x048fe200000000ff */
        /* <DEDUP_REMOVED lines=32> */
[C---:B------:R-:W-:Y:S01]  /*240a0*/  VIADD R18, R248.reuse, 0x24 ;  /* 0x00000024f8127836 */ /* 0x040fe20000000000 */
[----:B------:R-:W-:Y:S01]  /*240b0*/  PRMT R45, R45, 0x7773, RZ ;  /* 0x000077732d2d7816 */ /* 0x000fe200000000ff */
        /* <DEDUP_REMOVED lines=9> */
[----:B------:R-:W-:Y:S02]  /*24150*/  SHF.R.S32.HI R27, RZ, 0x1f, R19 ;  /* 0x0000001fff1b7819 */ /* 0x000fe40000011413 */
[----:B-1----:R-:W-:Y:S01]  /*24160*/  IADD3 R6, P1, R19, R0, RZ ;  /* 0x0000000013067210 */ /* 0x002fe20007f3e0ff */
[----:B------:R-:W-:Y:S01]  /*24170*/  IMAD.X R5, R29, 0x1, R39, P6 ;  /* 0x000000011d057824 */ /* 0x000fe200030e0627 */
[----:B---3--:R-:W-:-:S03]  /*24180*/  IADD3 R16, P6, R19, R3, RZ ;  /* 0x0000000313107210 */ /* 0x008fc60007fde0ff */
        /* <DEDUP_REMOVED lines=23> */
[----:B---3--:R-:W-:Y:S02]  /*24300*/  PRMT R17, R61, 0x7772, RZ ;  /* 0x000077723d117816 */ /* 0x008fe400000000ff */
[----:B------:R-:W-:Y:S01]  /*24310*/  IMAD.X R7, R29, 0x1, R2, P6 ;  /* 0x000000011d077824 */ /* 0x000fe200030e0602 */
[----:B------:R-:W-:Y:S02]  /*24320*/  PRMT R61, R61, 0x7773, RZ ;  /* 0x000077733d3d7816 */ /* 0x000fe400000000ff */
[----:B------:R-:W-:Y:S01]  /*24330*/  PRMT R23, R46, 0x7770, RZ ;  /* 0x000077702e177816 */ /* 0x000fe200000000ff */
        /* <DEDUP_REMOVED lines=17> */
[C---:B---3--:R-:W-:Y:S01]  /*24450*/  PRMT R23, R46.reuse, 0x7772, RZ ;  /* 0x000077722e177816 */ /* 0x048fe200000000ff */
[----:B------:R-:W-:Y:S01]  /*24460*/  VIADD R21, R21, UR4 ;  /* 0x0000000415157c36 */ /* 0x000fe20008000000 */
[----:B------:R-:W-:Y:S01]  /*24470*/  PRMT R7, R46, 0x7773, RZ ;  /* 0x000077732e077816 */ /* 0x000fe200000000ff */
[----:B------:R-:W-:Y:S01]  /*24480*/  IMAD.X R19, R29, 0x1, R39, P6 ;  /* 0x000000011d137824 */ /* 0x000fe200030e0627 */
[----:B------:R0:W-:Y:S01]  /*24490*/  @P3 STG.E.U8 desc[UR56][R16.64], R25 ;  /* 0x0000001910003986 */ /* 0x0001e2000c101138 */
        /* <DEDUP_REMOVED lines=12> */
[----:B0-----:R-:W-:Y:S01]  /*24560*/  PRMT R25, R62, 0x7771, RZ ;  /* 0x000077713e197816 */ /* 0x001fe200000000ff */
[----:B------:R-:W-:Y:S01]  /*24570*/  ULDC UR6, c[0x0][0x22c] ;  /* 0x00008b0000067ab9 */ /* 0x000fe20000000800 */
[----:B-1----:R-:W-:-:S05]  /*24580*/  IADD3 R4, P6, R21, R0, RZ ;  /* 0x0000000015047210 */ /* 0x002fca0007fde0ff */
[----:B------:R-:W-:Y:S01]  /*24590*/  IMAD.X R5, R29, 0x1, R2, P6 ;  /* 0x000000011d057824 */ /* 0x000fe200030e0602 */
[----:B------:R-:W-:Y:S01]  /*245a0*/  IADD3 R16, P6, R21, R38, RZ ;  /* 0x0000002615107210 */ /* 0x000fe20007fde0ff */
[C---:B---3--:R-:W-:Y:S01]  /*245b0*/  IMAD.X R7, R29.reuse, 0x1, R52, P1 ;  /* 0x000000011d077824 */ /* 0x048fe200008e0634 */
[----:B------:R-:W-:Y:S01]  /*245c0*/  ISETP.GE.AND P1, PT, R20, UR4, PT ;  /* 0x0000000414007c0c */ /* 0x000fe2000bf26270 */
[----:B------:R-:W-:Y:S01]  /*245d0*/  ULDC UR4, c[0x0][0x248] ;  /* 0x0000920000047ab9 */ /* 0x000fe20000000800 */
[----:B------:R-:W-:Y:S01]  /*245e0*/  PRMT R23, R62, 0x7772, RZ ;  /* 0x000077723e177816 */ /* 0x000fe200000000ff */
[----:B------:R-:W-:Y:S02]  /*245f0*/  IMAD.X R17, R29, 0x1, R36, P6 ;  /* 0x000000011d117824 */ /* 0x000fe400030e0624 */
[----:B------:R-:W-:Y:S01]  /*24600*/  VIADD R19, R21, UR4 ;  /* 0x0000000415137c36 */ /* 0x000fe20008000000 */
[----:B------:R0:W-:Y:S01]  /*24610*/  @P4 STG.E.U8 desc[UR56][R4.64], R27 ;  /* 0x0000001b04004986 */ /* 0x0001e2000c101138 */
[----:B------:R-:W-:Y:S01]  /*24620*/  ISETP.LT.AND P6, PT, R139, UR12, !P1 ;  /* 0x0000000c8b007c0c */ /* 0x000fe2000cfc1270 */
[----:B------:R-:W-:Y:S01]  /*24630*/  VIADD R18, R248, 0x27 ;  /* 0x00000027f8127836 */ /* 0x000fe20000000000 */
[----:B------:R-:W-:Y:S01]  /*24640*/  ISETP.LT.AND P4, PT, R141, UR10, !P1 ;  /* 0x0000000a8d007c0c */ /* 0x000fe2000cf81270 */
[----:B------:R1:W-:Y:S01]  /*24650*/  @P3 STG.E.U8 desc[UR56][R6.64], R25 ;  /* 0x0000001906003986 */ /* 0x0003e2000c101138 */
[----:B------:R-:W-:Y:S01]  /*24660*/  ISETP.LT.AND P3, PT, R135, UR8, !P2 ;  /* 0x0000000887007c0c */ /* 0x000fe2000d761270 */
[----:B------:R-:W-:Y:S01]  /*24670*/  ULDC UR4, c[0x0][0x248] ;  /* 0x0000920000047ab9 */ /* 0x000fe20000000800 */
[----:B------:R-:W-:Y:S01]  /*24680*/  ULDC UR8, c[0x0][0x228] ;  /* 0x00008a0000087ab9 */ /* 0x000fe20000000800 */
[----:B------:R3:W-:Y:S01]  /*24690*/  @P5 STG.E.U8 desc[UR56][R16.64], R23 ;  /* 0x0000001710005986 */ /* 0x0007e2000c101138 */
[----:B------:R-:W-:Y:S01]  /*246a0*/  ULDC UR10, c[0x0][0x228] ;  /* 0x00008a00000a7ab9 */ /* 0x000fe20000000800 */
[----:B------:R-:W-:Y:S01]  /*246b0*/  ULDC UR12, c[0x0][0x228] ;  /* 0x00008a00000c7ab9 */ /* 0x000fe20000000800 */
[----:B0-----:R-:W-:-:S02]  /*246c0*/  SHF.R.S32.HI R27, RZ, 0x1f, R19 ;  /* 0x0000001fff1b7819 */ /* 0x001fc40000011413 */
[----:B-1----:R-:W-:Y:S02]  /*246d0*/  IADD3 R6, P5, R19, R0, RZ ;  /* 0x0000000013067210 */ /* 0x002fe40007fbe0ff */
[----:B------:R-:W-:-:S03]  /*246e0*/  IADD3 R4, P2, R21, R37, RZ ;  /* 0x0000002515047210 */ /* 0x000fc60007f5e0ff */
[----:B------:R-:W-:Y:S01]  /*246f0*/  IMAD.X R7, R27, 0x1, R2, P5 ;  /* 0x000000011b077824 */ /* 0x000fe200028e0602 */
[----:B---3--:R-:W-:Y:S01]  /*24700*/  IADD3 R16, P5, R19, R3, RZ ;  /* 0x0000000313107210 */ /* 0x008fe20007fbe0ff */
[----:B------:R-:W-:Y:S01]  /*24710*/  IMAD.X R5, R29, 0x1, R39, P2 ;  /* 0x000000011d057824 */ /* 0x000fe200010e0627 */
[----:B------:R-:W-:Y:S02]  /*24720*/  PRMT R25, R62, 0x7773, RZ ;  /* 0x000077733e197816 */ /* 0x000fe400000000ff */
[----:B------:R-:W-:Y:S01]  /*24730*/  PRMT R21, R47, 0x7770, RZ ;  /* 0x000077702f157816 */ /* 0x000fe200000000ff */
[----:B------:R-:W-:Y:S01]  /*24740*/  IMAD.X R17, R27, 0x1, R52, P5 ;  /* 0x000000011b117824 */ /* 0x000fe200028e0634 */
[----:B------:R-:W-:Y:S01]  /*24750*/  PRMT R23, R47, 0x7771, RZ ;  /* 0x000077712f177816 */ /* 0x000fe200000000ff */
[----:B------:R0:W-:Y:S01]  /*24760*/  @P3 STG.E.U8 desc[UR56][R4.64], R25 ;  /* 0x0000001904003986 */ /* 0x0001e2000c101138 */
[----:B------:R-:W-:Y:S01]  /*24770*/  ISETP.GE.AND P2, PT, R18, UR6, PT ;  /* 0x0000000612007c0c */ /* 0x000fe2000bf46270 */
[----:B------:R-:W-:-:S02]  /*24780*/  ULDC UR6, c[0x0][0x228] ;  /* 0x00008a0000067ab9 */ /* 0x000fc40000000800 */
[----:B------:R1:W-:Y:S01]  /*24790*/  @P4 STG.E.U8 desc[UR56][R6.64], R21 ;  /* 0x0000001506004986 */ /* 0x0003e2000c101138 */
[----:B------:R-:W-:Y:S01]  /*247a0*/  ISETP.LT.AND P3, PT, R137, UR6, !P1 ;  /* 0x0000000689007c0c */ /* 0x000fe2000cf61270 */
[----:B------:R-:W-:Y:S02]  /*247b0*/  ULDC UR6, c[0x0][0x228] ;  /* 0x00008a0000067ab9 */ /* 0x000fe40000000800 */
[----:B------:R3:W-:Y:S01]  /*247c0*/  @P6 STG.E.U8 desc[UR56][R16.64], R23 ;  /* 0x0000001710006986 */ /* 0x0007e2000c101138 */
[C---:B------:R-:W-:Y:S01]  /*247d0*/  IADD3 R18, P6, R19.reuse, R38, RZ ;  /* 0x0000002613127210 */ /* 0x040fe20007fde0ff */
[----:B------:R-:W-:Y:S01]  /*247e0*/  VIADD R20, R19, UR4 ;  /* 0x0000000413147c36 */ /* 0x000fe20008000000 */
[----:B------:R-:W-:Y:S01]  /*247f0*/  ISETP.LT.AND P1, PT, R135, UR8, !P1 ;  /* 0x0000000887007c0c */ /* 0x000fe2000cf21270 */
[----:B------:R-:W-:Y:S01]  /*24800*/  ULDC UR8, c[0x0][0x228] ;  /* 0x00008a0000087ab9 */ /* 0x000fe20000000800 */
[----:B------:R-:W-:Y:S01]  /*24810*/  ISETP.LT.AND P4, PT, R141, UR6, !P2 ;  /* 0x000000068d007c0c */ /* 0x000fe2000d781270 */
[----:B------:R-:W-:Y:S01]  /*24820*/  ULDC UR6, c[0x0][0x228] ;  /* 0x00008a0000067ab9 */ /* 0x000fe20000000800 */
[----:B0-----:R-:W-:Y:S01]  /*24830*/  IADD3 R4, P5, R19, R37, RZ ;  /* 0x0000002513047210 */ /* 0x001fe20007fbe0ff */
[----:B------:R-:W-:Y:S01]  /*24840*/  IMAD.X R19, R27, 0x1, R36, P6 ;  /* 0x000000011b137824 */ /* 0x000fe200030e0624 */
[----:B------:R-:W-:Y:S01]  /*24850*/  SHF.R.S32.HI R25, RZ, 0x1f, R20 ;  /* 0x0000001fff197819 */ /* 0x000fe20000011414 */
[----:B------:R-:W-:Y:S01]  /*24860*/  ULDC UR4, c[0x0][0x22c] ;  /* 0x00008b0000047ab9 */ /* 0x000fe20000000800 */
[----:B-1----:R-:W-:-:S02]  /*24870*/  IADD3 R6, P6, R20, R0, RZ ;  /* 0x0000000014067210 */ /* 0x002fc40007fde0ff */
[----:B------:R-:W-:Y:S01]  /*24880*/  PRMT R21, R47, 0x7773, RZ ;  /* 0x000077732f157816 */ /* 0x000fe200000000ff */
[----:B------:R-:W-:Y:S01]  /*24890*/  IMAD.X R5, R27, 0x1, R39, P5 ;  /* 0x000000011b057824 */ /* 0x000fe200028e0627 */
[----:B------:R-:W-:Y:S01]  /*248a0*/  PRMT R47, R47, 0x7772, RZ ;  /* 0x000077722f2f7816 */ /* 0x000fe200000000ff */
[----:B------:R-:W-:Y:S01]  /*248b0*/  IMAD.X R7, R25, 0x1, R2, P6 ;  /* 0x0000000119077824 */ /* 0x000fe200030e0602 */
[----:B---3--:R-:W-:-:S03]  /*248c0*/  PRMT R23, R63, 0x7770, RZ ;  /* 0x000077703f177816 */ /* 0x008fc600000000ff */
        /* <DEDUP_REMOVED lines=60> */
[----:B---3--:R-:W-:Y:S02]  /*24c90*/  IADD3 R16, P6, R19, R3, RZ ;  /* 0x0000000313107210 */ /* 0x008fe40007fde0ff */
        /* <DEDUP_REMOVED lines=27> */
[C---:B---3--:R-:W-:Y:S02]  /*24e50*/  PRMT R17, R68.reuse, 0x7772, RZ ;  /* 0x0000777244117816 */ /* 0x048fe400000000ff */
        /* <DEDUP_REMOVED lines=17> */
[----:B---3--:R-:W-:Y:S01]  /*24f70*/  PRMT R23, R65, 0x7771, RZ ;  /* 0x0000777141177816 */ /* 0x008fe200000000ff */
        /* <DEDUP_REMOVED lines=46> */
[----:B---3--:R-:W-:-:S03]  /*25260*/  IADD3 R16, P6, R19, R3, RZ ;  /* 0x0000000313107210 */ /* 0x008fc60007fde0ff */
        /* <DEDUP_REMOVED lines=24> */
[C---:B---3--:R-:W-:Y:S01]  /*253f0*/  PRMT R17, R66.reuse, 0x7772, RZ ;  /* 0x0000777242117816 */ /* 0x048fe200000000ff */
        /* <DEDUP_REMOVED lines=10> */
[----:B------:R-:W-:Y:S02]  /*254a0*/  ISETP.LT.AND P1, PT, R135, UR10, !P1 ;  /* 0x0000000a87007c0c */ /* 0x000fe4000cf21270 */
[----:B0-----:R-:W-:Y:S01]  /*254b0*/  IADD3 R18, P6, R21, R37, RZ ;  /* 0x0000002515127210 */ /* 0x001fe20007fde0ff */
[----:B------:R-:W-:Y:S01]  /*254c0*/  IMAD.X R17, R29, 0x1, R52, P2 ;  /* 0x000000011d117824 */ /* 0x000fe200010e0634 */
[----:B-1----:R-:W-:Y:S01]  /*254d0*/  IADD3 R4, P5, R21, R38, RZ ;  /* 0x0000002615047210 */ /* 0x002fe20007fbe0ff */
[----:B------:R-:W-:Y:S01]  /*254e0*/  ULDC UR10, c[0x0][0x228] ;  /* 0x00008a00000a7ab9 */ /* 0x000fe20000000800 */
[----:B------:R-:W-:Y:S01]  /*254f0*/  ISETP.GE.AND P2, PT, R20, UR4, PT ;  /* 0x0000000414007c0c */ /* 0x000fe2000bf46270 */
[----:B------:R-:W-:Y:S01]  /*25500*/  ULDC UR4, c[0x0][0x248] ;  /* 0x0000920000047ab9 */ /* 0x000fe20000000800 */
[C---:B------:R-:W-:Y:S01]  /*25510*/  PRMT R27, R70.reuse, 0x7771, RZ ;  /* 0x00007771461b7816 */ /* 0x040fe200000000ff */
[C---:B------:R-:W-:Y:S01]  /*25520*/  IMAD.X R5, R29.reuse, 0x1, R36, P5 ;  /* 0x000000011d057824 */ /* 0x040fe200028e0624 */
[C---:B---3--:R-:W-:Y:S01]  /*25530*/  PRMT R25, R70.reuse, 0x7772, RZ ;  /* 0x0000777246197816 */ /* 0x048fe200000000ff */
[----:B------:R-:W-:Y:S01]  /*25540*/  IMAD.X R19, R29, 0x1, R39, P6 ;  /* 0x000000011d137824 */ /* 0x000fe200030e0627 */
[----:B------:R-:W-:Y:S01]  /*25550*/  PRMT R23, R70, 0x7773, RZ ;  /* 0x0000777346177816 */ /* 0x000fe200000000ff */
[----:B------:R-:W-:Y:S01]  /*25560*/  VIADD R21, R21, UR4 ;  /* 0x0000000415157c36 */ /* 0x000fe20008000000 */
[----:B------:R-:W-:Y:S01]  /*25570*/  @P3 STG.E.U8 desc[UR56][R16.64], R27 ;  /* 0x0000001b10003986 */ /* 0x000fe2000c101138 */
[----:B------:R-:W-:Y:S01]  /*25580*/  VIADD R7, R248, 0x2f ;  /* 0x0000002ff8077836 */ /* 0x000fe20000000000 */
[----:B------:R-:W-:-:S02]  /*25590*/  ULDC UR4, c[0x0][0x22c] ;  /* 0x00008b0000047ab9 */ /* 0x000fc40000000800 */
[----:B------:R0:W-:Y:S01]  /*255a0*/  @P4 STG.E.U8 desc[UR56][R4.64], R25 ;  /* 0x0000001904004986 */ /* 0x0001e2000c101138 */
[----:B------:R-:W-:-:S03]  /*255b0*/  SHF.R.S32.HI R29, RZ, 0x1f, R21 ;  /* 0x0000001fff1d7819 */ /* 0x000fc60000011415 */
[----:B------:R1:W-:Y:S01]  /*255c0*/  @P1 STG.E.U8 desc[UR56][R18.64], R23 ;  /* 0x0000001712001986 */ /* 0x0003e2000c101138 */
[----:B------:R-:W-:Y:S02]  /*255d0*/  IADD3 R6, P5, R21, R3, RZ ;  /* 0x0000000315067210 */ /* 0x000fe40007fbe0ff */
[----:B------:R-:W-:Y:S01]  /*255e0*/  ISETP.LT.AND P3, PT, R141, UR6, !P2 ;  /* 0x000000068d007c0c */ /* 0x000fe2000d761270 */
[----:B------:R-:W-:Y:S01]  /*255f0*/  ULDC UR6, c[0x0][0x22c] ;  /* 0x00008b0000067ab9 */ /* 0x000fe20000000800 */
[----:B0-----:R-:W-:Y:S02]  /*25600*/  IADD3 R4, P1, R21, R0, RZ ;  /* 0x0000000015047210 */ /* 0x001fe40007f3e0ff */
[----:B------:R-:W-:Y:S01]  /*25610*/  ISETP.LT.AND P4, PT, R139, UR8, !P2 ;  /* 0x000000088b007c0c */ /* 0x000fe2000d781270 */
[----:B------:R-:W-:Y:S01]  /*25620*/  ULDC UR8, c[0x0][0x228] ;  /* 0x00008a0000087ab9 */ /* 0x000fe20000000800 */
[----:B------:R-:W-:Y:S01]  /*25630*/  ISETP.LT.AND P6, PT, R137, UR10, !P2 ;  /* 0x0000000a89007c0c */ /* 0x000fe2000d7c1270 */
[----:B------:R-:W-:Y:S01]  /*25640*/  IMAD.X R5, R29, 0x1, R2, P1 ;  /* 0x000000011d057824 */ /* 0x000fe200008e0602 */
[----:B------:R-:W-:Y:S01]  /*25650*/  ISETP.GE.AND P1, PT, R7, UR4, PT ;  /* 0x0000000407007c0c */ /* 0x000fe2000bf26270 */
[----:B------:R-:W-:Y:S01]  /*25660*/  IMAD.X R7, R29, 0x1, R52, P5 ;  /* 0x000000011d077824 */ /* 0x000fe200028e0634 */
[----:B------:R-:W-:Y:S01]  /*25670*/  IADD3 R16, P5, R21, R38, RZ ;  /* 0x0000002615107210 */ /* 0x000fe20007fbe0ff */
[----:B------:R-:W-:Y:S01]  /*25680*/  ULDC UR4, c[0x0][0x248] ;  /* 0x0000920000047ab9 */ /* 0x000fe20000000800 */
[C---:B------:R-:W-:Y:S01]  /*25690*/  PRMT R27, R67.reuse, 0x7770, RZ ;  /* 0x00007770431b7816 */ /* 0x040fe200000000ff */
[----:B------:R-:W-:Y:S01]  /*256a0*/  ULDC UR10, c[0x0][0x228] ;  /* 0x00008a00000a7ab9 */ /* 0x000fe20000000800 */
[----:B------:R-:W-:Y:S01]  /*256b0*/  PRMT R25, R67, 0x7771, RZ ;  /* 0x0000777143197816 */ /* 0x000fe200000000ff */
[----:B------:R-:W-:Y:S01]  /*256c0*/  IMAD.X R17, R29, 0x1, R36, P5 ;  /* 0x000000011d117824 */ /* 0x000fe200028e0624 */
[----:B-1----:R-:W-:Y:S01]  /*256d0*/  PRMT R23, R67, 0x7772, RZ ;  /* 0x0000777243177816 */ /* 0x002fe200000000ff */
[----:B------:R0:W-:Y:S01]  /*256e0*/  @P3 STG.E.U8 desc[UR56][R4.64], R27 ;  /* 0x0000001b04003986 */ /* 0x0001e2000c101138 */
[----:B------:R-:W-:Y:S01]  /*256f0*/  VIADD R19, R21, UR4 ;  /* 0x0000000415137c36 */ /* 0x000fe20008000000 */
[----:B------:R-:W-:Y:S01]  /*25700*/  ISETP.LT.AND P3, PT, R135, UR8, !P2 ;  /* 0x0000000887007c0c */ /* 0x000fe2000d761270 */
[----:B------:R-:W-:Y:S01]  /*25710*/  VIADD R18, R248, 0x30 ;  /* 0x00000030f8127836 */ /* 0x000fe20000000000 */
        /* <DEDUP_REMOVED lines=9> */
[----:B------:R-:W-:Y:S01]  /*257b0*/  ULDC UR12, c[0x0][0x228] ;  /* 0x00008a00000c7ab9 */ /* 0x000fe20000000800 */
[----:B------:R-:W-:-:S02]  /*257c0*/  SHF.R.S32.HI R27, RZ, 0x1f, R19 ;  /* 0x0000001fff1b7819 */ /* 0x000fc40000011413 */
[----:B-1----:R-:W-:Y:S01]  /*257d0*/  IADD3 R6, P2, R19, R0, RZ ;  /* 0x0000000013067210 */ /* 0x002fe20007f5e0ff */
[----:B------:R-:W-:Y:S01]  /*257e0*/  IMAD.X R5, R29, 0x1, R39, P6 ;  /* 0x000000011d057824 */ /* 0x000fe200030e0627 */
[----:B---3--:R-:W-:-:S03]  /*257f0*/  IADD3 R16, P6, R19, R3, RZ ;  /* 0x0000000313107210 */ /* 0x008fc60007fde0ff */
[----:B------:R-:W-:Y:S01]  /*25800*/  IMAD.X R7, R27, 0x1, R2, P2 ;  /* 0x000000011b077824 */ /* 0x000fe200010e0602 */
[C---:B------:R-:W-:Y:S02]  /*25810*/  PRMT R25, R71.reuse, 0x7770, RZ ;  /* 0x0000777047197816 */ /* 0x040fe400000000ff */
[----:B------:R-:W-:Y:S01]  /*25820*/  PRMT R23, R71, 0x7771, RZ ;  /* 0x0000777147177816 */ /* 0x000fe200000000ff */
[----:B------:R-:W-:Y:S01]  /*25830*/  IMAD.X R17, R27, 0x1, R52, P6 ;  /* 0x000000011b117824 */ /* 0x000fe200030e0634 */
[----:B------:R-:W-:Y:S01]  /*25840*/  ISETP.GE.AND P2, PT, R18, UR6, PT ;  /* 0x0000000612007c0c */ /* 0x000fe2000bf46270 */
        /* <DEDUP_REMOVED lines=8> */
[----:B------:R0:W-:Y:S01]  /*258d0*/  @P5 STG.E.U8 desc[UR56][R16.64], R23 ;  /* 0x0000001710005986 */ /* 0x0001e2000c101138 */
[----:B------:R-:W-:Y:S01]  /*258e0*/  ISETP.LT.AND P5, PT, R141, UR12, !P2 ;  /* 0x0000000c8d007c0c */ /* 0x000fe2000d7a1270 */
[----:B------:R-:W-:Y:S01]  /*258f0*/  ULDC UR8, c[0x0][0x228] ;  /* 0x00008a0000087ab9 */ /* 0x000fe20000000800 */
[----:B-1----:R-:W-:Y:S01]  /*25900*/  IADD3 R6, P1, R19, R37, RZ ;  /* 0x0000002513067210 */ /* 0x002fe20007f3e0ff */
[C---:B------:R-:W-:Y:S01]  /*25910*/  IMAD.X R5, R27.reuse, 0x1, R36, P6 ;  /* 0x000000011b057824 */ /* 0x040fe200030e0624 */
[----:B------:R-:W-:Y:S01]  /*25920*/  SHF.R.S32.HI R29, RZ, 0x1f, R21 ;  /* 0x0000001fff1d7819 */ /* 0x000fe20000011415 */
[----:B------:R-:W-:Y:S01]  /*25930*/  ULDC UR10, c[0x0][0x228] ;  /* 0x00008a00000a7ab9 */ /* 0x000fe20000000800 */
[----:B------:R-:W-:Y:S01]  /*25940*/  PRMT R25, R48, 0x7770, RZ ;  /* 0x0000777030197816 */ /* 0x000fe200000000ff */
[----:B------:R-:W-:Y:S01]  /*25950*/  IMAD.X R7, R27, 0x1, R39, P1 ;  /* 0x000000011b077824 */ /* 0x000fe200008e0627 */
[----:B------:R-:W-:Y:S01]  /*25960*/  ULDC UR4, c[0x0][0x22c] ;  /* 0x00008b0000047ab9 */ /* 0x000fe20000000800 */
[----:B0-----:R-:W-:-:S02]  /*25970*/  IADD3 R16, P6, R21, R0, RZ ;  /* 0x0000000015107210 */ /* 0x001fc40007fde0ff */
[C---:B------:R-:W-:Y:S02]  /*25980*/  PRMT R23, R71.reuse, 0x7772, RZ ;  /* 0x0000777247177816 */ /* 0x040fe400000000ff */
[----:B------:R-:W-:Y:S01]  /*25990*/  PRMT R71, R71, 0x7773, RZ ;  /* 0x0000777347477816 */ /* 0x000fe200000000ff */
[----:B------:R-:W-:Y:S01]  /*259a0*/  IMAD.X R17, R29, 0x1, R2, P6 ;  /* 0x000000011d117824 */ /* 0x000fe200030e0602 */
[----:B------:R-:W-:Y:S01]  /*259b0*/  ISETP.GE.AND P1, PT, R18, UR6, PT ;  /* 0x0000000612007c0c */ /* 0x000fe2000bf26270 */
[----:B------:R0:W-:Y:S01]  /*259c0*/  @P4 STG.E.U8 desc[UR56][R4.64], R23 ;  /* 0x0000001704004986 */ /* 0x0001e2000c101138 */
[----:B------:R-:W-:-:S03]  /*259d0*/  ULDC UR6, c[0x0][0x228] ;  /* 0x00008a0000067ab9 */ /* 0x000fc60000000800 */
[----:B------:R1:W-:Y:S01]  /*259e0*/  @P3 STG.E.U8 desc[UR56][R6.64], R71 ;  /* 0x0000004706003986 */ /* 0x0003e2000c101138 */
[----:B------:R-:W-:-:S03]  /*259f0*/  IADD3 R18, P6, R21, R3, RZ ;  /* 0x0000000315127210 */ /* 0x000fc60007fde0ff */
[----:B------:R3:W-:Y:S01]  /*25a00*/  @P5 STG.E.U8 desc[UR56][R16.64], R25 ;  /* 0x0000001910005986 */ /* 0x0007e2000c101138 */
[----:B------:R-:W-:Y:S02]  /*25a10*/  ISETP.LT.AND P5, PT, R139, UR6, !P2 ;  /* 0x000000068b007c0c */ /* 0x000fe4000d7a1270 */
[----:B------:R-:W-:Y:S01]  /*25a20*/  ISETP.LT.AND P4, PT, R137, UR8, !P2 ;  /* 0x0000000889007c0c */ /* 0x000fe2000d781270 */
[----:B------:R-:W-:Y:S01]  /*25a30*/  VIADD R20, R248, 0x32 ;  /* 0x00000032f8147836 */ /* 0x000fe20000000000 */
[----:B0-----:R-:W-:Y:S01]  /*25a40*/  IADD3 R4, P3, R21, R38, RZ ;  /* 0x0000002615047210 */ /* 0x001fe20007f7e0ff */
[----:B------:R-:W-:Y:S01]  /*25a50*/  IMAD.X R19, R29, 0x1, R52, P6 ;  /* 0x000000011d137824 */ /* 0x000fe200030e0634 */
[----:B------:R-:W-:Y:S01]  /*25a60*/  ISETP.LT.AND P2, PT, R135, UR10, !P2 ;  /* 0x0000000a87007c0c */ /* 0x000fe2000d741270 */
[----:B------:R-:W-:Y:S01]  /*25a70*/  ULDC UR6, c[0x0][0x228] ;  /* 0x00008a0000067ab9 */ /* 0x000fe20000000800 */
[----:B-1----:R-:W-:Y:S01]  /*25a80*/  IADD3 R6, P6, R21, R37, RZ ;  /* 0x0000002515067210 */ /* 0x002fe20007fde0ff */
[----:B------:R-:W-:Y:S01]  /*25a90*/  IMAD.X R5, R29, 0x1, R36, P3 ;  /* 0x000000011d057824 */ /* 0x000fe200018e0624 */
[----:B------:R-:W-:-:S02]  /*25aa0*/  PRMT R27, R48, 0x7771, RZ ;  /* 0x00007771301b7816 */ /* 0x000fc400000000ff */
[----:B---3--:R-:W-:Y:S02]  /*25ab0*/  PRMT R25, R48, 0x7772, RZ ;  /* 0x0000777230197816 */ /* 0x008fe400000000ff */
[----:B------:R-:W-:Y:S01]  /*25ac0*/  ISETP.GE.AND P3, PT, R20, UR4, PT ;  /* 0x0000000414007c0c */ /* 0x000fe2000bf66270 */
[----:B------:R-:W-:Y:S01]  /*25ad0*/  ULDC UR4, c[0x0][0x248] ;  /* 0x0000920000047ab9 */ /* 0x000fe20000000800 */
[----:B------:R-:W-:Y:S01]  /*25ae0*/  IMAD.X R7, R29, 0x1, R39, P6 ;  /* 0x000000011d077824 */ /* 0x000fe200030e0627 */
[----:B------:R-:W-:Y:S01]  /*25af0*/  PRMT R23, R48, 0x7773, RZ ;  /* 0x0000777330177816 */ /* 0x000fe200000000ff */
[----:B------:R0:W-:Y:S01]  /*25b00*/  @P5 STG.E.U8 desc[UR56][R18.64], R27 ;  /* 0x0000001b12005986 */ /* 0x0001e2000c101138 */
[----:B------:R-:W-:Y:S01]  /*25b10*/  VIADD R21, R21, UR4 ;  /* 0x0000000415157c36 */ /* 0x000fe20008000000 */
[----:B------:R-:W-:Y:S02]  /*25b20*/  ULDC UR4, c[0x0][0x228] ;  /* 0x00008a0000047ab9 */ /* 0x000fe40000000800 */
[----:B------:R1:W-:Y:S01]  /*25b30*/  @P4 STG.E.U8 desc[UR56][R4.64], R25 ;  /* 0x0000001904004986 */ /* 0x0003e2000c101138 */
[----:B------:R-:W-:Y:S01]  /*25b40*/  ISETP.LT.AND P4, PT, R141, UR6, !P1 ;  /* 0x000000068d007c0c */ /* 0x000fe2000cf81270 */
[----:B------:R-:W-:Y:S01]  /*25b50*/  ULDC UR6, c[0x0][0x228] ;  /* 0x00008a0000067ab9 */ /* 0x000fe20000000800 */
[----:B------:R-:W-:Y:S01]  /*25b60*/  ISETP.LT.AND P5, PT, R139, UR4, !P1 ;  /* 0x000000048b007c0c */ /* 0x000fe2000cfa1270 */
[----:B------:R3:W-:Y:S01]  /*25b70*/  @P2 STG.E.U8 desc[UR56][R6.64], R23 ;  /* 0x0000001706002986 */ /* 0x0007e2000c101138 */
[----:B------:R-:W-:Y:S01]  /*25b80*/  SHF.R.S32.HI R29, RZ, 0x1f, R21 ;  /* 0x0000001fff1d7819 */ /* 0x000fe20000011415 */
[----:B------:R-:W-:Y:S01]  /*25b90*/  ULDC UR4, c[0x0][0x22c] ;  /* 0x00008b0000047ab9 */ /* 0x000fe20000000800 */
[C---:B------:R-:W-:Y:S01]  /*25ba0*/  IADD3 R16, P2, R21.reuse, R0, RZ ;  /* 0x0000000015107210 */ /* 0x040fe20007f5e0ff */
[----:B0-----:R-:W-:Y:S01]  /*25bb0*/  VIADD R18, R248, 0x33 ;  /* 0x00000033f8127836 */ /* 0x001fe20000000000 */
[----:B-1----:R-:W-:-:S03]  /*25bc0*/  IADD3 R4, P6, R21, R3, RZ ;  /* 0x0000000315047210 */ /* 0x002fc60007fde0ff */
[C---:B------:R-:W-:Y:S01]  /*25bd0*/  IMAD.X R17, R29.reuse, 0x1, R2, P2 ;  /* 0x000000011d117824 */ /* 0x040fe200010e0602 */
[----:B------:R-:W-:Y:S02]  /*25be0*/  PRMT R25, R8, 0x7770, RZ ;  /* 0x0000777008197816 */ /* 0x000fe400000000ff */
[----:B------:R-:W-:Y:S01]  /*25bf0*/  ISETP.GE.AND P2, PT, R18, UR4, PT ;  /* 0x0000000412007c0c */ /* 0x000fe2000bf46270 */
[----:B------:R-:W-:Y:S01]  /*25c00*/  IMAD.X R5, R29, 0x1, R52, P6 ;  /* 0x000000011d057824 */ /* 0x000fe200030e0634 */
[----:B---3--:R-:W-:Y:S01]  /*25c10*/  PRMT R23, R8, 0x7771, RZ ;  /* 0x0000777108177816 */ /* 0x008fe200000000ff */
[----:B------:R-:W-:Y:S01]  /*25c20*/  ULDC UR4, c[0x0][0x228] ;  /* 0x00008a0000047ab9 */ /* 0x000fe20000000800 */
[----:B------:R0:W-:Y:S01]  /*25c30*/  @P4 STG.E.U8 desc[UR56][R16.64], R25 ;  /* 0x0000001910004986 */ /* 0x0001e2000c101138 */
[----:B------:R-:W-:Y:S01]  /*25c40*/  ISETP.LT.AND P4, PT, R137, UR4, !P1 ;  /* 0x0000000489007c0c */ /* 0x000fe2000cf81270 */
[----:B------:R-:W-:Y:S02]  /*25c50*/  ULDC UR4, c[0x0][0x248] ;  /* 0x0000920000047ab9 */ /* 0x000fe40000000800 */
[----:B------:R1:W-:Y:S01]  /*25c60*/  @P5 STG.E.U8 desc[UR56][R4.64], R23 ;  /* 0x0000001704005986 */ /* 0x0003e2000c101138 */
[----:B------:R-:W-:-:S02]  /*25c70*/  IADD3 R6, P5, R21, R38, RZ ;  /* 0x0000002615067210 */ /* 0x000fc40007fbe0ff */
[----:B------:R-:W-:Y:S01]  /*25c80*/  ISETP.LT.AND P1, PT, R135, UR6, !P1 ;  /* 0x0000000687007c0c */ /* 0x000fe2000cf21270 */
[----:B------:R-:W-:Y:S01]  /*25c90*/  ULDC UR6, c[0x0][0x228] ;  /* 0x00008a0000067ab9 */ /* 0x000fe20000000800 */
[----:B------:R-:W-:Y:S01]  /*25ca0*/  IADD3 R18, P6, R21, R37, RZ ;  /* 0x0000002515127210 */ /* 0x000fe20007fde0ff */
[----:B------:R-:W-:Y:S01]  /*25cb0*/  IMAD.X R7, R29, 0x1, R36, P5 ;  /* 0x000000011d077824 */ /* 0x000fe200028e0624 */
[C---:B0-----:R-:W-:Y:S01]  /*25cc0*/  PRMT R17, R8.reuse, 0x7772, RZ ;  /* 0x0000777208117816 */ /* 0x041fe200000000ff */
[----:B------:R-:W-:Y:S01]  /*25cd0*/  VIADD R21, R21, UR4 ;  /* 0x0000000415157c36 */ /* 0x000fe20008000000 */
[----:B------:R-:W-:Y:S01]  /*25ce0*/  ISETP.LT.AND P5, PT, R141, UR6, !P3 ;  /* 0x000000068d007c0c */ /* 0x000fe2000dfa1270 */
[----:B------:R-:W-:Y:S01]  /*25cf0*/  IMAD.X R19, R29, 0x1, R39, P6 ;  /* 0x000000011d137824 */ /* 0x000fe200030e0627 */
[----:B-1----:R-:W-:Y:S01]  /*25d00*/  PRMT R23, R8, 0x7773, RZ ;  /* 0x0000777308177816 */ /* 0x002fe200000000ff */
[----:B------:R0:W-:Y:S01]  /*25d10*/  @P4 STG.E.U8 desc[UR56][R6.64], R17 ;  /* 0x0000001106004986 */ /* 0x0001e2000c101138 */
[----:B------:R-:W-:Y:S01]  /*25d20*/  SHF.R.S32.HI R27, RZ, 0x1f, R21 ;  /* 0x0000001fff1b7819 */ /* 0x000fe20000011415 */
[----:B------:R-:W-:Y:S01]  /*25d30*/  ULDC UR4, c[0x0][0x228] ;  /* 0x00008a0000047ab9 */ /* 0x000fe20000000800 */
[----:B------:R-:W-:Y:S01]  /*25d40*/  IADD3 R4, P4, R21, R0, RZ ;  /* 0x0000000015047210 */ /* 0x000fe20007f9e0ff */
[----:B------:R1:W-:Y:S01]  /*25d50*/  @P1 STG.E.U8 desc[UR56][R18.64], R23 ;  /* 0x0000001712001986 */ /* 0x0003e2000c101138 */
[----:B------:R-:W-:Y:S01]  /*25d60*/  PRMT R25, R49, 0x7770, RZ ;  /* 0x0000777031197816 */ /* 0x000fe200000000ff */
[----:B------:R-:W-:Y:S01]  /*25d70*/  ULDC UR6, c[0x0][0x228] ;  /* 0x00008a0000067ab9 */ /* 0x000fe20000000800 */
[----:B------:R-:W-:Y:S01]  /*25d80*/  ISETP.LT.AND P1, PT, R139, UR4, !P3 ;  /* 0x000000048b007c0c */ /* 0x000fe2000df21270 */
[----:B------:R-:W-:Y:S01]  /*25d90*/  IMAD.X R5, R27, 0x1, R2, P4 ;  /* 0x000000011b057824 */ /* 0x000fe200020e0602 */
[----:B------:R-:W-:Y:S01]  /*25da0*/  ISETP.LT.AND P6, PT, R137, UR6, !P3 ;  /* 0x0000000689007c0c */ /* 0x000fe2000dfc1270 */
[----:B------:R-:W-:Y:S01]  /*25db0*/  VIADD R8, R248, 0x34 ;  /* 0x00000034f8087836 */ /* 0x000fe20000000000 */
[----:B------:R-:W-:Y:S01]  /*25dc0*/  ULDC UR4, c[0x0][0x22c] ;  /* 0x00008b0000047ab9 */ /* 0x000fe20000000800 */
[C---:B0-----:R-:W-:Y:S01]  /*25dd0*/  IADD3 R6, P4, R21.reuse, R3, RZ ;  /* 0x0000000315067210 */ /* 0x041fe20007f9e0ff */
[----:B------:R0:W-:Y:S01]  /*25de0*/  @P5 STG.E.U8 desc[UR56][R4.64], R25 ;  /* 0x0000001904005986 */ /* 0x0001e2000c101138 */
[----:B------:R-:W-:Y:S01]  /*25df0*/  IADD3 R16, P5, R21, R38, RZ ;  /* 0x0000002615107210 */ /* 0x000fe20007fbe0ff */
[----:B------:R-:W-:Y:S01]  /*25e00*/  ULDC UR6, c[0x0][0x228] ;  /* 0x00008a0000067ab9 */ /* 0x000fe20000000800 */
[----:B-1----:R-:W-:Y:S01]  /*25e10*/  PRMT R23, R49, 0x7771, RZ ;  /* 0x0000777131177816 */ /* 0x002fe200000000ff */
[C---:B------:R-:W-:Y:S01]  /*25e20*/  IMAD.X R7, R27.reuse, 0x1, R52, P4 ;  /* 0x000000011b077824 */ /* 0x040fe200020e0634 */
[----:B------:R-:W-:Y:S01]  /*25e30*/  ISETP.GE.AND P4, PT, R8, UR4, PT ;  /* 0x0000000408007c0c */ /* 0x000fe2000bf86270 */
[----:B------:R-:W-:Y:S01]  /*25e40*/  ULDC UR4, c[0x0][0x248] ;  /* 0x0000920000047ab9 */ /* 0x000fe20000000800 */
[----:B------:R-:W-:Y:S01]  /*25e50*/  IMAD.X R17, R27, 0x1, R36, P5 ;  /* 0x000000011b117824 */ /* 0x000fe200028e0624 */
[----:B------:R-:W-:Y:S01]  /*25e60*/  PRMT R19, R49, 0x7772, RZ ;  /* 0x0000777231137816 */ /* 0x000fe200000000ff */
[----:B------:R-:W-:Y:S01]  /*25e70*/  VIADD R20, R21, UR4 ;  /* 0x0000000415147c36 */ /* 0x000fe20008000000 */
[----:B------:R-:W-:Y:S01]  /*25e80*/  ISETP.LT.AND P3, PT, R135, UR6, !P3 ;  /* 0x0000000687007c0c */ /* 0x000fe2000df61270 */
[----:B------:R-:W-:Y:S01]  /*25e90*/  ULDC UR6, c[0x0][0x228] ;  /* 0x00008a0000067ab9 */ /* 0x000fe20000000800 */
[----:B------:R1:W-:Y:S01]  /*25ea0*/  @P1 STG.E.U8 desc[UR56][R6.64], R23 ;  /* 0x0000001706001986 */ /* 0x0003e2000c101138 */
[----:B0-----:R-:W-:Y:S01]  /*25eb0*/  IADD3 R4, P1, R21, R37, RZ ;  /* 0x0000002515047210 */ /* 0x001fe20007f3e0ff */
[----:B------:R-:W-:Y:S01]  /*25ec0*/  ULDC UR4, c[0x0][0x228] ;  /* 0x00008a0000047ab9 */ /* 0x000fe20000000800 */
[----:B------:R-:W-:Y:S01]  /*25ed0*/  ISETP.LT.AND P5, PT, R141, UR6, !P2 ;  /* 0x000000068d007c0c */ /* 0x000fe2000d7a1270 */
[----:B------:R0:W-:Y:S01]  /*25ee0*/  @P6 STG.E.U8 desc[UR56][R16.64], R19 ;  /* 0x0000001310006986 */ /* 0x0001e2000c101138 */
[----:B------:R-:W-:Y:S01]  /*25ef0*/  SHF.R.S32.HI R29, RZ, 0x1f, R20 ;  /* 0x0000001fff1d7819 */ /* 0x000fe20000011414 */
[----:B------:R-:W-:Y:S01]  /*25f00*/  IMAD.X R5, R27, 0x1, R39, P1 ;  /* 0x000000011b057824 */ /* 0x000fe200008e0627 */
[----:B------:R-:W-:Y:S01]  /*25f10*/  PRMT R49, R49, 0x7773, RZ ;  /* 0x0000777331317816 */ /* 0x000fe200000000ff */
[----:B------:R-:W-:Y:S01]  /*25f20*/  ULDC UR6, c[0x0][0x228] ;  /* 0x00008a0000067ab9 */ /* 0x000fe20000000800 */
[----:B-1----:R-:W-:-:S02]  /*25f30*/  IADD3 R6, P6, R20, R0, RZ ;  /* 0x0000000014067210 */ /* 0x002fc40007fde0ff */
[----:B------:R-:W-:Y:S01]  /*25f40*/  PRMT R21, R9, 0x7770, RZ ;  /* 0x0000777009157816 */ /* 0x000fe200000000ff */
[----:B------:R-:W-:Y:S02]  /*25f50*/  @P3 STG.E.U8 desc[UR56][R4.64], R49 ;  /* 0x0000003104003986 */ /* 0x000fe4000c101138 */
[----:B------:R-:W-:Y:S01]  /*25f60*/  IMAD.X R7, R29, 0x1, R2, P6 ;  /* 0x000000011d077824 */ /* 0x000fe200030e0602 */
[----:B------:R-:W-:Y:S01]  /*25f70*/  ISETP.LT.AND P1, PT, R139, UR4, !P2 ;  /* 0x000000048b007c0c */ /* 0x000fe2000d721270 */
[----:B------:R-:W-:Y:S01]  /*25f80*/  ULDC UR4, c[0x0][0x248] ;  /* 0x0000920000047ab9 */ /* 0x000fe20000000800 */
[----:B------:R-:W-:Y:S01]  /*25f90*/  ISETP.LT.AND P3, PT, R137, UR6, !P2 ;  /* 0x0000000689007c0c */ /* 0x000fe2000d761270 */
[----:B------:R-:W-:Y:S01]  /*25fa0*/  ULDC UR6, c[0x0][0x228] ;  /* 0x00008a0000067ab9 */ /* 0x000fe20000000800 */
[C---:B0-----:R-:W-:Y:S01]  /*25fb0*/  IADD3 R16, P6, R20.reuse, R3, RZ ;  /* 0x0000000314107210 */ /* 0x041fe20007fde0ff */
[----:B------:R0:W-:Y:S01]  /*25fc0*/  @P5 STG.E.U8 desc[UR56][R6.64], R21 ;  /* 0x0000001506005986 */ /* 0x0001e2000c101138 */
[----:B------:R-:W-:-:S02]  /*25fd0*/  IADD3 R18, P5, R20, R38, RZ ;  /* 0x0000002614127210 */ /* 0x000fc40007fbe0ff */
[----:B------:R-:W-:Y:S01]  /*25fe0*/  PRMT R25, R9, 0x7771, RZ ;  /* 0x0000777109197816 */ /* 0x000fe200000000ff */
[----:B------:R-:W-:Y:S01]  /*25ff0*/  IMAD.X R17, R29, 0x1, R52, P6 ;  /* 0x000000011d117824 */ /* 0x000fe200030e0634 */
[----:B------:R-:W-:Y:S01]  /*26000*/  PRMT R23, R9, 0x7772, RZ ;  /* 0x0000777209177816 */ /* 0x000fe200000000ff */
[----:B------:R-:W-:Y:S01]  /*26010*/  IMAD.X R19, R29, 0x1, R36, P5 ;  /* 0x000000011d137824 */ /* 0x000fe200028e0624 */
[----:B------:R-:W-:Y:S01]  /*26020*/  ISETP.LT.AND P2, PT, R135, UR6, !P2 ;  /* 0x0000000687007c0c */ /* 0x000fe2000d741270 */
[----:B------:R-:W-:Y:S01]  /*26030*/  ULDC UR6, c[0x0][0x228] ;  /* 0x00008a0000067ab9 */ /* 0x000fe20000000800 */
[----:B------:R-:W-:Y:S01]  /*26040*/  @P1 STG.E.U8 desc[UR56][R16.64], R25 ;  /* 0x0000001910001986 */ /* 0x000fe2000c101138 */
[----:B------:R-:W-:Y:S01]  /*26050*/  ISETP.LT.AND P1, PT, R141, UR6, !P4 ;  /* 0x000000068d007c0c */ /* 0x000fe2000e721270 */
[----:B------:R-:W-:Y:S01]  /*26060*/  VIADD R8, R248, 0x35 ;  /* 0x00000035f8087836 */ /* 0x000fe20000000000 */
[----:B------:R-:W-:Y:S01]  /*26070*/  PRMT R27, R9, 0x7773, RZ ;  /* 0x00007773091b7816 */ /* 0x000fe200000000ff */
[C---:B0-----:R-:W-:Y:S01]  /*26080*/  VIADD R21, R20.reuse, UR4 ;  /* 0x0000000414157c36 */ /* 0x041fe20008000000 */
[----:B------:R0:W-:Y:S01]  /*26090*/  @P3 STG.E.U8 desc[UR56][R18.64], R23 ;  /* 0x0000001712003986 */ /* 0x0001e2000c101138 */
[----:B------:R-:W-:Y:S01]  /*260a0*/  IADD3 R4, P3, R20, R37, RZ ;  /* 0x0000002514047210 */ /* 0x000fe20007f7e0ff */
[----:B------:R-:W-:Y:S01]  /*260b0*/  ULDC UR4, c[0x0][0x228] ;  /* 0x00008a0000047ab9 */ /* 0x000fe20000000800 */
[----:B------:R-:W-:Y:S01]  /*260c0*/  ULDC UR6, c[0x0][0x228] ;  /* 0x00008a0000067ab9 */ /* 0x000fe20000000800 */
[----:B------:R-:W-:-:S02]  /*260d0*/  SHF.R.S32.HI R31, RZ, 0x1f, R21 ;  /* 0x0000001fff1f7819 */ /* 0x000fc40000011415 */
[----:B------:R-:W-:Y:S01]  /*260e0*/  IADD3 R6, P6, R21, R0, RZ ;  /* 0x0000000015067210 */ /* 0x000fe20007fde0ff */
[----:B------:R-:W-:Y:S01]  /*260f0*/  IMAD.X R5, R29, 0x1, R39, P3 ;  /* 0x000000011d057824 */ /* 0x000fe200018e0627 */
[----:B------:R-:W-:Y:S01]  /*26100*/  ISETP.LT.AND P3, PT, R139, UR4, !P4 ;  /* 0x000000048b007c0c */ /* 0x000fe2000e761270 */
[----:B------:R-:W-:Y:S02]  /*26110*/  ULDC UR4, c[0x0][0x248] ;  /* 0x0000920000047ab9 */ /* 0x000fe40000000800 */
[----:B------:R-:W-:Y:S01]  /*26120*/  IMAD.X R7, R31, 0x1, R2, P6 ;  /* 0x000000011f077824 */ /* 0x000fe200030e0602 */
[----:B0-----:R-:W-:Y:S01]  /*26130*/  PRMT R19, R50, 0x7770, RZ ;  /* 0x0000777032137816 */ /* 0x001fe200000000ff */
[----:B------:R-:W-:Y:S01]  /*26140*/  @P2 STG.E.U8 desc[UR56][R4.64], R27 ;  /* 0x0000001b04002986 */ /* 0x000fe2000c101138 */
[----:B------:R-:W-:Y:S02]  /*26150*/  ISETP.LT.AND P2, PT, R137, UR6, !P4 ;  /* 0x0000000689007c0c */ /* 0x000fe4000e741270 */
[----:B------:R-:W-:Y:S01]  /*26160*/  ISETP.GE.AND P5, PT, R8, UR7, PT ;  /* 0x0000000708007c0c */ /* 0x000fe2000bfa6270 */
[----:B------:R0:W-:Y:S01]  /*26170*/  @P1 STG.E.U8 desc[UR56][R6.64], R19 ;  /* 0x0000001306001986 */ /* 0x0001e2000c101138 */
[C---:B------:R-:W-:Y:S01]  /*26180*/  IADD3 R8, P6, R21.reuse, R3, RZ ;  /* 0x0000000315087210 */ /* 0x040fe20007fde0ff */
[----:B------:R-:W-:Y:S01]  /*26190*/  VIADD R18, R248, 0x36 ;  /* 0x00000036f8127836 */ /* 0x000fe20000000000 */
[----:B------:R-:W-:Y:S01]  /*261a0*/  IADD3 R16, P1, R21, R38, RZ ;  /* 0x0000002615107210 */ /* 0x000fe20007f3e0ff */
[----:B------:R-:W-:Y:S01]  /*261b0*/  ULDC UR6, c[0x0][0x228] ;  /* 0x00008a0000067ab9 */ /* 0x000fe20000000800 */
[C---:B------:R-:W-:Y:S01]  /*261c0*/  PRMT R25, R50.reuse, 0x7771, RZ ;  /* 0x0000777132197816 */ /* 0x040fe200000000ff */
[C---:B------:R-:W-:Y:S01]  /*261d0*/  IMAD.X R9, R31.reuse, 0x1, R52, P6 ;  /* 0x000000011f097824 */ /* 0x040fe200030e0634 */
[----:B------:R-:W-:Y:S01]  /*261e0*/  PRMT R23, R50, 0x7772, RZ ;  /* 0x0000777232177816 */ /* 0x000fe200000000ff */
[----:B------:R-:W-:Y:S01]  /*261f0*/  IMAD.X R17, R31, 0x1, R36, P1 ;  /* 0x000000011f117824 */ /* 0x000fe200008e0624 */
[----:B------:R-:W-:Y:S01]  /*26200*/  ISETP.GE.AND P1, PT, R18, UR5, PT ;  /* 0x0000000512007c0c */ /* 0x000fe2000bf26270 */
[----:B------:R-:W-:Y:S01]  /*26210*/  ULDC UR5, c[0x0][0x228] ;  /* 0x00008a0000057ab9 */ /* 0x000fe20000000800 */
[----:B------:R1:W-:Y:S01]  /*26220*/  @P3 STG.E.U8 desc[UR56][R8.64], R25 ;  /* 0x0000001908003986 */ /* 0x0003e2000c101138 */
[----:B------:R-:W-:Y:S01]  /*26230*/  ISETP.LT.AND P4, PT, R135, UR5, !P4 ;  /* 0x0000000587007c0c */ /* 0x000fe2000e781270 */
[----:B------:R-:W-:Y:S01]  /*26240*/  ULDC UR5, c[0x0][0x228] ;  /* 0x00008a0000057ab9 */ /* 0x000fe20000000800 */
[C---:B0-----:R-:W-:Y:S01]  /*26250*/  VIADD R19, R21.reuse, UR4 ;  /* 0x0000000415137c36 */ /* 0x041fe20008000000 */
[----:B------:R0:W-:Y:S01]  /*26260*/  @P2 STG.E.U8 desc[UR56][R16.64], R23 ;  /* 0x0000001710002986 */ /* 0x0001e2000c101138 */
[----:B------:R-:W-:Y:S01]  /*26270*/  IADD3 R4, P2, R21, R37, RZ ;  /* 0x0000002515047210 */ /* 0x000fe20007f5e0ff */
[----:B------:R-:W-:Y:S01]  /*26280*/  ULDC UR4, c[0x0][0x228] ;  /* 0x00008a0000047ab9 */ /* 0x000fe20000000800 */
[----:B------:R-:W-:Y:S01]  /*26290*/  ISETP.LT.AND P3, PT, R141, UR5, !P5 ;  /* 0x000000058d007c0c */ /* 0x000fe2000ef61270 */
[----:B------:R-:W-:Y:S01]  /*262a0*/  ULDC UR5, c[0x0][0x228] ;  /* 0x00008a0000057ab9 */ /* 0x000fe20000000800 */
[----:B------:R-:W-:-:S02]  /*262b0*/  SHF.R.S32.HI R29, RZ, 0x1f, R19 ;  /* 0x0000001fff1d7819 */ /* 0x000fc40000011413 */
[----:B------:R-:W-:Y:S01]  /*262c0*/  IADD3 R6, P6, R19, R0, RZ ;  /* 0x0000000013067210 */ /* 0x000fe20007fde0ff */
[--C-:B------:R-:W-:Y:S01]  /*262d0*/  IMAD.X R5, R31, 0x1, R39.reuse, P2 ;  /* 0x000000011f057824 */ /* 0x100fe200010e0627 */
[----:B------:R-:W-:Y:S02]  /*262e0*/  PRMT R21, R50, 0x7773, RZ ;  /* 0x0000777332157816 */ /* 0x000fe400000000ff */
[----:B------:R-:W-:Y:S01]  /*262f0*/  PRMT R27, R10, 0x7770, RZ ;  /* 0x000077700a1b7816 */ /* 0x000fe200000000ff */
[----:B------:R-:W-:Y:S01]  /*26300*/  IMAD.X R7, R29, 0x1, R2, P6 ;  /* 0x000000011d077824 */ /* 0x000fe200030e0602 */
[----:B------:R-:W-:Y:S01]  /*26310*/  ISETP.LT.AND P2, PT, R139, UR4, !P5 ;  /* 0x000000048b007c0c */ /* 0x000fe2000ef41270 */
[----:B------:R-:W-:Y:S01]  /*26320*/  @P4 STG.E.U8 desc[UR56][R4.64], R21 ;  /* 0x0000001504004986 */ /* 0x000fe2000c101138 */
[----:B------:R-:W-:Y:S01]  /*26330*/  ISETP.LT.AND P4, PT, R137, UR5, !P5 ;  /* 0x0000000589007c0c */ /* 0x000fe2000ef81270 */
[----:B------:R-:W-:Y:S01]  /*26340*/  VIADD R18, R248, 0x37 ;  /* 0x00000037f8127836 */ /* 0x000fe20000000000 */
[C---:B-1----:R-:W-:Y:S01]  /*26350*/  IADD3 R8, P6, R19.reuse, R3, RZ ;  /* 0x0000000313087210 */ /* 0x042fe20007fde0ff */
[----:B------:R1:W-:Y:S01]  /*26360*/  @P3 STG.E.U8 desc[UR56][R6.64], R27 ;  /* 0x0000001b06003986 */ /* 0x0003e2000c101138 */
[----:B0-----:R-:W-:Y:S01]  /*26370*/  IADD3 R16, P3, R19, R38, RZ ;  /* 0x0000002613107210 */ /* 0x001fe20007f7e0ff */
[----:B------:R-:W-:Y:S01]  /*26380*/  ULDC UR4, c[0x0][0x248] ;  /* 0x0000920000047ab9 */ /* 0x000fe20000000800 */
[C---:B------:R-:W-:Y:S01]  /*26390*/  PRMT R25, R10.reuse, 0x7771, RZ ;  /* 0x000077710a197816 */ /* 0x040fe200000000ff */
[C---:B------:R-:W-:Y:S01]  /*263a0*/  IMAD.X R9, R29.reuse, 0x1, R52, P6 ;  /* 0x000000011d097824 */ /* 0x040fe200030e0634 */
[----:B------:R-:W-:Y:S01]  /*263b0*/  PRMT R23, R10, 0x7772, RZ ;  /* 0x000077720a177816 */ /* 0x000fe200000000ff */
[----:B------:R-:W-:Y:S01]  /*263c0*/  IMAD.X R17, R29, 0x1, R36, P3 ;  /* 0x000000011d117824 */ /* 0x000fe200018e0624 */
[----:B------:R-:W-:Y:S01]  /*263d0*/  ULDC UR5, c[0x0][0x228] ;  /* 0x00008a0000057ab9 */ /* 0x000fe20000000800 */
[----:B------:R-:W-:Y:S01]  /*263e0*/  ISETP.GE.AND P3, PT, R18, UR11, PT ;  /* 0x0000000b12007c0c */ /* 0x000fe2000bf66270 */
[----:B------:R-:W-:Y:S01]  /*263f0*/  VIADD R18, R19, UR4 ;  /* 0x0000000413127c36 */ /* 0x000fe20008000000 */
[----:B------:R-:W-:Y:S01]  /*26400*/  ISETP.LT.AND P5, PT, R135, UR5, !P5 ;  /* 0x0000000587007c0c */ /* 0x000fe2000efa1270 */
[----:B------:R0:W-:Y:S01]  /*26410*/  @P2 STG.E.U8 desc[UR56][R8.64], R25 ;  /* 0x0000001908002986 */ /* 0x0001e2000c101138 */
[----:B------:R-:W-:Y:S01]  /*26420*/  ISETP.LT.AND P2, PT, R141, UR6, !P1 ;  /* 0x000000068d007c0c */ /* 0x000fe2000cf41270 */
[----:B-1----:R-:W-:Y:S01]  /*26430*/  VIADD R7, R248, 0x38 ;  /* 0x00000038f8077836 */ /* 0x002fe20000000000 */
[----:B------:R-:W-:Y:S01]  /*26440*/  SHF.R.S32.HI R27, RZ, 0x1f, R18 ;  /* 0x0000001fff1b7819 */ /* 0x000fe20000011412 */
[----:B------:R1:W-:Y:S01]  /*26450*/  @P4 STG.E.U8 desc[UR56][R16.64], R23 ;  /* 0x0000001710004986 */ /* 0x0003e2000c101138 */
[----:B------:R-:W-:Y:S01]  /*26460*/  IADD3 R4, P4, R19, R37, RZ ;  /* 0x0000002513047210 */ /* 0x000fe20007f9e0ff */
[----:B------:R-:W-:Y:S01]  /*26470*/  ULDC UR4, c[0x0][0x228] ;  /* 0x00008a0000047ab9 */ /* 0x000fe20000000800 */
[----:B------:R-:W-:Y:S01]  /*26480*/  IADD3 R6, P6, R18, R0, RZ ;  /* 0x0000000012067210 */ /* 0x000fe20007fde0ff */
[----:B------:R-:W-:Y:S01]  /*26490*/  ULDC UR5, c[0x0][0x228] ;  /* 0x00008a0000057ab9 */ /* 0x000fe20000000800 */
[----:B------:R-:W-:Y:S01]  /*264a0*/  PRMT R21, R51, 0x7771, RZ ;  /* 0x0000777133157816 */ /* 0x000fe200000000ff */
[----:B------:R-:W-:Y:S01]  /*264b0*/  IMAD.X R5, R29, 0x1, R39, P4 ;  /* 0x000000011d057824 */ /* 0x000fe200020e0627 */
[----:B------:R-:W-:Y:S01]  /*264c0*/  ISETP.GE.AND P4, PT, R7, UR9, PT ;  /* 0x0000000907007c0c */ /* 0x000fe2000bf86270 */
[----:B------:R-:W-:Y:S01]  /*264d0*/  IMAD.X R7, R27, 0x1, R2, P6 ;  /* 0x000000011b077824 */ /* 0x000fe200030e0602 */
[----:B------:R-:W-:Y:S01]  /*264e0*/  ISETP.LT.AND P6, PT, R139, UR4, !P1 ;  /* 0x000000048b007c0c */ /* 0x000fe2000cfc1270 */
[----:B------:R-:W-:Y:S01]  /*264f0*/  ULDC UR4, c[0x0][0x228] ;  /* 0x00008a0000047ab9 */ /* 0x000fe20000000800 */
[----:B0-----:R-:W-:Y:S01]  /*26500*/  PRMT R25, R11, 0x7770, RZ ;  /* 0x000077700b197816 */ /* 0x001fe200000000ff */
[----:B------:R-:W-:Y:S01]  /*26510*/  ULDC UR6, c[0x0][0x228] ;  /* 0x00008a0000067ab9 */ /* 0x000fe20000000800 */
[----:B-1----:R-:W-:-:S02]  /*26520*/  PRMT R23, R10, 0x7773, RZ ;  /* 0x000077730a177816 */ /* 0x002fc400000000ff */
[----:B------:R-:W-:-:S03]  /*26530*/  PRMT R17, R51, 0x7770, RZ ;  /* 0x0000777033117816 */ /* 0x000fc600000000ff */
[----:B------:R0:W-:Y:S01]  /*26540*/  @P5 STG.E.U8 desc[UR56][R4.64], R23 ;  /* 0x0000001704005986 */ /* 0x0001e2000c101138 */
[----:B------:R-:W-:-:S03]  /*26550*/  IADD3 R8, P5, R18, R3, RZ ;  /* 0x0000000312087210 */ /* 0x000fc60007fbe0ff */
[----:B------:R1:W-:Y:S01]  /*26560*/  @P2 STG.E.U8 desc[UR56][R6.64], R17 ;  /* 0x0000001106002986 */ /* 0x0003e2000c101138 */
[----:B------:R-:W-:Y:S01]  /*26570*/  ISETP.LT.AND P2, PT, R137, UR4, !P1 ;  /* 0x0000000489007c0c */ /* 0x000fe2000cf41270 */
[----:B------:R-:W-:Y:S01]  /*26580*/  IMAD.X R9, R27, 0x1, R52, P5 ;  /* 0x000000011b097824 */ /* 0x000fe200028e0634 */
[C---:B------:R-:W-:Y:S01]  /*26590*/  PRMT R19, R51.reuse, 0x7773, RZ ;  /* 0x0000777333137816 */ /* 0x040fe200000000ff */
[----:B------:R-:W-:Y:S01]  /*265a0*/  ULDC UR4, c[0x0][0x248] ;  /* 0x0000920000047ab9 */ /* 0x000fe20000000800 */
[C---:B0-----:R-:W-:Y:S02]  /*265b0*/  IADD3 R4, P5, R18.reuse, R38, RZ ;  /* 0x0000002612047210 */ /* 0x041fe40007fbe0ff */
[----:B------:R0:W-:Y:S01]  /*265c0*/  @P6 STG.E.U8 desc[UR56][R8.64], R21 ;  /* 0x0000001508006986 */ /* 0x0001e2000c101138 */
[----:B------:R-:W-:Y:S01]  /*265d0*/  PRMT R51, R51, 0x7772, RZ ;  /* 0x0000777233337816 */ /* 0x000fe200000000ff */
[C---:B------:R-:W-:Y:S01]  /*265e0*/  VIADD R20, R18.reuse, UR4 ;  /* 0x0000000412147c36 */ /* 0x040fe20008000000 */
[----:B-1----:R-:W-:Y:S01]  /*265f0*/  IADD3 R6, P6, R18, R37, RZ ;  /* 0x0000002512067210 */ /* 0x002fe20007fde0ff */
[----:B------:R-:W-:Y:S01]  /*26600*/  IMAD.X R5, R27, 0x1, R36, P5 ;  /* 0x000000011b057824 */ /* 0x000fe200028e0624 */
[----:B------:R-:W-:Y:S01]  /*26610*/  ISETP.LT.AND P1, PT, R135, UR5, !P1 ;  /* 0x0000000587007c0c */ /* 0x000fe2000cf21270 */
[----:B------:R-:W-:Y:S01]  /*26620*/  ULDC UR5, c[0x0][0x228] ;  /* 0x00008a0000057ab9 */ /* 0x000fe20000000800 */
[----:B------:R-:W-:Y:S01]  /*26630*/  ULDC UR4, c[0x0][0x228] ;  /* 0x00008a0000047ab9 */ /* 0x000fe20000000800 */
[----:B------:R-:W-:Y:S01]  /*26640*/  IMAD.X R7, R27, 0x1, R39, P6 ;  /* 0x000000011b077824 */ /* 0x000fe200030e0627 */
[----:B------:R-:W-:Y:S01]  /*26650*/  @P2 STG.E.U8 desc[UR56][R4.64], R51 ;  /* 0x0000003304002986 */ /* 0x000fe2000c101138 */
[----:B------:R-:W-:-:S02]  /*26660*/  SHF.R.S32.HI R27, RZ, 0x1f, R20 ;  /* 0x0000001fff1b7819 */ /* 0x000fc40000011414 */
[----:B------:R-:W-:Y:S02]  /*26670*/  IADD3 R16, P2, R20, R0, RZ ;  /* 0x0000000014107210 */ /* 0x000fe40007f5e0ff */
[----:B------:R-:W-:Y:S01]  /*26680*/  ISETP.LT.AND P5, PT, R141, UR5, !P3 ;  /* 0x000000058d007c0c */ /* 0x000fe2000dfa1270 */
[----:B0-----:R-:W-:Y:S01]  /*26690*/  VIADD R9, R248, 0x39 ;  /* 0x00000039f8097836 */ /* 0x001fe20000000000 */
[C---:B------:R-:W-:Y:S01]  /*266a0*/  IADD3 R8, P6, R20.reuse, R3, RZ ;  /* 0x0000000314087210 */ /* 0x040fe20007fde0ff */
[----:B------:R-:W-:Y:S01]  /*266b0*/  IMAD.X R17, R27, 0x1, R2, P2 ;  /* 0x000000011b117824 */ /* 0x000fe200010e0602 */
[----:B------:R-:W-:Y:S01]  /*266c0*/  ISETP.LT.AND P2, PT, R139, UR4, !P3 ;  /* 0x000000048b007c0c */ /* 0x000fe2000df41270 */
[----:B------:R0:W-:Y:S01]  /*266d0*/  @P1 STG.E.U8 desc[UR56][R6.64], R19 ;  /* 0x0000001306001986 */ /* 0x0001e2000c101138 */
[----:B------:R-:W-:Y:S01]  /*266e0*/  ISETP.GE.AND P1, PT, R9, UR21, PT ;  /* 0x0000001509007c0c */ /* 0x000fe2000bf26270 */
[----:B------:R-:W-:Y:S01]  /*266f0*/  ULDC UR5, c[0x0][0x228] ;  /* 0x00008a0000057ab9 */ /* 0x000fe20000000800 */
[----:B------:R-:W-:Y:S01]  /*26700*/  IMAD.X R9, R27, 0x1, R52, P6 ;  /* 0x000000011b097824 */ /* 0x000fe200030e0634 */
[C---:B------:R-:W-:Y:S01]  /*26710*/  PRMT R23, R11.reuse, 0x7771, RZ ;  /* 0x000077710b177816 */ /* 0x040fe200000000ff */
[----:B------:R-:W-:Y:S01]  /*26720*/  ULDC UR4, c[0x0][0x228] ;  /* 0x00008a0000047ab9 */ /* 0x000fe20000000800 */
[----:B------:R-:W-:Y:S01]  /*26730*/  PRMT R21, R11, 0x7772, RZ ;  /* 0x000077720b157816 */ /* 0x000fe200000000ff */
[----:B------:R-:W1:Y:S04]  /*26740*/  LDS.128 R4, [R55] ;  /* 0x0000000037047984 */ /* 0x000e680000000c00 */
[----:B------:R3:W-:Y:S01]  /*26750*/  @P5 STG.E.U8 desc[UR56][R16.64], R25 ;  /* 0x0000001910005986 */ /* 0x0007e2000c101138 */
[----:B------:R-:W-:Y:S01]  /*26760*/  ISETP.LT.AND P5, PT, R137, UR5, !P3 ;  /* 0x0000000589007c0c */ /* 0x000fe2000dfa1270 */
[----:B------:R-:W-:Y:S01]  /*26770*/  ULDC UR5, c[0x0][0x228] ;  /* 0x00008a0000057ab9 */ /* 0x000fe20000000800 */
[----:B------:R-:W-:Y:S01]  /*26780*/  ISETP.LT.AND P3, PT, R135, UR4, !P3 ;  /* 0x0000000487007c0c */ /* 0x000fe2000df61270 */
[----:B------:R4:W-:Y:S01]  /*26790*/  @P2 STG.E.U8 desc[UR56][R8.64], R23 ;  /* 0x0000001708002986 */ /* 0x0009e2000c101138 */
[C---:B------:R-:W-:Y:S01]  /*267a0*/  IADD3 R18, P6, R20.reuse, R38, RZ ;  /* 0x0000002614127210 */ /* 0x040fe20007fde0ff */
[----:B------:R-:W-:Y:S01]  /*267b0*/  ULDC UR4, c[0x0][0x248] ;  /* 0x0000920000047ab9 */ /* 0x000fe20000000800 */
[C---:B------:R-:W-:Y:S01]  /*267c0*/  IADD3 R10, P2, R20.reuse, R37, RZ ;  /* 0x00000025140a7210 */ /* 0x040fe20007f5e0ff */
[----:B------:R-:W-:Y:S01]  /*267d0*/  VIADD R20, R20, UR4 ;  /* 0x0000000414147c36 */ /* 0x000fe20008000000 */
[----:B------:R-:W-:Y:S01]  /*267e0*/  ULDC UR4, c[0x0][0x228] ;  /* 0x00008a0000047ab9 */ /* 0x000fe20000000800 */
[----:B0-----:R-:W-:Y:S01]  /*267f0*/  IMAD.X R19, R27, 0x1, R36, P6 ;  /* 0x000000011b137824 */ /* 0x001fe200030e0624 */
[----:B---3--:R-:W-:Y:S01]  /*26800*/  PRMT R17, R11, 0x7773, RZ ;  /* 0x000077730b117816 */ /* 0x008fe200000000ff */
[----:B------:R-:W-:-:S03]  /*26810*/  IMAD.X R11, R27, 0x1, R39, P2 ;  /* 0x000000011b0b7824 */ /* 0x000fc600010e0627 */
[----:B------:R2:W-:Y:S01]  /*26820*/  @P5 STG.E.U8 desc[UR56][R18.64], R21 ;  /* 0x0000001512005986 */ /* 0x0005e2000c101138 */
[----:B------:R-:W-:-:S03]  /*26830*/  SHF.R.S32.HI R27, RZ, 0x1f, R20 ;  /* 0x0000001fff1b7819 */ /* 0x000fc60000011414 */
[----:B------:R0:W-:Y:S01]  /*26840*/  @P3 STG.E.U8 desc[UR56][R10.64], R17 ;  /* 0x000000110a003986 */ /* 0x0001e2000c101138 */
[----:B----4-:R-:W-:Y:S02]  /*26850*/  IADD3 R8, P3, R20, R0, RZ ;  /* 0x0000000014087210 */ /* 0x010fe40007f7e0ff */
[----:B------:R-:W-:Y:S01]  /*26860*/  ISETP.LT.AND P2, PT, R141, UR5, !P4 ;  /* 0x000000058d007c0c */ /* 0x000fe2000e741270 */
[----:B------:R-:W-:Y:S01]  /*26870*/  VIADD R16, R248, 0x3a ;  /* 0x0000003af8107836 */ /* 0x000fe20000000000 */
[----:B------:R-:W-:Y:S01]  /*26880*/  ULDC UR5, c[0x0][0x228] ;  /* 0x00008a0000057ab9 */ /* 0x000fe20000000800 */
[----:B------:R-:W-:Y:S01]  /*26890*/  IMAD.X R9, R27, 0x1, R2, P3 ;  /* 0x000000011b097824 */ /* 0x000fe200018e0602 */
[----:B------:R-:W-:Y:S01]  /*268a0*/  ISETP.LT.AND P3, PT, R139, UR4, !P4 ;  /* 0x000000048b007c0c */ /* 0x000fe2000e761270 */
[----:B------:R-:W-:Y:S01]  /*268b0*/  ULDC UR4, c[0x0][0x228] ;  /* 0x00008a0000047ab9 */ /* 0x000fe20000000800 */
[----:B--2---:R-:W-:Y:S02]  /*268c0*/  PRMT R21, R12, 0x7770, RZ ;  /* 0x000077700c157816 */ /* 0x004fe400000000ff */
[----:B0-----:R-:W-:-:S02]  /*268d0*/  IADD3 R10, P6, R20, R3, RZ ;  /* 0x00000003140a7210 */ /* 0x001fc40007fde0ff */
[----:B------:R-:W-:-:S03]  /*268e0*/  PRMT R25, R12, 0x7771, RZ ;  /* 0x000077710c197816 */ /* 0x000fc600000000ff */
[----:B------:R-:W-:Y:S01]  /*268f0*/  IMAD.X R11, R27, 0x1, R52, P6 ;  /* 0x000000011b0b7824 */ /* 0x000fe200030e0634 */
[----:B------:R-:W-:Y:S01]  /*26900*/  ISETP.LT.AND P5, PT, R137, UR5, !P4 ;  /* 0x0000000589007c0c */ /* 0x000fe2000e7a1270 */
[----:B------:R0:W-:Y:S01]  /*26910*/  @P2 STG.E.U8 desc[UR56][R8.64], R21 ;  /* 0x0000001508002986 */ /* 0x0001e2000c101138 */
[----:B------:R-:W-:Y:S01]  /*26920*/  ISETP.LT.AND P4, PT, R135, UR4, !P4 ;  /* 0x0000000487007c0c */ /* 0x000fe2000e781270 */
[----:B------:R-:W-:Y:S01]  /*26930*/  ULDC UR4, c[0x0][0x248] ;  /* 0x0000920000047ab9 */ /* 0x000fe20000000800 */
[----:B------:R-:W-:Y:S01]  /*26940*/  ISETP.GE.AND P2, PT, R16, UR19, PT ;  /* 0x0000001310007c0c */ /* 0x000fe2000bf46270 */
[----:B------:R2:W-:Y:S01]  /*26950*/  @P3 STG.E.U8 desc[UR56][R10.64], R25 ;  /* 0x000000190a003986 */ /* 0x0005e2000c101138 */
[C---:B------:R-:W-:Y:S01]  /*26960*/  IADD3 R16, P6, R20.reuse, R38, RZ ;  /* 0x0000002614107210 */ /* 0x040fe20007fde0ff */
[----:B------:R-:W-:Y:S01]  /*26970*/  ULDC UR5, c[0x0][0x228] ;  /* 0x00008a0000057ab9 */ /* 0x000fe20000000800 */
[----:B------:R-:W-:Y:S02]  /*26980*/  IADD3 R18, P3, R20, R37, RZ ;  /* 0x0000002514127210 */ /* 0x000fe40007f7e0ff */
[----:B------:R-:W-:Y:S01]  /*26990*/  PRMT R23, R12, 0x7772, RZ ;  /* 0x000077720c177816 */ /* 0x000fe200000000ff */
[----:B------:R-:W-:-:S02]  /*269a0*/  IMAD.X R17, R27, 0x1, R36, P6 ;  /* 0x000000011b117824 */ /* 0x000fc400030e0624 */
[----:B------:R-:W-:Y:S01]  /*269b0*/  IMAD.X R19, R27, 0x1, R39, P3 ;  /* 0x000000011b137824 */ /* 0x000fe200018e0627 */
[----:B0-----:R-:W-:Y:S01]  /*269c0*/  PRMT R21, R12, 0x7773, RZ ;  /* 0x000077730c157816 */ /* 0x001fe200000000ff */
[----:B------:R-:W-:Y:S01]  /*269d0*/  VIADD R20, R20, UR4 ;  /* 0x0000000414147c36 */ /* 0x000fe20008000000 */
[----:B------:R0:W-:Y:S01]  /*269e0*/  @P5 STG.E.U8 desc[UR56][R16.64], R23 ;  /* 0x0000001710005986 */ /* 0x0001e2000c101138 */
[----:B------:R-:W-:Y:S01]  /*269f0*/  ISETP.LT.AND P3, PT, R141, UR5, !P1 ;  /* 0x000000058d007c0c */ /* 0x000fe2000cf61270 */
[----:B------:R-:W-:Y:S01]  /*26a00*/  ULDC UR4, c[0x0][0x228] ;  /* 0x00008a0000047ab9 */ /* 0x000fe20000000800 */
[----:B-1----:R-:W-:Y:S01]  /*26a10*/  PRMT R27, R4, 0x7770, RZ ;  /* 0x00007770041b7816 */ /* 0x002fe200000000ff */
[----:B------:R1:W-:Y:S01]  /*26a20*/  @P4 STG.E.U8 desc[UR56][R18.64], R21 ;  /* 0x0000001512004986 */ /* 0x0003e2000c101138 */
[----:B------:R-:W-:Y:S01]  /*26a30*/  SHF.R.S32.HI R29, RZ, 0x1f, R20 ;  /* 0x0000001fff1d7819 */ /* 0x000fe20000011414 */
[----:B--2---:R-:W-:Y:S01]  /*26a40*/  VIADD R11, R248, 0x3b ;  /* 0x0000003bf80b7836 */ /* 0x004fe20000000000 */
[----:B------:R-:W-:Y:S01]  /*26a50*/  IADD3 R8, P4, R20, R0, RZ ;  /* 0x0000000014087210 */ /* 0x000fe20007f9e0ff */
[----:B------:R-:W-:-:S04]  /*26a60*/  ULDC UR5, c[0x0][0x228] ;  /* 0x00008a0000057ab9 */ /* 0x000fc80000000800 */
[----:B------:R-:W-:Y:S01]  /*26a70*/  IMAD.X R9, R29, 0x1, R2, P4 ;  /* 0x000000011d097824 */ /* 0x000fe200020e0602 */
[----:B------:R-:W-:Y:S01]  /*26a80*/  ISETP.LT.AND P4, PT, R139, UR4, !P1 ;  /* 0x000000048b007c0c */ /* 0x000fe2000cf81270 */
[----:B------:R-:W-:Y:S01]  /*26a90*/  ULDC UR4, c[0x0][0x228] ;  /* 0x00008a0000047ab9 */ /* 0x000fe20000000800 */
[----:B------:R-:W-:Y:S02]  /*26aa0*/  IADD3 R10, P6, R20, R3, RZ ;  /* 0x00000003140a7210 */ /* 0x000fe40007fde0ff */
[----:B------:R2:W-:Y:S01]  /*26ab0*/  @P3 STG.E.U8 desc[UR56][R8.64], R27 ;  /* 0x0000001b08003986 */ /* 0x0005e2000c101138 */
[----:B------:R-:W-:Y:S02]  /*26ac0*/  ISETP.GE.AND P3, PT, R11, UR17, PT ;  /* 0x000000110b007c0c */ /* 0x000fe4000bf66270 */
[----:B------:R-:W-:Y:S01]  /*26ad0*/  IMAD.X R11, R29, 0x1, R52, P6 ;  /* 0x000000011d0b7824 */ /* 0x000fe200030e0634 */
[----:B------:R-:W-:Y:S02]  /*26ae0*/  PRMT R25, R4, 0x7771, RZ ;  /* 0x0000777104197816 */ /* 0x000fe400000000ff */
[----:B------:R-:W-:Y:S01]  /*26af0*/  ISETP.LT.AND P5, PT, R137, UR5, !P1 ;  /* 0x0000000589007c0c */ /* 0x000fe2000cfa1270 */
[----:B------:R-:W-:Y:S01]  /*26b00*/  ULDC UR5, c[0x0][0x228] ;  /* 0x00008a0000057ab9 */ /* 0x000fe20000000800 */
[----:B------:R-:W-:Y:S01]  /*26b10*/  ISETP.LT.AND P1, PT, R135, UR4, !P1 ;  /* 0x0000000487007c0c */ /* 0x000fe2000cf21270 */
[----:B------:R3:W-:Y:S01]  /*26b20*/  @P4 STG.E.U8 desc[UR56][R10.64], R25 ;  /* 0x000000190a004986 */ /* 0x0007e2000c101138 */
[C---:B0-----:R-:W-:Y:S01]  /*26b30*/  IADD3 R16, P6, R20.reuse, R38, RZ ;  /* 0x0000002614107210 */ /* 0x041fe20007fde0ff */
[----:B------:R-:W-:Y:S01]  /*26b40*/  ULDC UR4, c[0x0][0x248] ;  /* 0x0000920000047ab9 */ /* 0x000fe20000000800 */
[----:B-1----:R-:W-:-:S02]  /*26b50*/  IADD3 R18, P4, R20, R37, RZ ;  /* 0x0000002514127210 */ /* 0x002fc40007f9e0ff */
[C---:B------:R-:W-:Y:S01]  /*26b60*/  PRMT R23, R4.reuse, 0x7772, RZ ;  /* 0x0000777204177816 */ /* 0x040fe200000000ff */
[C---:B------:R-:W-:Y:S01]  /*26b70*/  IMAD.X R17, R29.reuse, 0x1, R36, P6 ;  /* 0x000000011d117824 */ /* 0x040fe200030e0624 */
[----:B------:R-:W-:Y:S01]  /*26b80*/  PRMT R21, R4, 0x7773, RZ ;  /* 0x0000777304157816 */ /* 0x000fe200000000ff */
[----:B------:R-:W-:Y:S02]  /*26b90*/  IMAD.X R19, R29, 0x1, R39, P4 ;  /* 0x000000011d137824 */ /* 0x000fe400020e0627 */
[----:B------:R-:W-:Y:S01]  /*26ba0*/  VIADD R20, R20, UR4 ;  /* 0x0000000414147c36 */ /* 0x000fe20008000000 */
[----:B------:R-:W-:Y:S01]  /*26bb0*/  ULDC UR4, c[0x0][0x228] ;  /* 0x00008a0000047ab9 */ /* 0x000fe20000000800 */
[----:B------:R0:W-:Y:S01]  /*26bc0*/  @P5 STG.E.U8 desc[UR56][R16.64], R23 ;  /* 0x0000001710005986 */ /* 0x0001e2000c101138 */
[----:B------:R-:W-:Y:S01]  /*26bd0*/  ISETP.LT.AND P4, PT, R141, UR5, !P2 ;  /* 0x000000058d007c0c */ /* 0x000fe2000d781270 */
[----:B------:R-:W-:Y:S01]  /*26be0*/  ULDC UR5, c[0x0][0x228] ;  /* 0x00008a0000057ab9 */ /* 0x000fe20000000800 */
[----:B------:R-:W-:Y:S01]  /*26bf0*/  ISETP.LT.AND P5, PT, R139, UR4, !P2 ;  /* 0x000000048b007c0c */ /* 0x000fe2000d7a1270 */
[----:B------:R1:W-:Y:S01]  /*26c00*/  @P1 STG.E.U8 desc[UR56][R18.64], R21 ;  /* 0x0000001512001986 */ /* 0x0003e2000c101138 */
[----:B--2---:R-:W-:Y:S01]  /*26c10*/  SHF.R.S32.HI R27, RZ, 0x1f, R20 ;  /* 0x0000001fff1b7819 */ /* 0x004fe20000011414 */
[----:B------:R-:W-:Y:S01]  /*26c20*/  ULDC UR4, c[0x0][0x228] ;  /* 0x00008a0000047ab9 */ /* 0x000fe20000000800 */
[----:B------:R-:W-:-:S02]  /*26c30*/  IADD3 R8, P1, R20, R0, RZ ;  /* 0x0000000014087210 */ /* 0x000fc40007f3e0ff */
[C---:B---3--:R-:W-:Y:S02]  /*26c40*/  IADD3 R10, P6, R20.reuse, R3, RZ ;  /* 0x00000003140a7210 */ /* 0x048fe40007fde0ff */
[----:B------:R-:W-:Y:S01]  /*26c50*/  PRMT R25, R13, 0x7770, RZ ;  /* 0x000077700d197816 */ /* 0x000fe200000000ff */
[----:B------:R-:W-:Y:S01]  /*26c60*/  IMAD.X R9, R27, 0x1, R2, P1 ;  /* 0x000000011b097824 */ /* 0x000fe200008e0602 */
[----:B------:R-:W-:Y:S01]  /*26c70*/  ISETP.LT.AND P1, PT, R137, UR5, !P2 ;  /* 0x0000000589007c0c */ /* 0x000fe2000d721270 */
[----:B------:R-:W-:Y:S01]  /*26c80*/  IMAD.X R11, R27, 0x1, R52, P6 ;  /* 0x000000011b0b7824 */ /* 0x000fe200030e0634 */
[----:B0-----:R-:W-:Y:S01]  /*26c90*/  PRMT R23, R13, 0x7771, RZ ;  /* 0x000077710d177816 */ /* 0x001fe200000000ff */
[----:B------:R-:W-:Y:S01]  /*26ca0*/  ULDC UR5, c[0x0][0x228] ;  /* 0x00008a0000057ab9 */ /* 0x000fe20000000800 */
[----:B------:R-:W-:Y:S01]  /*26cb0*/  IADD3 R16, P6, R20, R38, RZ ;  /* 0x0000002614107210 */ /* 0x000fe20007fde0ff */
[----:B------:R0:W-:Y:S01]  /*26cc0*/  @P4 STG.E.U8 desc[UR56][R8.64], R25 ;  /* 0x0000001908004986 */ /* 0x0001e2000c101138 */
[----:B------:R-:W-:Y:S01]  /*26cd0*/  ISETP.LT.AND P2, PT, R135, UR4, !P2 ;  /* 0x0000000487007c0c */ /* 0x000fe2000d741270 */
[----:B------:R-:W-:-:S02]  /*26ce0*/  ULDC UR4, c[0x0][0x248] ;  /* 0x0000920000047ab9 */ /* 0x000fc40000000800 */
[----:B------:R2:W-:Y:S01]  /*26cf0*/  @P5 STG.E.U8 desc[UR56][R10.64], R23 ;  /* 0x000000170a005986 */ /* 0x0005e2000c101138 */
[C---:B-1----:R-:W-:Y:S01]  /*26d00*/  IADD3 R18, P5, R20.reuse, R37, RZ ;  /* 0x0000002514127210 */ /* 0x042fe20007fbe0ff */
[----:B------:R-:W-:Y:S01]  /*26d10*/  IMAD.X R17, R27, 0x1, R36, P6 ;  /* 0x000000011b117824 */ /* 0x000fe200030e0624 */
[C---:B------:R-:W-:Y:S01]  /*26d20*/  PRMT R21, R13.reuse, 0x7772, RZ ;  /* 0x000077720d157816 */ /* 0x040fe200000000ff */
[----:B------:R-:W-:Y:S01]  /*26d30*/  VIADD R20, R20, UR4 ;  /* 0x0000000414147c36 */ /* 0x000fe20008000000 */
[----:B------:R-:W-:Y:S01]  /*26d40*/  PRMT R13, R13, 0x7773, RZ ;  /* 0x000077730d0d7816 */ /* 0x000fe200000000ff */
[----:B------:R-:W-:Y:S01]  /*26d50*/  IMAD.X R19, R27, 0x1, R39, P5 ;  /* 0x000000011b137824 */ /* 0x000fe200028e0627 */
[----:B------:R-:W-:Y:S01]  /*26d60*/  ULDC UR4, c[0x0][0x228] ;  /* 0x00008a0000047ab9 */ /* 0x000fe20000000800 */
[----:B------:R1:W-:Y:S01]  /*26d70*/  @P1 STG.E.U8 desc[UR56][R16.64], R21 ;  /* 0x0000001510001986 */ /* 0x0003e2000c101138 */
[----:B------:R-:W-:Y:S01]  /*26d80*/  ISETP.LT.AND P1, PT, R141, UR5, !P3 ;  /* 0x000000058d007c0c */ /* 0x000fe2000df21270 */
[----:B------:R-:W-:Y:S01]  /*26d90*/  ULDC UR5, c[0x0][0x228] ;  /* 0x00008a0000057ab9 */ /* 0x000fe20000000800 */
[----:B------:R-:W-:Y:S01]  /*26da0*/  ISETP.LT.AND P5, PT, R139, UR4, !P3 ;  /* 0x000000048b007c0c */ /* 0x000fe2000dfa1270 */
[----:B------:R3:W-:Y:S01]  /*26db0*/  @P2 STG.E.U8 desc[UR56][R18.64], R13 ;  /* 0x0000000d12002986 */ /* 0x0007e2000c101138 */
[----:B------:R-:W-:Y:S01]  /*26dc0*/  SHF.R.S32.HI R27, RZ, 0x1f, R20 ;  /* 0x0000001fff1b7819 */ /* 0x000fe20000011414 */
[----:B------:R-:W-:Y:S01]  /*26dd0*/  ULDC UR4, c[0x0][0x228] ;  /* 0x00008a0000047ab9 */ /* 0x000fe20000000800 */
[----:B0-----:R-:W-:-:S02]  /*26de0*/  IADD3 R8, P2, R20, R0, RZ ;  /* 0x0000000014087210 */ /* 0x001fc40007f5e0ff */
[----:B--2---:R-:W-:Y:S02]  /*26df0*/  IADD3 R10, P6, R20, R3, RZ ;  /* 0x00000003140a7210 */ /* 0x004fe40007fde0ff */
[----:B------:R-:W-:Y:S01]  /*26e00*/  PRMT R25, R5, 0x7770, RZ ;  /* 0x0000777005197816 */ /* 0x000fe200000000ff */
[----:B------:R-:W-:Y:S01]  /*26e10*/  IMAD.X R9, R27, 0x1, R2, P2 ;  /* 0x000000011b097824 */ /* 0x000fe200010e0602 */
[----:B------:R-:W-:Y:S01]  /*26e20*/  ISETP.LT.AND P2, PT, R137, UR5, !P3 ;  /* 0x0000000589007c0c */ /* 0x000fe2000df41270 */
[----:B------:R-:W-:Y:S01]  /*26e30*/  IMAD.X R11, R27, 0x1, R52, P6 ;  /* 0x000000011b0b7824 */ /* 0x000fe200030e0634 */
[----:B------:R-:W-:Y:S01]  /*26e40*/  PRMT R23, R5, 0x7771, RZ ;  /* 0x0000777105177816 */ /* 0x000fe200000000ff */
[----:B------:R-:W-:Y:S01]  /*26e50*/  VIADD R4, R248, 0x3c ;  /* 0x0000003cf8047836 */ /* 0x000fe20000000000 */
[C---:B------:R-:W-:Y:S01]  /*26e60*/  IADD3 R12, P6, R20.reuse, R38, RZ ;  /* 0x00000026140c7210 */ /* 0x040fe20007fde0ff */
[----:B------:R0:W-:Y:S01]  /*26e70*/  @P1 STG.E.U8 desc[UR56][R8.64], R25 ;  /* 0x0000001908001986 */ /* 0x0001e2000c101138 */
[----:B------:R-:W-:Y:S01]  /*26e80*/  ISETP.LT.AND P3, PT, R135, UR4, !P3 ;  /* 0x0000000487007c0c */ /* 0x000fe2000df61270 */
[----:B------:R-:W-:Y:S01]  /*26e90*/  ULDC UR4, c[0x0][0x248] ;  /* 0x0000920000047ab9 */ /* 0x000fe20000000800 */
[----:B-1----:R-:W-:Y:S01]  /*26ea0*/  PRMT R21, R5, 0x7772, RZ ;  /* 0x0000777205157816 */ /* 0x002fe200000000ff */
[----:B------:R1:W-:Y:S01]  /*26eb0*/  @P5 STG.E.U8 desc[UR56][R10.64], R23 ;  /* 0x000000170a005986 */ /* 0x0003e2000c101138 */
[----:B------:R-:W-:Y:S01]  /*26ec0*/  IADD3 R16, P5, R20, R37, RZ ;  /* 0x0000002514107210 */ /* 0x000fe20007fbe0ff */
[----:B---3--:R-:W-:Y:S01]  /*26ed0*/  IMAD.X R13, R27, 0x1, R36, P6 ;  /* 0x000000011b0d7824 */ /* 0x008fe200030e0624 */
[----:B------:R-:W-:Y:S01]  /*26ee0*/  ISETP.GE.AND P4, PT, R4, UR15, PT ;  /* 0x0000000f04007c0c */ /* 0x000fe2000bf86270 */
[----:B------:R-:W-:Y:S01]  /*26ef0*/  VIADD R4, R248, 0x3d ;  /* 0x0000003df8047836 */ /* 0x000fe20000000000 */
[----:B------:R-:W-:Y:S01]  /*26f00*/  PRMT R19, R5, 0x7773, RZ ;  /* 0x0000777305137816 */ /* 0x000fe200000000ff */
[----:B------:R-:W-:Y:S01]  /*26f10*/  IMAD.X R17, R27, 0x1, R39, P5 ;  /* 0x000000011b117824 */ /* 0x000fe200028e0627 */
[----:B------:R-:W-:Y:S01]  /*26f20*/  ULDC UR5, c[0x0][0x228] ;  /* 0x00008a0000057ab9 */ /* 0x000fe20000000800 */
[----:B------:R-:W-:Y:S01]  /*26f30*/  VIADD R20, R20, UR4 ;  /* 0x0000000414147c36 */ /* 0x000fe20008000000 */
[----:B------:R2:W-:Y:S01]  /*26f40*/  @P2 STG.E.U8 desc[UR56][R12.64], R21 ;  /* 0x000000150c002986 */ /* 0x0005e2000c101138 */
[----:B------:R-:W-:Y:S01]  /*26f50*/  ISETP.LT.AND P2, PT, R141, UR5, !P4 ;  /* 0x000000058d007c0c */ /* 0x000fe2000e741270 */
[----:B------:R-:W-:Y:S01]  /*26f60*/  ULDC UR4, c[0x0][0x228] ;  /* 0x00008a0000047ab9 */ /* 0x000fe20000000800 */
[----:B------:R-:W-:Y:S01]  /*26f70*/  ISETP.GE.AND P1, PT, R4, UR13, PT ;  /* 0x0000000d04007c0c */ /* 0x000fe2000bf26270 */
[----:B------:R3:W-:Y:S01]  /*26f80*/  @P3 STG.E.U8 desc[UR56][R16.64], R19 ;  /* 0x0000001310003986 */ /* 0x0007e2000c101138 */
[----:B0-----:R-:W-:Y:S01]  /*26f90*/  SHF.R.S32.HI R25, RZ, 0x1f, R20 ;  /* 0x0000001fff197819 */ /* 0x001fe20000011414 */
[----:B------:R-:W-:Y:S01]  /*26fa0*/  ULDC UR5, c[0x0][0x228] ;  /* 0x00008a0000057ab9 */ /* 0x000fe20000000800 */
[----:B------:R-:W-:-:S02]  /*26fb0*/  IADD3 R4, P3, R20, R0, RZ ;  /* 0x0000000014047210 */ /* 0x000fc40007f7e0ff */
[----:B------:R-:W-:Y:S01]  /*26fc0*/  ISETP.LT.AND P5, PT, R139, UR4, !P4 ;  /* 0x000000048b007c0c */ /* 0x000fe2000e7a1270 */
[----:B-1----:R-:W-:Y:S01]  /*26fd0*/  VIADD R11, R248, 0x3e ;  /* 0x0000003ef80b7836 */ /* 0x002fe20000000000 */
[----:B------:R-:W-:Y:S01]  /*26fe0*/  IADD3 R8, P6, R20, R3, RZ ;  /* 0x0000000314087210 */ /* 0x000fe20007fde0ff */
[----:B------:R-:W-:Y:S01]  /*26ff0*/  IMAD.X R5, R25, 0x1, R2, P3 ;  /* 0x0000000119057824 */ /* 0x000fe200018e0602 */
[----:B--2---:R-:W-:Y:S01]  /*27000*/  PRMT R21, R14, 0x7770, RZ ;  /* 0x000077700e157816 */ /* 0x004fe200000000ff */
[----:B------:R-:W-:Y:S01]  /*27010*/  ULDC UR4, c[0x0][0x228] ;  /* 0x00008a0000047ab9 */ /* 0x000fe20000000800 */
[----:B------:R-:W-:Y:S01]  /*27020*/  ISETP.LT.AND P3, PT, R137, UR5, !P4 ;  /* 0x0000000589007c0c */ /* 0x000fe2000e761270 */
[----:B------:R-:W-:Y:S02]  /*27030*/  IMAD.X R9, R25, 0x1, R52, P6 ;  /* 0x0000000119097824 */ /* 0x000fe400030e0634 */
[----:B------:R0:W-:Y:S01]  /*27040*/  @P2 STG.E.U8 desc[UR56][R4.64], R21 ;  /* 0x0000001504002986 */ /* 0x0001e2000c101138 */
[----:B------:R-:W-:Y:S01]  /*27050*/  IADD3 R10, P2, R20, R38, RZ ;  /* 0x00000026140a7210 */ /* 0x000fe20007f5e0ff */
[----:B------:R-:W-:Y:S01]  /*27060*/  ULDC UR5, c[0x0][0x228] ;  /* 0x00008a0000057ab9 */ /* 0x000fe20000000800 */
[----:B------:R-:W-:-:S02]  /*27070*/  ISETP.GE.AND P6, PT, R11, UR23, PT ;  /* 0x000000170b007c0c */ /* 0x000fc4000bfc6270 */
[C---:B---3--:R-:W-:Y:S01]  /*27080*/  PRMT R19, R14.reuse, 0x7771, RZ ;  /* 0x000077710e137816 */ /* 0x048fe200000000ff */
[----:B------:R-:W-:Y:S01]  /*27090*/  IMAD.X R11, R25, 0x1, R36, P2 ;  /* 0x00000001190b7824 */ /* 0x000fe200010e0624 */
[----:B------:R-:W-:Y:S02]  /*270a0*/  PRMT R13, R14, 0x7772, RZ ;  /* 0x000077720e0d7816 */ /* 0x000fe400000000ff */
[----:B------:R-:W-:Y:S01]  /*270b0*/  ISETP.LT.AND P4, PT, R135, UR4, !P4 ;  /* 0x0000000487007c0c */ /* 0x000fe2000e781270 */
[----:B------:R1:W-:Y:S01]  /*270c0*/  @P5 STG.E.U8 desc[UR56][R8.64], R19 ;  /* 0x0000001308005986 */ /* 0x0003e2000c101138 */
[----:B------:R-:W-:-:S03]  /*270d0*/  ULDC UR4, c[0x0][0x248] ;  /* 0x0000920000047ab9 */ /* 0x000fc60000000800 */
[----:B------:R2:W-:Y:S01]  /*270e0*/  @P3 STG.E.U8 desc[UR56][R10.64], R13 ;  /* 0x0000000d0a003986 */ /* 0x0005e2000c101138 */
[C---:B0-----:R-:W-:Y:S01]  /*270f0*/  IADD3 R4, P3, R20.reuse, R37, RZ ;  /* 0x0000002514047210 */ /* 0x041fe20007f7e0ff */
[----:B------:R-:W-:Y:S01]  /*27100*/  VIADD R20, R20, UR4 ;  /* 0x0000000414147c36 */ /* 0x000fe20008000000 */
[----:B------:R-:W-:Y:S01]  /*27110*/  ISETP.LT.AND P2, PT, R141, UR5, !P1 ;  /* 0x000000058d007c0c */ /* 0x000fe2000cf41270 */
[----:B------:R-:W-:Y:S01]  /*27120*/  ULDC UR4, c[0x0][0x228] ;  /* 0x00008a0000047ab9 */ /* 0x000fe20000000800 */
[----:B------:R-:W-:Y:S01]  /*27130*/  PRMT R17, R14, 0x7773, RZ ;  /* 0x000077730e117816 */ /* 0x000fe200000000ff */
[----:B------:R-:W-:Y:S01]  /*27140*/  IMAD.X R5, R25, 0x1, R39, P3 ;  /* 0x0000000119057824 */ /* 0x000fe200018e0627 */
[----:B------:R-:W-:Y:S01]  /*27150*/  SHF.R.S32.HI R25, RZ, 0x1f, R20 ;  /* 0x0000001fff197819 */ /* 0x000fe20000011414 */
[----:B------:R-:W-:Y:S01]  /*27160*/  ULDC UR5, c[0x0][0x228] ;  /* 0x00008a0000057ab9 */ /* 0x000fe20000000800 */
[----:B-1----:R-:W-:Y:S02]  /*27170*/  IADD3 R8, P3, R20, R0, RZ ;  /* 0x0000000014087210 */ /* 0x002fe40007f7e0ff */
[----:B------:R-:W-:-:S03]  /*27180*/  PRMT R23, R6, 0x7770, RZ ;  /* 0x0000777006177816 */ /* 0x000fc600000000ff */
[----:B------:R-:W-:Y:S01]  /*27190*/  IMAD.X R9, R25, 0x1, R2, P3 ;  /* 0x0000000119097824 */ /* 0x000fe200018e0602 */
[----:B------:R-:W-:Y:S01]  /*271a0*/  ISETP.LT.AND P5, PT, R139, UR6, !P1 ;  /* 0x000000068b007c0c */ /* 0x000fe2000cfa1270 */
[----:B------:R0:W-:Y:S01]  /*271b0*/  @P4 STG.E.U8 desc[UR56][R4.64], R17 ;  /* 0x0000001104004986 */ /* 0x0001e2000c101138 */
[----:B------:R-:W-:Y:S01]  /*271c0*/  ISETP.LT.AND P3, PT, R137, UR4, !P1 ;  /* 0x0000000489007c0c */ /* 0x000fe2000cf61270 */
[----:B------:R-:W-:Y:S01]  /*271d0*/  ULDC UR4, c[0x0][0x228] ;  /* 0x00008a0000047ab9 */ /* 0x000fe20000000800 */
[C---:B--2---:R-:W-:Y:S01]  /*271e0*/  IADD3 R10, P4, R20.reuse, R3, RZ ;  /* 0x00000003140a7210 */ /* 0x044fe20007f9e0ff */
[----:B------:R1:W-:Y:S01]  /*271f0*/  @P2 STG.E.U8 desc[UR56][R8.64], R23 ;  /* 0x0000001708002986 */ /* 0x0003e2000c101138 */
[----:B------:R-:W-:Y:S01]  /*27200*/  IADD3 R12, P2, R20, R38, RZ ;  /* 0x00000026140c7210 */ /* 0x000fe20007f5e0ff */
[----:B------:R-:W-:Y:S01]  /*27210*/  ULDC UR6, c[0x0][0x228] ;  /* 0x00008a0000067ab9 */ /* 0x000fe20000000800 */
[C---:B------:R-:W-:Y:S01]  /*27220*/  PRMT R21, R6.reuse, 0x7771, RZ ;  /* 0x0000777106157816 */ /* 0x040fe200000000ff */
[C---:B------:R-:W-:Y:S01]  /*27230*/  IMAD.X R11, R25.reuse, 0x1, R52, P4 ;  /* 0x00000001190b7824 */ /* 0x040fe200020e0634 */
[----:B------:R-:W-:Y:S01]  /*27240*/  PRMT R19, R6, 0x7772, RZ ;  /* 0x0000777206137816 */ /* 0x000fe200000000ff */
[----:B------:R-:W-:Y:S01]  /*27250*/  IMAD.X R13, R25, 0x1, R36, P2 ;  /* 0x00000001190d7824 */ /* 0x000fe200010e0624 */
[----:B------:R-:W-:Y:S01]  /*27260*/  ISETP.LT.AND P1, PT, R135, UR4, !P1 ;  /* 0x0000000487007c0c */ /* 0x000fe2000cf21270 */
[----:B------:R-:W-:Y:S01]  /*27270*/  ULDC UR4, c[0x0][0x248] ;  /* 0x0000920000047ab9 */ /* 0x000fe20000000800 */
[----:B------:R2:W-:Y:S04]  /*27280*/  @P5 STG.E.U8 desc[UR56][R10.64], R21 ;  /* 0x000000150a005986 */ /* 0x0005e8000c101138 */
[----:B------:R3:W-:Y:S01]  /*27290*/  @P3 STG.E.U8 desc[UR56][R12.64], R19 ;  /* 0x000000130c003986 */ /* 0x0007e2000c101138 */
[C---:B0-----:R-:W-:Y:S01]  /*272a0*/  IADD3 R4, P3, R20.reuse, R37, RZ ;  /* 0x0000002514047210 */ /* 0x041fe20007f7e0ff */
[----:B------:R-:W-:Y:S01]  /*272b0*/  VIADD R20, R20, UR4 ;  /* 0x0000000414147c36 */ /* 0x000fe20008000000 */
[----:B------:R-:W-:Y:S01]  /*272c0*/  ISETP.LT.AND P4, PT, R141, UR5, !P6 ;  /* 0x000000058d007c0c */ /* 0x000fe2000f781270 */
[----:B------:R-:W-:Y:S01]  /*272d0*/  ULDC UR5, c[0x0][0x228] ;  /* 0x00008a0000057ab9 */ /* 0x000fe20000000800 */
[----:B------:R-:W-:Y:S01]  /*272e0*/  PRMT R17, R6, 0x7773, RZ ;  /* 0x0000777306117816 */ /* 0x000fe200000000ff */
[----:B------:R-:W-:Y:S01]  /*272f0*/  IMAD.X R5, R25, 0x1, R39, P3 ;  /* 0x0000000119057824 */ /* 0x000fe200018e0627 */
[----:B------:R-:W-:Y:S01]  /*27300*/  ISETP.LT.AND P5, PT, R139, UR5, !P6 ;  /* 0x000000058b007c0c */ /* 0x000fe2000f7a1270 */
[----:B------:R-:W-:Y:S01]  /*27310*/  ULDC UR4, c[0x0][0x228] ;  /* 0x00008a0000047ab9 */ /* 0x000fe20000000800 */
[----:B-1----:R-:W-:Y:S01]  /*27320*/  SHF.R.S32.HI R23, RZ, 0x1f, R20 ;  /* 0x0000001fff177819 */ /* 0x002fe20000011414 */
[----:B------:R-:W-:Y:S01]  /*27330*/  ULDC UR5, c[0x0][0x228] ;  /* 0x00008a0000057ab9 */ /* 0x000fe20000000800 */
[C---:B------:R-:W-:Y:S01]  /*27340*/  IADD3 R8, P3, R20.reuse, R0, RZ ;  /* 0x0000000014087210 */ /* 0x040fe20007f7e0ff */
[----:B------:R0:W-:Y:S01]  /*27350*/  @P1 STG.E.U8 desc[UR56][R4.64], R17 ;  /* 0x0000001104001986 */ /* 0x0001e2000c101138 */
[----:B--2---:R-:W-:-:S02]  /*27360*/  IADD3 R10, P1, R20, R3, RZ ;  /* 0x00000003140a7210 */ /* 0x004fc40007f3e0ff */
[----:B------:R-:W-:Y:S01]  /*27370*/  PRMT R21, R15, 0x7770, RZ ;  /* 0x000077700f157816 */ /* 0x000fe200000000ff */
[----:B------:R-:W-:Y:S01]  /*27380*/  IMAD.X R9, R23, 0x1, R2, P3 ;  /* 0x0000000117097824 */ /* 0x000fe200018e0602 */
[----:B---3--:R-:W-:Y:S01]  /*27390*/  PRMT R19, R15, 0x7771, RZ ;  /* 0x000077710f137816 */ /* 0x008fe200000000ff */
[----:B------:R-:W-:Y:S01]  /*273a0*/  IMAD.X R11, R23, 0x1, R52, P1 ;  /* 0x00000001170b7824 */ /* 0x000fe200008e0634 */
[----:B------:R-:W-:Y:S01]  /*273b0*/  ISETP.LT.AND P3, PT, R139, UR4, !P0 ;  /* 0x000000048b007c0c */ /* 0x000fe2000c761270 */
[----:B------:R-:W-:Y:S01]  /*273c0*/  ULDC UR4, c[0x0][0x248] ;  /* 0x0000920000047ab9 */ /* 0x000fe20000000800 */
[----:B------:R1:W-:Y:S01]  /*273d0*/  @P4 STG.E.U8 desc[UR56][R8.64], R21 ;  /* 0x0000001508004986 */ /* 0x0003e2000c101138 */
[C---:B------:R-:W-:Y:S01]  /*273e0*/  VIADD R6, R20.reuse, UR4 ;  /* 0x0000000414067c36 */ /* 0x040fe20008000000 */
[----:B------:R-:W-:Y:S02]  /*273f0*/  ULDC UR4, c[0x0][0x228] ;  /* 0x00008a0000047ab9 */ /* 0x000fe40000000800 */
[----:B------:R2:W-:Y:S01]  /*27400*/  @P5 STG.E.U8 desc[UR56][R10.64], R19 ;  /* 0x000000130a005986 */ /* 0x0005e2000c101138 */
[----:B0-----:R-:W-:-:S02]  /*27410*/  IADD3 R4, P5, R20, R38, RZ ;  /* 0x0000002614047210 */ /* 0x001fc40007fbe0ff */
[C---:B------:R-:W-:Y:S02]  /*27420*/  IADD3 R16, P4, R6.reuse, R0, RZ ;  /* 0x0000000006107210 */ /* 0x040fe40007f9e0ff */
[----:B------:R-:W-:Y:S01]  /*27430*/  SHF.R.S32.HI R25, RZ, 0x1f, R6 ;  /* 0x0000001fff197819 */ /* 0x000fe20000011406 */
[----:B------:R-:W-:Y:S01]  /*27440*/  IMAD.X R5, R23, 0x1, R36, P5 ;  /* 0x0000000117057824 */ /* 0x000fe200028e0624 */
[----:B-1----:R-:W-:Y:S02]  /*27450*/  IADD3 R8, P5, R6, R3, RZ ;  /* 0x0000000306087210 */ /* 0x002fe40007fbe0ff */
[----:B------:R-:W-:Y:S01]  /*27460*/  IADD3 R12, P1, R20, R37, RZ ;  /* 0x00000025140c7210 */ /* 0x000fe20007f3e0ff */
[C---:B------:R-:W-:Y:S02]  /*27470*/  IMAD.X R17, R25.reuse, 0x1, R2, P4 ;  /* 0x0000000119117824 */ /* 0x040fe400020e0602 */
[----:B------:R-:W-:Y:S01]  /*27480*/  IMAD.X R9, R25, 0x1, R52, P5 ;  /* 0x0000000119097824 */ /* 0x000fe200028e0634 */
[----:B------:R-:W-:-:S02]  /*27490*/  IADD3 R2, P5, R6, R38, RZ ;  /* 0x0000002606027210 */ /* 0x000fc40007fbe0ff */
[----:B------:R-:W-:Y:S01]  /*274a0*/  ISETP.LT.AND P4, PT, R137, UR4, !P6 ;  /* 0x0000000489007c0c */ /* 0x000fe2000f781270 */
[----:B------:R-:W-:Y:S01]  /*274b0*/  ULDC UR4, c[0x0][0x228] ;  /* 0x00008a0000047ab9 */ /* 0x000fe20000000800 */
[----:B------:R-:W-:Y:S01]  /*274c0*/  IMAD.X R13, R23, 0x1, R39, P1 ;  /* 0x00000001170d7824 */ /* 0x000fe200008e0627 */
[----:B------:R-:W-:Y:S01]  /*274d0*/  ISETP.LT.AND P6, PT, R135, UR4, !P6 ;  /* 0x0000000487007c0c */ /* 0x000fe2000f7c1270 */
[----:B------:R-:W-:Y:S01]  /*274e0*/  IMAD.X R3, R25, 0x1, R36, P5 ;  /* 0x0000000119037824 */ /* 0x000fe200028e0624 */
[----:B------:R-:W-:Y:S02]  /*274f0*/  ISETP.LT.AND P2, PT, R141, UR6, !P0 ;  /* 0x000000068d007c0c */ /* 0x000fe4000c741270 */
[----:B------:R-:W-:Y:S01]  /*27500*/  ISETP.LT.AND P1, PT, R137, UR5, !P0 ;  /* 0x0000000589007c0c */ /* 0x000fe2000c721270 */
[----:B------:R-:W-:Y:S01]  /*27510*/  ULDC UR5, c[0x0][0x228] ;  /* 0x00008a0000057ab9 */ /* 0x000fe20000000800 */
[----:B--2---:R-:W-:Y:S02]  /*27520*/  IADD3 R10, P5, R6, R37, RZ ;  /* 0x00000025060a7210 */ /* 0x004fe40007fbe0ff */
[----:B------:R-:W-:-:S02]  /*27530*/  ISETP.LT.AND P0, PT, R135, UR5, !P0 ;  /* 0x0000000587007c0c */ /* 0x000fc4000c701270 */
[----:B------:R-:W-:Y:S01]  /*27540*/  PRMT R19, R15, 0x7773, RZ ;  /* 0x000077730f137816 */ /* 0x000fe200000000ff */
[----:B------:R-:W-:Y:S01]  /*27550*/  IMAD.X R11, R25, 0x1, R39, P5 ;  /* 0x00000001190b7824 */ /* 0x000fe200028e0627 */
[----:B------:R-:W-:Y:S02]  /*27560*/  PRMT R15, R15, 0x7772, RZ ;  /* 0x000077720f0f7816 */ /* 0x000fe400000000ff */
[C---:B------:R-:W-:Y:S02]  /*27570*/  PRMT R21, R7.reuse, 0x7773, RZ ;  /* 0x0000777307157816 */ /* 0x040fe400000000ff */
[C---:B------:R-:W-:Y:S02]  /*27580*/  PRMT R23, R7.reuse, 0x7772, RZ ;  /* 0x0000777207177816 */ /* 0x040fe400000000ff */
[C---:B------:R-:W-:Y:S02]  /*27590*/  PRMT R25, R7.reuse, 0x7771, RZ ;  /* 0x0000777107197816 */ /* 0x040fe400000000ff */
[----:B------:R-:W-:Y:S01]  /*275a0*/  PRMT R7, R7, 0x7770, RZ ;  /* 0x0000777007077816 */ /* 0x000fe200000000ff */
[----:B------:R0:W-:Y:S04]  /*275b0*/  @P4 STG.E.U8 desc[UR56][R4.64], R15 ;  /* 0x0000000f04004986 */ /* 0x0001e8000c101138 */
[----:B------:R0:W-:Y:S04]  /*275c0*/  @P6 STG.E.U8 desc[UR56][R12.64], R19 ;  /* 0x000000130c006986 */ /* 0x0001e8000c101138 */
[----:B------:R0:W-:Y:S04]  /*275d0*/  @P2 STG.E.U8 desc[UR56][R16.64], R7 ;  /* 0x0000000710002986 */ /* 0x0001e8000c101138 */
[----:B------:R0:W-:Y:S04]  /*275e0*/  @P3 STG.E.U8 desc[UR56][R8.64], R25 ;  /* 0x0000001908003986 */ /* 0x0001e8000c101138 */
[----:B------:R0:W-:Y:S01]  /*275f0*/  @P1 STG.E.U8 desc[UR56][R2.64], R23 ;  /* 0x0000001702001986 */ /* 0x0001e2000c101138 */
[----:B------:R-:W-:Y:S05]  /*27600*/  @!P0 EXIT ;  /* 0x000000000000894d */ /* 0x000fea0003800000 */
[----:B------:R-:W-:Y:S01]  /*27610*/  STG.E.U8 desc[UR56][R10.64], R21 ;  /* 0x000000150a007986 */ /* 0x000fe2000c101138 */
[----:B------:R-:W-:Y:S05]  /*27620*/  EXIT ;  /* 0x000000000000794d */ /* 0x000fea0003800000 */
.L_x_3:
[----:B------:R-:W-:-:S00]  /*27630*/  BRA `(.L_x_3) ;  /* 0xfffffffc00fc7947 */ /* 0x000fc0000383ffff */
[----:B------:R-:W-:-:S00]  /*27640*/  NOP ;  /* 0x0000000000007918 */ /* 0x000fc00000000000 */
        /* <DEDUP_REMOVED lines=11> */
.L_x_4:


//--------------------- .nv.shared.matmul_kernel  --------------------------
	.section	.nv.shared.matmul_kernel,"aw",@nobits
	.sectionflags	@""
	.align	16
	.zero		1024


//--------------------- .nv.shared.reserved.0     --------------------------
	.section	.nv.shared.reserved.0,"aw",@nobits
	.weak		__nv_reservedSMEM_offset_0_alias
	.size		__nv_reservedSMEM_offset_0_alias, 0, 0
	.other		__nv_reservedSMEM_offset_0_alias,@"STO_CUDA_RESERVED_SHARED STV_DEFAULT"
__nv_reservedSMEM_offset_0_alias:
	.zero		0


//--------------------- .nv.constant0.matmul_kernel --------------------------
	.section	.nv.constant0.matmul_kernel,"a",@progbits
	.sectionflags	@""
	.align	4
.nv.constant0.matmul_kernel:
	.zero		608


//--------------------- SYMBOLS --------------------------

	.type		.nv.reservedSmem.offset0,@object
	.size		.nv.reservedSmem.offset0,0x4
